//
// Generated by NVIDIA NVVM Compiler
//
// Compiler Build ID: CL-36424714
// Cuda compilation tools, release 13.0, V13.0.88
// Based on NVVM 20.0.0
//

.version 9.0
.target sm_100
.address_size 64

	// .globl	_Z16rank_individualsPA48_iPA48_fPf
.extern .func  (.param .b32 func_retval0) vprintf
(
	.param .b64 vprintf_param_0,
	.param .b64 vprintf_param_1
)
;
.extern .func  (.param .b64 func_retval0) malloc
(
	.param .b64 malloc_param_0
)
;
.extern .func free
(
	.param .b64 free_param_0
)
;
.global .align 4 .b8 precalc_xorwow_matrix[102400];
.global .align 4 .b8 precalc_xorwow_offset_matrix[102400];
.global .align 4 .b8 mrg32k3aM1[2304];
.global .align 4 .b8 mrg32k3aM2[2304];
.global .align 4 .b8 mrg32k3aM1SubSeq[2016];
.global .align 4 .b8 mrg32k3aM2SubSeq[2016];
.global .align 4 .b8 mrg32k3aM1Seq[2304];
.global .align 4 .b8 mrg32k3aM2Seq[2304];
.const .align 8 .b8 __cr_lgamma_table[72];
// _ZZN3cub18CUB_300001_SM_10006detail6reduce28DeviceReduceSingleTileKernelINS2_10policy_hubIN4cuda3std3__45tupleIJblEEEjN6thrust24THRUST_300001_SM_1000_NS8cuda_cub9__find_if7functorIS9_EEE10Policy1000ENSB_12zip_iteratorINS8_IJNSD_26transform_input_iterator_tIbPiNSB_6detail10functional5actorINSM_9compositeIJNSM_16operator_adaptorINS7_8equal_toIvEEEENSN_INSM_8argumentILj0EEEEENSN_INSM_5valueIiEEEEEEEEEEENSB_17counting_iteratorIlNSB_11use_defaultES13_S13_EEEEEEEPS9_jSF_S9_S9_NS7_10__identityEEEvT0_T1_T2_T3_T4_T6_E12temp_storage has been demoted
// _ZZN3cub18CUB_300001_SM_10006detail6reduce18DeviceReduceKernelINS2_10policy_hubIN4cuda3std3__45tupleIJblEEEjN6thrust24THRUST_300001_SM_1000_NS8cuda_cub9__find_if7functorIS9_EEE10Policy1000ENSB_12zip_iteratorINS8_IJNSD_26transform_input_iterator_tIbPiNSB_6detail10functional5actorINSM_9compositeIJNSM_16operator_adaptorINS7_8equal_toIvEEEENSN_INSM_8argumentILj0EEEEENSN_INSM_5valueIiEEEEEEEEEEENSB_17counting_iteratorIlNSB_11use_defaultES13_S13_EEEEEEEjSF_S9_NS7_10__identityEEEvT0_PT3_T1_NS0_13GridEvenShareIS1B_EET2_T4_E12temp_storage has been demoted
// _ZZN3cub18CUB_300001_SM_10006detail6reduce28DeviceReduceSingleTileKernelINS2_10policy_hubIN4cuda3std3__45tupleIJblEEEjN6thrust24THRUST_300001_SM_1000_NS8cuda_cub9__find_if7functorIS9_EEE10Policy1000EPS9_SI_iSF_S9_S9_NS7_10__identityEEEvT0_T1_T2_T3_T4_T6_E12temp_storage has been demoted
// _ZZN3cub18CUB_300001_SM_10006detail6reduce28DeviceReduceSingleTileKernelINS2_10policy_hubIN4cuda3std3__45tupleIJblEEEyN6thrust24THRUST_300001_SM_1000_NS8cuda_cub9__find_if7functorIS9_EEE10Policy1000ENSB_12zip_iteratorINS8_IJNSD_26transform_input_iterator_tIbPiNSB_6detail10functional5actorINSM_9compositeIJNSM_16operator_adaptorINS7_8equal_toIvEEEENSN_INSM_8argumentILj0EEEEENSN_INSM_5valueIiEEEEEEEEEEENSB_17counting_iteratorIlNSB_11use_defaultES13_S13_EEEEEEEPS9_ySF_S9_S9_NS7_10__identityEEEvT0_T1_T2_T3_T4_T6_E12temp_storage has been demoted
// _ZZN3cub18CUB_300001_SM_10006detail6reduce18DeviceReduceKernelINS2_10policy_hubIN4cuda3std3__45tupleIJblEEEyN6thrust24THRUST_300001_SM_1000_NS8cuda_cub9__find_if7functorIS9_EEE10Policy1000ENSB_12zip_iteratorINS8_IJNSD_26transform_input_iterator_tIbPiNSB_6detail10functional5actorINSM_9compositeIJNSM_16operator_adaptorINS7_8equal_toIvEEEENSN_INSM_8argumentILj0EEEEENSN_INSM_5valueIiEEEEEEEEEEENSB_17counting_iteratorIlNSB_11use_defaultES13_S13_EEEEEEEySF_S9_NS7_10__identityEEEvT0_PT3_T1_NS0_13GridEvenShareIS1B_EET2_T4_E12temp_storage has been demoted
// _ZZN3cub18CUB_300001_SM_10006detail6reduce28DeviceReduceSingleTileKernelINS2_10policy_hubIN4cuda3std3__45tupleIJblEEEyN6thrust24THRUST_300001_SM_1000_NS8cuda_cub9__find_if7functorIS9_EEE10Policy1000EPS9_SI_iSF_S9_S9_NS7_10__identityEEEvT0_T1_T2_T3_T4_T6_E12temp_storage has been demoted
// _ZZN3cub18CUB_300001_SM_10006detail4scan16DeviceScanKernelINS2_10policy_hubIfffjN4cuda3std3__44plusIvEEE10Policy1000EPfSC_NS0_13ScanTileStateIfLb1EEES9_NS0_8NullTypeEjfLb0ESF_EEvT0_T1_T2_iT3_T4_T5_E12temp_storage has been demoted
// _ZZN3cub18CUB_300001_SM_10006detail4scan16DeviceScanKernelINS2_10policy_hubIfffmN4cuda3std3__44plusIvEEE10Policy1000EPfSC_NS0_13ScanTileStateIfLb1EEES9_NS0_8NullTypeEmfLb0ESF_EEvT0_T1_T2_iT3_T4_T5_E12temp_storage has been demoted
.global .align 1 .b8 _ZN34_INTERNAL_99d77f32_4_k_cu_0552732c4cuda3std3__45__cpo5beginE[1];
.global .align 1 .b8 _ZN34_INTERNAL_99d77f32_4_k_cu_0552732c4cuda3std3__45__cpo3endE[1];
.global .align 1 .b8 _ZN34_INTERNAL_99d77f32_4_k_cu_0552732c4cuda3std3__45__cpo6cbeginE[1];
.global .align 1 .b8 _ZN34_INTERNAL_99d77f32_4_k_cu_0552732c4cuda3std3__45__cpo4cendE[1];
.global .align 1 .b8 _ZN34_INTERNAL_99d77f32_4_k_cu_0552732c4cuda3std3__45__cpo6rbeginE[1];
.global .align 1 .b8 _ZN34_INTERNAL_99d77f32_4_k_cu_0552732c4cuda3std3__45__cpo4rendE[1];
.global .align 1 .b8 _ZN34_INTERNAL_99d77f32_4_k_cu_0552732c4cuda3std3__45__cpo7crbeginE[1];
.global .align 1 .b8 _ZN34_INTERNAL_99d77f32_4_k_cu_0552732c4cuda3std3__45__cpo5crendE[1];
.global .align 1 .b8 _ZN34_INTERNAL_99d77f32_4_k_cu_0552732c4cuda3std3__436_GLOBAL__N__99d77f32_4_k_cu_0552732c6ignoreE[1];
.global .align 1 .b8 _ZN34_INTERNAL_99d77f32_4_k_cu_0552732c4cuda3std3__419piecewise_constructE[1];
.global .align 1 .b8 _ZN34_INTERNAL_99d77f32_4_k_cu_0552732c4cuda3std3__48in_placeE[1];
.global .align 1 .b8 _ZN34_INTERNAL_99d77f32_4_k_cu_0552732c4cuda3std3__420unreachable_sentinelE[1];
.global .align 1 .b8 _ZN34_INTERNAL_99d77f32_4_k_cu_0552732c4cuda3std3__47nulloptE[1];
.global .align 1 .b8 _ZN34_INTERNAL_99d77f32_4_k_cu_0552732c4cuda3std3__48unexpectE[1];
.global .align 1 .b8 _ZN34_INTERNAL_99d77f32_4_k_cu_0552732c4cuda3std6ranges3__45__cpo4swapE[1];
.global .align 1 .b8 _ZN34_INTERNAL_99d77f32_4_k_cu_0552732c4cuda3std6ranges3__45__cpo9iter_moveE[1];
.global .align 1 .b8 _ZN34_INTERNAL_99d77f32_4_k_cu_0552732c4cuda3std6ranges3__45__cpo5beginE[1];
.global .align 1 .b8 _ZN34_INTERNAL_99d77f32_4_k_cu_0552732c4cuda3std6ranges3__45__cpo3endE[1];
.global .align 1 .b8 _ZN34_INTERNAL_99d77f32_4_k_cu_0552732c4cuda3std6ranges3__45__cpo6cbeginE[1];
.global .align 1 .b8 _ZN34_INTERNAL_99d77f32_4_k_cu_0552732c4cuda3std6ranges3__45__cpo4cendE[1];
.global .align 1 .b8 _ZN34_INTERNAL_99d77f32_4_k_cu_0552732c4cuda3std6ranges3__45__cpo7advanceE[1];
.global .align 1 .b8 _ZN34_INTERNAL_99d77f32_4_k_cu_0552732c4cuda3std6ranges3__45__cpo9iter_swapE[1];
.global .align 1 .b8 _ZN34_INTERNAL_99d77f32_4_k_cu_0552732c4cuda3std6ranges3__45__cpo4nextE[1];
.global .align 1 .b8 _ZN34_INTERNAL_99d77f32_4_k_cu_0552732c4cuda3std6ranges3__45__cpo4prevE[1];
.global .align 1 .b8 _ZN34_INTERNAL_99d77f32_4_k_cu_0552732c4cuda3std6ranges3__45__cpo4dataE[1];
.global .align 1 .b8 _ZN34_INTERNAL_99d77f32_4_k_cu_0552732c4cuda3std6ranges3__45__cpo5cdataE[1];
.global .align 1 .b8 _ZN34_INTERNAL_99d77f32_4_k_cu_0552732c4cuda3std6ranges3__45__cpo4sizeE[1];
.global .align 1 .b8 _ZN34_INTERNAL_99d77f32_4_k_cu_0552732c4cuda3std6ranges3__45__cpo5ssizeE[1];
.global .align 1 .b8 _ZN34_INTERNAL_99d77f32_4_k_cu_0552732c4cuda3std6ranges3__45__cpo8distanceE[1];
.global .align 1 .b8 _ZN34_INTERNAL_99d77f32_4_k_cu_0552732c6thrust24THRUST_300001_SM_1000_NS8cuda_cub3parE[1];
.global .align 1 .b8 _ZN34_INTERNAL_99d77f32_4_k_cu_0552732c6thrust24THRUST_300001_SM_1000_NS8cuda_cub10par_nosyncE[1];
.global .align 1 .b8 _ZN34_INTERNAL_99d77f32_4_k_cu_0552732c6thrust24THRUST_300001_SM_1000_NS6system6detail10sequential3seqE[1];
.global .align 1 .b8 _ZN34_INTERNAL_99d77f32_4_k_cu_0552732c6thrust24THRUST_300001_SM_1000_NS6system3cpp3parE[1];
.global .align 1 .b8 _ZN34_INTERNAL_99d77f32_4_k_cu_0552732c6thrust24THRUST_300001_SM_1000_NS12placeholders2_1E[1];
.global .align 1 .b8 _ZN34_INTERNAL_99d77f32_4_k_cu_0552732c6thrust24THRUST_300001_SM_1000_NS12placeholders2_2E[1];
.global .align 1 .b8 _ZN34_INTERNAL_99d77f32_4_k_cu_0552732c6thrust24THRUST_300001_SM_1000_NS12placeholders2_3E[1];
.global .align 1 .b8 _ZN34_INTERNAL_99d77f32_4_k_cu_0552732c6thrust24THRUST_300001_SM_1000_NS12placeholders2_4E[1];
.global .align 1 .b8 _ZN34_INTERNAL_99d77f32_4_k_cu_0552732c6thrust24THRUST_300001_SM_1000_NS12placeholders2_5E[1];
.global .align 1 .b8 _ZN34_INTERNAL_99d77f32_4_k_cu_0552732c6thrust24THRUST_300001_SM_1000_NS12placeholders2_6E[1];
.global .align 1 .b8 _ZN34_INTERNAL_99d77f32_4_k_cu_0552732c6thrust24THRUST_300001_SM_1000_NS12placeholders2_7E[1];
.global .align 1 .b8 _ZN34_INTERNAL_99d77f32_4_k_cu_0552732c6thrust24THRUST_300001_SM_1000_NS12placeholders2_8E[1];
.global .align 1 .b8 _ZN34_INTERNAL_99d77f32_4_k_cu_0552732c6thrust24THRUST_300001_SM_1000_NS12placeholders2_9E[1];
.global .align 1 .b8 _ZN34_INTERNAL_99d77f32_4_k_cu_0552732c6thrust24THRUST_300001_SM_1000_NS12placeholders3_10E[1];
.global .align 1 .b8 _ZN34_INTERNAL_99d77f32_4_k_cu_0552732c6thrust24THRUST_300001_SM_1000_NS3seqE[1];
.global .align 1 .b8 _ZN34_INTERNAL_99d77f32_4_k_cu_0552732c6thrust24THRUST_300001_SM_1000_NS6deviceE[1];
.global .align 1 .b8 $str[56] = {116, 101, 109, 112, 111, 114, 97, 114, 121, 95, 98, 117, 102, 102, 101, 114, 58, 58, 97, 108, 108, 111, 99, 97, 116, 101, 58, 32, 103, 101, 116, 95, 116, 101, 109, 112, 111, 114, 97, 114, 121, 95, 98, 117, 102, 102, 101, 114, 32, 102, 97, 105, 108, 101, 100};
.global .align 1 .b8 $str$8[4] = {37, 115, 10};

.visible .entry _Z16rank_individualsPA48_iPA48_fPf(
	.param .u64 .ptr .align 1 _Z16rank_individualsPA48_iPA48_fPf_param_0,
	.param .u64 .ptr .align 1 _Z16rank_individualsPA48_iPA48_fPf_param_1,
	.param .u64 .ptr .align 1 _Z16rank_individualsPA48_iPA48_fPf_param_2
)
{
	.reg .pred 	%p<2>;
	.reg .b32 	%r<17>;
	.reg .b32 	%f<15>;
	.reg .b64 	%rd<35>;

	ld.param.u64 	%rd7, [_Z16rank_individualsPA48_iPA48_fPf_param_0];
	ld.param.u64 	%rd8, [_Z16rank_individualsPA48_iPA48_fPf_param_1];
	ld.param.u64 	%rd6, [_Z16rank_individualsPA48_iPA48_fPf_param_2];
	cvta.to.global.u64 	%rd1, %rd8;
	cvta.to.global.u64 	%rd9, %rd7;
	mov.u32 	%r9, %tid.x;
	mov.u32 	%r10, %ctaid.x;
	mov.u32 	%r11, %ntid.x;
	mad.lo.s32 	%r1, %r10, %r11, %r9;
	mul.wide.s32 	%rd10, %r1, 192;
	add.s64 	%rd2, %rd9, %rd10;
	ld.global.u32 	%r2, [%rd2];
	add.s64 	%rd34, %rd2, 16;
	mov.f32 	%f14, 0f00000000;
	mov.b32 	%r16, 0;
	mov.u32 	%r15, %r2;
$L__BB0_1:
	mul.wide.s32 	%rd11, %r15, 192;
	add.s64 	%rd12, %rd1, %rd11;
	ld.global.u32 	%r12, [%rd34+-12];
	mul.wide.s32 	%rd13, %r12, 4;
	add.s64 	%rd14, %rd12, %rd13;
	ld.global.f32 	%f5, [%rd14];
	add.f32 	%f6, %f14, %f5;
	mul.wide.s32 	%rd15, %r12, 192;
	add.s64 	%rd16, %rd1, %rd15;
	ld.global.u32 	%r13, [%rd34+-8];
	mul.wide.s32 	%rd17, %r13, 4;
	add.s64 	%rd18, %rd16, %rd17;
	ld.global.f32 	%f7, [%rd18];
	add.f32 	%f8, %f6, %f7;
	mul.wide.s32 	%rd19, %r13, 192;
	add.s64 	%rd20, %rd1, %rd19;
	ld.global.u32 	%r5, [%rd34+-4];
	mul.wide.s32 	%rd21, %r5, 4;
	add.s64 	%rd22, %rd20, %rd21;
	ld.global.f32 	%f9, [%rd22];
	add.f32 	%f2, %f8, %f9;
	setp.eq.s32 	%p1, %r16, 44;
	@%p1 bra 	$L__BB0_3;
	mul.wide.s32 	%rd23, %r5, 192;
	add.s64 	%rd24, %rd1, %rd23;
	add.s32 	%r16, %r16, 4;
	ld.global.u32 	%r15, [%rd34];
	mul.wide.s32 	%rd25, %r15, 4;
	add.s64 	%rd26, %rd24, %rd25;
	ld.global.f32 	%f10, [%rd26];
	add.f32 	%f14, %f2, %f10;
	add.s64 	%rd34, %rd34, 16;
	bra.uni 	$L__BB0_1;
$L__BB0_3:
	cvta.to.global.u64 	%rd27, %rd6;
	ld.global.u32 	%r14, [%rd2+188];
	mul.wide.s32 	%rd28, %r14, 192;
	add.s64 	%rd29, %rd1, %rd28;
	mul.wide.s32 	%rd30, %r2, 4;
	add.s64 	%rd31, %rd29, %rd30;
	ld.global.f32 	%f11, [%rd31];
	add.f32 	%f12, %f2, %f11;
	rcp.rn.f32 	%f13, %f12;
	mul.wide.s32 	%rd32, %r1, 4;
	add.s64 	%rd33, %rd27, %rd32;
	st.global.f32 	[%rd33], %f13;
	bar.sync 	0;
	ret;

}
	// .globl	_Z21crossover_and_migratePA48_iPfS1_S0_
.visible .entry _Z21crossover_and_migratePA48_iPfS1_S0_(
	.param .u64 .ptr .align 1 _Z21crossover_and_migratePA48_iPfS1_S0__param_0,
	.param .u64 .ptr .align 1 _Z21crossover_and_migratePA48_iPfS1_S0__param_1,
	.param .u64 .ptr .align 1 _Z21crossover_and_migratePA48_iPfS1_S0__param_2,
	.param .u64 .ptr .align 1 _Z21crossover_and_migratePA48_iPfS1_S0__param_3
)
{
	.local .align 8 .b8 	__local_depot1[8];
	.reg .b64 	%SP;
	.reg .b64 	%SPL;
	.reg .pred 	%p<27>;
	.reg .b16 	%rs<9>;
	.reg .b32 	%r<98>;
	.reg .b32 	%f<5>;
	.reg .b64 	%rd<114>;

	mov.u64 	%SPL, __local_depot1;
	cvta.local.u64 	%SP, %SPL;
	ld.param.u64 	%rd37, [_Z21crossover_and_migratePA48_iPfS1_S0__param_0];
	ld.param.u64 	%rd35, [_Z21crossover_and_migratePA48_iPfS1_S0__param_2];
	ld.param.u64 	%rd36, [_Z21crossover_and_migratePA48_iPfS1_S0__param_3];
	cvta.to.global.u64 	%rd1, %rd37;
	cvta.to.global.u64 	%rd2, %rd35;
	mov.u32 	%r8, %ctaid.x;
	mov.u32 	%r9, %tid.x;
	mov.u32 	%r10, %ntid.x;
	mad.lo.s32 	%r1, %r8, %r10, %r9;
	mul.lo.s32 	%r2, %r8, 250;
	cvt.u64.u32 	%rd3, %r2;
	{ // callseq 0, 0
	.param .b64 param0;
	st.param.b64 	[param0], 4;
	.param .b64 retval0;
	call.uni (retval0), 
	malloc, 
	(
	param0
	);
	ld.param.b64 	%rd38, [retval0];
	} // callseq 0
	setp.ne.s64 	%p3, %rd38, 0;
	@%p3 bra 	$L__BB1_2;
	add.u64 	%rd97, %SP, 0;
	add.u64 	%rd98, %SPL, 0;
	{ // callseq 14, 0
	.param .b64 param0;
	st.param.b64 	[param0], 0;
	call.uni 
	free, 
	(
	param0
	);
	} // callseq 14
	mov.u64 	%rd99, $str;
	cvta.global.u64 	%rd100, %rd99;
	st.local.u64 	[%rd98], %rd100;
	mov.u64 	%rd101, $str$8;
	cvta.global.u64 	%rd102, %rd101;
	{ // callseq 15, 0
	.param .b64 param0;
	st.param.b64 	[param0], %rd102;
	.param .b64 param1;
	st.param.b64 	[param1], %rd97;
	.param .b32 retval0;
	call.uni (retval0), 
	vprintf, 
	(
	param0, 
	param1
	);
	ld.param.b32 	%r94, [retval0];
	} // callseq 15
	// begin inline asm
	trap;
	// end inline asm
$L__BB1_2:
	{ // callseq 1, 0
	.param .b64 param0;
	st.param.b64 	[param0], 8;
	.param .b64 retval0;
	call.uni (retval0), 
	malloc, 
	(
	param0
	);
	ld.param.b64 	%rd39, [retval0];
	} // callseq 1
	setp.eq.s64 	%p4, %rd39, 0;
	@%p4 bra 	$L__BB1_23;
	add.s32 	%r11, %r2, 250;
	cvt.s64.s32 	%rd41, %r11;
	sub.s64 	%rd6, %rd41, %rd3;
	setp.gt.s64 	%p5, %rd6, 0;
	mov.b64 	%rd105, 0;
	@%p5 bra 	$L__BB1_4;
	bra.uni 	$L__BB1_6;
$L__BB1_4:
	ld.f32 	%f1, [%rd38];
	mov.b64 	%rd105, 0;
	mov.u64 	%rd104, %rd6;
$L__BB1_5:
	sub.s64 	%rd43, %rd104, %rd105;
	shr.u64 	%rd44, %rd43, 63;
	add.s64 	%rd45, %rd43, %rd44;
	shr.s64 	%rd46, %rd45, 1;
	add.s64 	%rd47, %rd46, %rd105;
	add.s64 	%rd48, %rd47, %rd3;
	shl.b64 	%rd49, %rd48, 2;
	add.s64 	%rd50, %rd2, %rd49;
	ld.global.f32 	%f3, [%rd50];
	setp.geu.f32 	%p6, %f3, %f1;
	add.s64 	%rd51, %rd47, 1;
	selp.b64 	%rd104, %rd47, %rd104, %p6;
	selp.b64 	%rd105, %rd105, %rd51, %p6;
	setp.lt.s64 	%p7, %rd105, %rd104;
	@%p7 bra 	$L__BB1_5;
$L__BB1_6:
	st.u64 	[%rd39], %rd105;
	{ // callseq 2, 0
	.param .b64 param0;
	st.param.b64 	[param0], %rd39;
	call.uni 
	free, 
	(
	param0
	);
	} // callseq 2
	{ // callseq 3, 0
	.param .b64 param0;
	st.param.b64 	[param0], %rd38;
	call.uni 
	free, 
	(
	param0
	);
	} // callseq 3
	cvt.s64.s32 	%rd12, %rd3;
	{ // callseq 4, 0
	.param .b64 param0;
	st.param.b64 	[param0], 4;
	.param .b64 retval0;
	call.uni (retval0), 
	malloc, 
	(
	param0
	);
	ld.param.b64 	%rd52, [retval0];
	} // callseq 4
	setp.ne.s64 	%p8, %rd52, 0;
	@%p8 bra 	$L__BB1_8;
	add.u64 	%rd85, %SP, 0;
	add.u64 	%rd86, %SPL, 0;
	{ // callseq 10, 0
	.param .b64 param0;
	st.param.b64 	[param0], 0;
	call.uni 
	free, 
	(
	param0
	);
	} // callseq 10
	mov.u64 	%rd87, $str;
	cvta.global.u64 	%rd88, %rd87;
	st.local.u64 	[%rd86], %rd88;
	mov.u64 	%rd89, $str$8;
	cvta.global.u64 	%rd90, %rd89;
	{ // callseq 11, 0
	.param .b64 param0;
	st.param.b64 	[param0], %rd90;
	.param .b64 param1;
	st.param.b64 	[param1], %rd85;
	.param .b32 retval0;
	call.uni (retval0), 
	vprintf, 
	(
	param0, 
	param1
	);
	ld.param.b32 	%r90, [retval0];
	} // callseq 11
	// begin inline asm
	trap;
	// end inline asm
$L__BB1_8:
	{ // callseq 5, 0
	.param .b64 param0;
	st.param.b64 	[param0], 8;
	.param .b64 retval0;
	call.uni (retval0), 
	malloc, 
	(
	param0
	);
	ld.param.b64 	%rd53, [retval0];
	} // callseq 5
	setp.eq.s64 	%p9, %rd53, 0;
	@%p9 bra 	$L__BB1_24;
	setp.gt.s64 	%p10, %rd6, 0;
	mov.b64 	%rd108, 0;
	@%p10 bra 	$L__BB1_10;
	bra.uni 	$L__BB1_12;
$L__BB1_10:
	ld.f32 	%f2, [%rd52];
	mov.b64 	%rd108, 0;
$L__BB1_11:
	sub.s64 	%rd56, %rd6, %rd108;
	shr.u64 	%rd57, %rd56, 63;
	add.s64 	%rd58, %rd56, %rd57;
	shr.s64 	%rd59, %rd58, 1;
	add.s64 	%rd60, %rd59, %rd108;
	add.s64 	%rd61, %rd60, %rd3;
	shl.b64 	%rd62, %rd61, 2;
	add.s64 	%rd63, %rd2, %rd62;
	ld.global.f32 	%f4, [%rd63];
	setp.geu.f32 	%p11, %f4, %f2;
	add.s64 	%rd64, %rd60, 1;
	selp.b64 	%rd6, %rd60, %rd6, %p11;
	selp.b64 	%rd108, %rd108, %rd64, %p11;
	setp.lt.s64 	%p12, %rd108, %rd6;
	@%p12 bra 	$L__BB1_11;
$L__BB1_12:
	mad.lo.s64 	%rd20, %rd12, 192, %rd1;
	cvta.to.global.u64 	%rd65, %rd36;
	mul.wide.s32 	%rd66, %r1, 192;
	add.s64 	%rd21, %rd65, %rd66;
	add.s64 	%rd22, %rd36, %rd66;
	st.u64 	[%rd53], %rd108;
	{ // callseq 6, 0
	.param .b64 param0;
	st.param.b64 	[param0], %rd53;
	call.uni 
	free, 
	(
	param0
	);
	} // callseq 6
	{ // callseq 7, 0
	.param .b64 param0;
	st.param.b64 	[param0], %rd52;
	call.uni 
	free, 
	(
	param0
	);
	} // callseq 7
	ld.global.u32 	%r13, [%rd20];
	st.global.u32 	[%rd21], %r13;
	ld.global.u32 	%r14, [%rd20+4];
	st.global.u32 	[%rd21+4], %r14;
	ld.global.u32 	%r15, [%rd20+8];
	st.global.u32 	[%rd21+8], %r15;
	ld.global.u32 	%r16, [%rd20+12];
	st.global.u32 	[%rd21+12], %r16;
	ld.global.u32 	%r17, [%rd20+16];
	st.global.u32 	[%rd21+16], %r17;
	ld.global.u32 	%r18, [%rd20+20];
	st.global.u32 	[%rd21+20], %r18;
	ld.global.u32 	%r19, [%rd20+24];
	st.global.u32 	[%rd21+24], %r19;
	ld.global.u32 	%r20, [%rd20+28];
	st.global.u32 	[%rd21+28], %r20;
	ld.global.u32 	%r21, [%rd20+32];
	st.global.u32 	[%rd21+32], %r21;
	ld.global.u32 	%r22, [%rd20+36];
	st.global.u32 	[%rd21+36], %r22;
	ld.global.u32 	%r23, [%rd20+40];
	st.global.u32 	[%rd21+40], %r23;
	ld.global.u32 	%r24, [%rd20+44];
	st.global.u32 	[%rd21+44], %r24;
	ld.global.u32 	%r25, [%rd20+48];
	st.global.u32 	[%rd21+48], %r25;
	ld.global.u32 	%r26, [%rd20+52];
	st.global.u32 	[%rd21+52], %r26;
	ld.global.u32 	%r27, [%rd20+56];
	st.global.u32 	[%rd21+56], %r27;
	ld.global.u32 	%r28, [%rd20+60];
	st.global.u32 	[%rd21+60], %r28;
	ld.global.u32 	%r29, [%rd20+64];
	st.global.u32 	[%rd21+64], %r29;
	ld.global.u32 	%r30, [%rd20+68];
	st.global.u32 	[%rd21+68], %r30;
	ld.global.u32 	%r31, [%rd20+72];
	st.global.u32 	[%rd21+72], %r31;
	ld.global.u32 	%r32, [%rd20+76];
	st.global.u32 	[%rd21+76], %r32;
	ld.global.u32 	%r33, [%rd20+80];
	st.global.u32 	[%rd21+80], %r33;
	ld.global.u32 	%r34, [%rd20+84];
	st.global.u32 	[%rd21+84], %r34;
	ld.global.u32 	%r35, [%rd20+88];
	st.global.u32 	[%rd21+88], %r35;
	ld.global.u32 	%r36, [%rd20+92];
	st.global.u32 	[%rd21+92], %r36;
	mov.b32 	%r96, 24;
$L__BB1_13:
	mul.wide.u32 	%rd67, %r96, 4;
	add.s64 	%rd68, %rd22, %rd67;
	sub.s64 	%rd23, %rd22, %rd68;
	shr.s64 	%rd69, %rd23, 2;
	neg.s64 	%rd24, %rd69;
	neg.s64 	%rd25, %rd23;
	mov.b32 	%r97, 0;
	bra.uni 	$L__BB1_15;
$L__BB1_14:
	add.s32 	%r97, %r97, 1;
	setp.eq.s32 	%p24, %r97, 48;
	@%p24 bra 	$L__BB1_21;
$L__BB1_15:
	setp.eq.s64 	%p14, %rd23, 0;
	mul.wide.u32 	%rd70, %r97, 4;
	add.s64 	%rd71, %rd20, %rd70;
	ld.global.u32 	%r6, [%rd71];
	mov.pred 	%p26, -1;
	mov.u64 	%rd113, %rd24;
	@%p14 bra 	$L__BB1_19;
	mov.b16 	%rs8, 0;
	mov.b64 	%rd110, 0;
	mov.u64 	%rd109, %rd25;
	mov.u64 	%rd111, %rd21;
	mov.u64 	%rd113, %rd24;
$L__BB1_17:
	ld.global.u32 	%r38, [%rd111];
	setp.eq.s32 	%p15, %r38, %r6;
	selp.u16 	%rs4, 1, 0, %p15;
	and.b16  	%rs5, %rs8, 255;
	setp.ne.s16 	%p17, %rs5, 0;
	and.pred  	%p18, %p17, %p15;
	min.s64 	%rd73, %rd110, %rd113;
	setp.eq.s16 	%p19, %rs5, 0;
	selp.b16 	%rs6, %rs4, %rs8, %p19;
	selp.b64 	%rd74, %rd110, %rd113, %p19;
	selp.b16 	%rs8, 1, %rs6, %p18;
	selp.b64 	%rd113, %rd73, %rd74, %p18;
	add.s64 	%rd111, %rd111, 4;
	add.s64 	%rd110, %rd110, 1;
	add.s64 	%rd109, %rd109, -4;
	setp.ne.s64 	%p20, %rd109, 0;
	@%p20 bra 	$L__BB1_17;
	and.b16  	%rs7, %rs8, 255;
	setp.eq.s16 	%p26, %rs7, 0;
$L__BB1_19:
	cvt.u32.u64 	%r39, %rd113;
	setp.ne.s32 	%p21, %r96, %r39;
	not.pred 	%p22, %p26;
	and.pred  	%p23, %p22, %p21;
	@%p23 bra 	$L__BB1_14;
	mul.wide.u32 	%rd75, %r96, 4;
	add.s64 	%rd76, %rd21, %rd75;
	st.global.u32 	[%rd76], %r6;
$L__BB1_21:
	add.s32 	%r96, %r96, 1;
	setp.ne.s32 	%p25, %r96, 48;
	@%p25 bra 	$L__BB1_13;
	bar.sync 	0;
	add.s64 	%rd78, %rd1, %rd66;
	ld.global.u32 	%r40, [%rd21];
	st.global.u32 	[%rd78], %r40;
	ld.global.u32 	%r41, [%rd21+4];
	st.global.u32 	[%rd78+4], %r41;
	ld.global.u32 	%r42, [%rd21+8];
	st.global.u32 	[%rd78+8], %r42;
	ld.global.u32 	%r43, [%rd21+12];
	st.global.u32 	[%rd78+12], %r43;
	ld.global.u32 	%r44, [%rd21+16];
	st.global.u32 	[%rd78+16], %r44;
	ld.global.u32 	%r45, [%rd21+20];
	st.global.u32 	[%rd78+20], %r45;
	ld.global.u32 	%r46, [%rd21+24];
	st.global.u32 	[%rd78+24], %r46;
	ld.global.u32 	%r47, [%rd21+28];
	st.global.u32 	[%rd78+28], %r47;
	ld.global.u32 	%r48, [%rd21+32];
	st.global.u32 	[%rd78+32], %r48;
	ld.global.u32 	%r49, [%rd21+36];
	st.global.u32 	[%rd78+36], %r49;
	ld.global.u32 	%r50, [%rd21+40];
	st.global.u32 	[%rd78+40], %r50;
	ld.global.u32 	%r51, [%rd21+44];
	st.global.u32 	[%rd78+44], %r51;
	ld.global.u32 	%r52, [%rd21+48];
	st.global.u32 	[%rd78+48], %r52;
	ld.global.u32 	%r53, [%rd21+52];
	st.global.u32 	[%rd78+52], %r53;
	ld.global.u32 	%r54, [%rd21+56];
	st.global.u32 	[%rd78+56], %r54;
	ld.global.u32 	%r55, [%rd21+60];
	st.global.u32 	[%rd78+60], %r55;
	ld.global.u32 	%r56, [%rd21+64];
	st.global.u32 	[%rd78+64], %r56;
	ld.global.u32 	%r57, [%rd21+68];
	st.global.u32 	[%rd78+68], %r57;
	ld.global.u32 	%r58, [%rd21+72];
	st.global.u32 	[%rd78+72], %r58;
	ld.global.u32 	%r59, [%rd21+76];
	st.global.u32 	[%rd78+76], %r59;
	ld.global.u32 	%r60, [%rd21+80];
	st.global.u32 	[%rd78+80], %r60;
	ld.global.u32 	%r61, [%rd21+84];
	st.global.u32 	[%rd78+84], %r61;
	ld.global.u32 	%r62, [%rd21+88];
	st.global.u32 	[%rd78+88], %r62;
	ld.global.u32 	%r63, [%rd21+92];
	st.global.u32 	[%rd78+92], %r63;
	ld.global.u32 	%r64, [%rd21+96];
	st.global.u32 	[%rd78+96], %r64;
	ld.global.u32 	%r65, [%rd21+100];
	st.global.u32 	[%rd78+100], %r65;
	ld.global.u32 	%r66, [%rd21+104];
	st.global.u32 	[%rd78+104], %r66;
	ld.global.u32 	%r67, [%rd21+108];
	st.global.u32 	[%rd78+108], %r67;
	ld.global.u32 	%r68, [%rd21+112];
	st.global.u32 	[%rd78+112], %r68;
	ld.global.u32 	%r69, [%rd21+116];
	st.global.u32 	[%rd78+116], %r69;
	ld.global.u32 	%r70, [%rd21+120];
	st.global.u32 	[%rd78+120], %r70;
	ld.global.u32 	%r71, [%rd21+124];
	st.global.u32 	[%rd78+124], %r71;
	ld.global.u32 	%r72, [%rd21+128];
	st.global.u32 	[%rd78+128], %r72;
	ld.global.u32 	%r73, [%rd21+132];
	st.global.u32 	[%rd78+132], %r73;
	ld.global.u32 	%r74, [%rd21+136];
	st.global.u32 	[%rd78+136], %r74;
	ld.global.u32 	%r75, [%rd21+140];
	st.global.u32 	[%rd78+140], %r75;
	ld.global.u32 	%r76, [%rd21+144];
	st.global.u32 	[%rd78+144], %r76;
	ld.global.u32 	%r77, [%rd21+148];
	st.global.u32 	[%rd78+148], %r77;
	ld.global.u32 	%r78, [%rd21+152];
	st.global.u32 	[%rd78+152], %r78;
	ld.global.u32 	%r79, [%rd21+156];
	st.global.u32 	[%rd78+156], %r79;
	ld.global.u32 	%r80, [%rd21+160];
	st.global.u32 	[%rd78+160], %r80;
	ld.global.u32 	%r81, [%rd21+164];
	st.global.u32 	[%rd78+164], %r81;
	ld.global.u32 	%r82, [%rd21+168];
	st.global.u32 	[%rd78+168], %r82;
	ld.global.u32 	%r83, [%rd21+172];
	st.global.u32 	[%rd78+172], %r83;
	ld.global.u32 	%r84, [%rd21+176];
	st.global.u32 	[%rd78+176], %r84;
	ld.global.u32 	%r85, [%rd21+180];
	st.global.u32 	[%rd78+180], %r85;
	ld.global.u32 	%r86, [%rd21+184];
	st.global.u32 	[%rd78+184], %r86;
	ld.global.u32 	%r87, [%rd21+188];
	st.global.u32 	[%rd78+188], %r87;
	ret;
$L__BB1_23:
	add.u64 	%rd91, %SP, 0;
	add.u64 	%rd92, %SPL, 0;
	{ // callseq 12, 0
	.param .b64 param0;
	st.param.b64 	[param0], 0;
	call.uni 
	free, 
	(
	param0
	);
	} // callseq 12
	mov.u64 	%rd93, $str;
	cvta.global.u64 	%rd94, %rd93;
	st.local.u64 	[%rd92], %rd94;
	mov.u64 	%rd95, $str$8;
	cvta.global.u64 	%rd96, %rd95;
	{ // callseq 13, 0
	.param .b64 param0;
	st.param.b64 	[param0], %rd96;
	.param .b64 param1;
	st.param.b64 	[param1], %rd91;
	.param .b32 retval0;
	call.uni (retval0), 
	vprintf, 
	(
	param0, 
	param1
	);
	ld.param.b32 	%r92, [retval0];
	} // callseq 13
	// begin inline asm
	trap;
	// end inline asm
$L__BB1_24:
	add.u64 	%rd79, %SP, 0;
	add.u64 	%rd80, %SPL, 0;
	{ // callseq 8, 0
	.param .b64 param0;
	st.param.b64 	[param0], 0;
	call.uni 
	free, 
	(
	param0
	);
	} // callseq 8
	mov.u64 	%rd81, $str;
	cvta.global.u64 	%rd82, %rd81;
	st.local.u64 	[%rd80], %rd82;
	mov.u64 	%rd83, $str$8;
	cvta.global.u64 	%rd84, %rd83;
	{ // callseq 9, 0
	.param .b64 param0;
	st.param.b64 	[param0], %rd84;
	.param .b64 param1;
	st.param.b64 	[param1], %rd79;
	.param .b32 retval0;
	call.uni (retval0), 
	vprintf, 
	(
	param0, 
	param1
	);
	ld.param.b32 	%r88, [retval0];
	} // callseq 9
	// begin inline asm
	trap;
	// end inline asm

}
	// .globl	_Z6mutatePA48_i
.visible .entry _Z6mutatePA48_i(
	.param .u64 .ptr .align 1 _Z6mutatePA48_i_param_0
)
{
	.reg .pred 	%p<12>;
	.reg .b32 	%r<155>;
	.reg .b32 	%f<17>;
	.reg .b64 	%rd<9>;
	.reg .b64 	%fd<9>;

	ld.param.u64 	%rd2, [_Z6mutatePA48_i_param_0];
	cvta.to.global.u64 	%rd3, %rd2;
	mov.u32 	%r61, %tid.x;
	mov.u32 	%r62, %ctaid.x;
	mov.u32 	%r63, %ntid.x;
	mad.lo.s32 	%r64, %r62, %r63, %r61;
	mul.wide.s32 	%rd4, %r64, 192;
	add.s64 	%rd1, %rd3, %rd4;
	xor.b32  	%r65, %r64, -1429050551;
	mul.lo.s32 	%r66, %r65, 1099087573;
	setp.gt.s32 	%p1, %r64, -1;
	selp.b32 	%r67, -644748465, -1947113066, %p1;
	add.s32 	%r68, %r67, %r66;
	add.s32 	%r154, %r68, 6615241;
	add.s32 	%r42, %r66, 123456789;
	xor.b32  	%r44, %r66, 362436069;
	add.s32 	%r46, %r67, 521288629;
	xor.b32  	%r152, %r67, 88675123;
	add.s32 	%r147, %r66, 5783321;
	mov.b32 	%r128, 0;
$L__BB2_1:
	mov.u32 	%r136, %r154;
	add.s32 	%r154, %r136, 17396976;
	mov.b32 	%r15, 0;
	mov.u32 	%r143, %r44;
	mov.u32 	%r144, %r46;
	mov.u32 	%r145, %r152;
	mov.u32 	%r146, %r147;
$L__BB2_2:
	shr.u32 	%r70, %r42, 2;
	xor.b32  	%r71, %r70, %r42;
	shl.b32 	%r72, %r146, 4;
	shl.b32 	%r73, %r71, 1;
	xor.b32  	%r74, %r72, %r73;
	xor.b32  	%r75, %r74, %r146;
	xor.b32  	%r147, %r75, %r71;
	add.s32 	%r148, %r136, 362437;
	add.s32 	%r76, %r147, %r148;
	cvt.rn.f32.u32 	%f1, %r76;
	fma.rn.f32 	%f2, %f1, 0f2F800000, 0f2F000000;
	cvt.f64.f32 	%fd1, %f2;
	setp.lt.f64 	%p2, %fd1, 0d3FC3333333333333;
	@%p2 bra 	$L__BB2_17;
	shr.u32 	%r77, %r143, 2;
	xor.b32  	%r78, %r77, %r143;
	shl.b32 	%r79, %r147, 4;
	shl.b32 	%r80, %r78, 1;
	xor.b32  	%r81, %r79, %r80;
	xor.b32  	%r82, %r81, %r147;
	xor.b32  	%r38, %r82, %r78;
	add.s32 	%r148, %r136, 724874;
	add.s32 	%r83, %r38, %r148;
	cvt.rn.f32.u32 	%f3, %r83;
	fma.rn.f32 	%f4, %f3, 0f2F800000, 0f2F000000;
	cvt.f64.f32 	%fd2, %f4;
	setp.lt.f64 	%p3, %fd2, 0d3FC3333333333333;
	@%p3 bra 	$L__BB2_16;
	shr.u32 	%r84, %r144, 2;
	xor.b32  	%r85, %r84, %r144;
	shl.b32 	%r86, %r38, 4;
	shl.b32 	%r87, %r85, 1;
	xor.b32  	%r88, %r86, %r87;
	xor.b32  	%r89, %r88, %r38;
	xor.b32  	%r40, %r89, %r85;
	add.s32 	%r148, %r136, 1087311;
	add.s32 	%r90, %r40, %r148;
	cvt.rn.f32.u32 	%f5, %r90;
	fma.rn.f32 	%f6, %f5, 0f2F800000, 0f2F000000;
	cvt.f64.f32 	%fd3, %f6;
	setp.lt.f64 	%p4, %fd3, 0d3FC3333333333333;
	@%p4 bra 	$L__BB2_15;
	shr.u32 	%r91, %r145, 2;
	xor.b32  	%r92, %r91, %r145;
	shl.b32 	%r93, %r40, 4;
	shl.b32 	%r94, %r92, 1;
	xor.b32  	%r95, %r93, %r94;
	xor.b32  	%r96, %r95, %r40;
	xor.b32  	%r42, %r96, %r92;
	add.s32 	%r148, %r136, 1449748;
	add.s32 	%r97, %r42, %r148;
	cvt.rn.f32.u32 	%f7, %r97;
	fma.rn.f32 	%f8, %f7, 0f2F800000, 0f2F000000;
	cvt.f64.f32 	%fd4, %f8;
	setp.lt.f64 	%p5, %fd4, 0d3FC3333333333333;
	@%p5 bra 	$L__BB2_14;
	shr.u32 	%r98, %r146, 2;
	xor.b32  	%r99, %r98, %r146;
	shl.b32 	%r100, %r42, 4;
	shl.b32 	%r101, %r99, 1;
	xor.b32  	%r102, %r100, %r101;
	xor.b32  	%r103, %r102, %r42;
	xor.b32  	%r44, %r103, %r99;
	add.s32 	%r148, %r136, 1812185;
	add.s32 	%r104, %r44, %r148;
	cvt.rn.f32.u32 	%f9, %r104;
	fma.rn.f32 	%f10, %f9, 0f2F800000, 0f2F000000;
	cvt.f64.f32 	%fd5, %f10;
	setp.lt.f64 	%p6, %fd5, 0d3FC3333333333333;
	@%p6 bra 	$L__BB2_13;
	shr.u32 	%r105, %r147, 2;
	xor.b32  	%r106, %r105, %r147;
	shl.b32 	%r107, %r44, 4;
	shl.b32 	%r108, %r106, 1;
	xor.b32  	%r109, %r107, %r108;
	xor.b32  	%r110, %r109, %r44;
	xor.b32  	%r46, %r110, %r106;
	add.s32 	%r148, %r136, 2174622;
	add.s32 	%r111, %r46, %r148;
	cvt.rn.f32.u32 	%f11, %r111;
	fma.rn.f32 	%f12, %f11, 0f2F800000, 0f2F000000;
	cvt.f64.f32 	%fd6, %f12;
	setp.lt.f64 	%p7, %fd6, 0d3FC3333333333333;
	@%p7 bra 	$L__BB2_12;
	shr.u32 	%r112, %r38, 2;
	xor.b32  	%r113, %r112, %r38;
	shl.b32 	%r114, %r46, 4;
	shl.b32 	%r115, %r113, 1;
	xor.b32  	%r116, %r114, %r115;
	xor.b32  	%r117, %r116, %r46;
	xor.b32  	%r152, %r117, %r113;
	add.s32 	%r148, %r136, 2537059;
	add.s32 	%r118, %r152, %r148;
	cvt.rn.f32.u32 	%f13, %r118;
	fma.rn.f32 	%f14, %f13, 0f2F800000, 0f2F000000;
	cvt.f64.f32 	%fd7, %f14;
	setp.lt.f64 	%p8, %fd7, 0d3FC3333333333333;
	@%p8 bra 	$L__BB2_11;
	shr.u32 	%r119, %r40, 2;
	xor.b32  	%r120, %r119, %r40;
	shl.b32 	%r121, %r152, 4;
	shl.b32 	%r122, %r120, 1;
	xor.b32  	%r123, %r121, %r122;
	xor.b32  	%r124, %r123, %r152;
	xor.b32  	%r147, %r124, %r120;
	add.s32 	%r136, %r136, 2899496;
	add.s32 	%r125, %r147, %r136;
	cvt.rn.f32.u32 	%f15, %r125;
	fma.rn.f32 	%f16, %f15, 0f2F800000, 0f2F000000;
	cvt.f64.f32 	%fd8, %f16;
	setp.lt.f64 	%p9, %fd8, 0d3FC3333333333333;
	@%p9 bra 	$L__BB2_10;
	bra.uni 	$L__BB2_18;
$L__BB2_10:
	add.s32 	%r15, %r15, 7;
	mov.u32 	%r143, %r42;
	mov.u32 	%r144, %r44;
	mov.u32 	%r145, %r46;
	mov.u32 	%r146, %r152;
	mov.u32 	%r148, %r136;
	bra.uni 	$L__BB2_17;
$L__BB2_11:
	add.s32 	%r15, %r15, 6;
	mov.u32 	%r143, %r40;
	mov.u32 	%r144, %r42;
	mov.u32 	%r145, %r44;
	mov.u32 	%r146, %r46;
	mov.u32 	%r147, %r152;
	bra.uni 	$L__BB2_17;
$L__BB2_12:
	add.s32 	%r15, %r15, 5;
	mov.u32 	%r143, %r38;
	mov.u32 	%r144, %r40;
	mov.u32 	%r145, %r42;
	mov.u32 	%r146, %r44;
	mov.u32 	%r147, %r46;
	bra.uni 	$L__BB2_17;
$L__BB2_13:
	add.s32 	%r15, %r15, 4;
	mov.u32 	%r143, %r147;
	mov.u32 	%r144, %r38;
	mov.u32 	%r145, %r40;
	mov.u32 	%r146, %r42;
	mov.u32 	%r147, %r44;
	bra.uni 	$L__BB2_17;
$L__BB2_14:
	add.s32 	%r15, %r15, 3;
	mov.u32 	%r143, %r146;
	mov.u32 	%r144, %r147;
	mov.u32 	%r145, %r38;
	mov.u32 	%r146, %r40;
	mov.u32 	%r147, %r42;
	bra.uni 	$L__BB2_17;
$L__BB2_15:
	add.s32 	%r15, %r15, 2;
	mov.u32 	%r143, %r145;
	mov.u32 	%r144, %r146;
	mov.u32 	%r145, %r147;
	mov.u32 	%r146, %r38;
	mov.u32 	%r147, %r40;
	bra.uni 	$L__BB2_17;
$L__BB2_16:
	add.s32 	%r15, %r15, 1;
	mov.u32 	%r143, %r144;
	mov.u32 	%r144, %r145;
	mov.u32 	%r145, %r146;
	mov.u32 	%r146, %r147;
	mov.u32 	%r147, %r38;
$L__BB2_17:
	mul.wide.u32 	%rd5, %r128, 4;
	add.s64 	%rd6, %rd1, %rd5;
	ld.global.u32 	%r126, [%rd6];
	mul.wide.u32 	%rd7, %r15, 4;
	add.s64 	%rd8, %rd1, %rd7;
	ld.global.u32 	%r127, [%rd8];
	st.global.u32 	[%rd6], %r127;
	st.global.u32 	[%rd8], %r126;
	mov.u32 	%r42, %r143;
	mov.u32 	%r44, %r144;
	mov.u32 	%r46, %r145;
	mov.u32 	%r152, %r146;
	mov.u32 	%r154, %r148;
	bra.uni 	$L__BB2_19;
$L__BB2_18:
	add.s32 	%r15, %r15, 8;
	setp.ne.s32 	%p10, %r15, 48;
	mov.u32 	%r143, %r44;
	mov.u32 	%r144, %r46;
	mov.u32 	%r145, %r152;
	mov.u32 	%r146, %r147;
	@%p10 bra 	$L__BB2_2;
$L__BB2_19:
	add.s32 	%r128, %r128, 1;
	setp.ne.s32 	%p11, %r128, 48;
	@%p11 bra 	$L__BB2_1;
	ret;

}
	// .globl	_ZN3cub18CUB_300001_SM_10006detail11EmptyKernelIvEEvv
.visible .entry _ZN3cub18CUB_300001_SM_10006detail11EmptyKernelIvEEvv()
{


	ret;

}
	// .globl	_ZN3cub18CUB_300001_SM_10006detail8for_each13static_kernelINS2_12policy_hub_t12policy_500_tElNS2_12op_wrapper_tIlN6thrust24THRUST_300001_SM_1000_NS6system6detail7generic6detail21binary_search_functorIPfNSC_18binary_search_lessENSC_3lbfEEENS8_12zip_iteratorIN4cuda3std3__45tupleIJNS8_6detail15normal_iteratorINS8_7pointerIfNS8_8cuda_cub5par_tENS8_11use_defaultESS_EEEENSO_INSP_IlSR_SS_SS_EEEEEEEEEEEEEvT0_T1_
.visible .entry _ZN3cub18CUB_300001_SM_10006detail8for_each13static_kernelINS2_12policy_hub_t12policy_500_tElNS2_12op_wrapper_tIlN6thrust24THRUST_300001_SM_1000_NS6system6detail7generic6detail21binary_search_functorIPfNSC_18binary_search_lessENSC_3lbfEEENS8_12zip_iteratorIN4cuda3std3__45tupleIJNS8_6detail15normal_iteratorINS8_7pointerIfNS8_8cuda_cub5par_tENS8_11use_defaultESS_EEEENSO_INSP_IlSR_SS_SS_EEEEEEEEEEEEEvT0_T1_(
	.param .u64 _ZN3cub18CUB_300001_SM_10006detail8for_each13static_kernelINS2_12policy_hub_t12policy_500_tElNS2_12op_wrapper_tIlN6thrust24THRUST_300001_SM_1000_NS6system6detail7generic6detail21binary_search_functorIPfNSC_18binary_search_lessENSC_3lbfEEENS8_12zip_iteratorIN4cuda3std3__45tupleIJNS8_6detail15normal_iteratorINS8_7pointerIfNS8_8cuda_cub5par_tENS8_11use_defaultESS_EEEENSO_INSP_IlSR_SS_SS_EEEEEEEEEEEEEvT0_T1__param_0,
	.param .align 8 .b8 _ZN3cub18CUB_300001_SM_10006detail8for_each13static_kernelINS2_12policy_hub_t12policy_500_tElNS2_12op_wrapper_tIlN6thrust24THRUST_300001_SM_1000_NS6system6detail7generic6detail21binary_search_functorIPfNSC_18binary_search_lessENSC_3lbfEEENS8_12zip_iteratorIN4cuda3std3__45tupleIJNS8_6detail15normal_iteratorINS8_7pointerIfNS8_8cuda_cub5par_tENS8_11use_defaultESS_EEEENSO_INSP_IlSR_SS_SS_EEEEEEEEEEEEEvT0_T1__param_1[40]
)
.maxntid 256
{
	.reg .pred 	%p<16>;
	.reg .b16 	%rs<9>;
	.reg .b32 	%r<16>;
	.reg .b32 	%f<9>;
	.reg .b64 	%rd<110>;

	ld.param.u64 	%rd37, [_ZN3cub18CUB_300001_SM_10006detail8for_each13static_kernelINS2_12policy_hub_t12policy_500_tElNS2_12op_wrapper_tIlN6thrust24THRUST_300001_SM_1000_NS6system6detail7generic6detail21binary_search_functorIPfNSC_18binary_search_lessENSC_3lbfEEENS8_12zip_iteratorIN4cuda3std3__45tupleIJNS8_6detail15normal_iteratorINS8_7pointerIfNS8_8cuda_cub5par_tENS8_11use_defaultESS_EEEENSO_INSP_IlSR_SS_SS_EEEEEEEEEEEEEvT0_T1__param_1+24];
	ld.param.u64 	%rd36, [_ZN3cub18CUB_300001_SM_10006detail8for_each13static_kernelINS2_12policy_hub_t12policy_500_tElNS2_12op_wrapper_tIlN6thrust24THRUST_300001_SM_1000_NS6system6detail7generic6detail21binary_search_functorIPfNSC_18binary_search_lessENSC_3lbfEEENS8_12zip_iteratorIN4cuda3std3__45tupleIJNS8_6detail15normal_iteratorINS8_7pointerIfNS8_8cuda_cub5par_tENS8_11use_defaultESS_EEEENSO_INSP_IlSR_SS_SS_EEEEEEEEEEEEEvT0_T1__param_1+16];
	ld.param.u64 	%rd35, [_ZN3cub18CUB_300001_SM_10006detail8for_each13static_kernelINS2_12policy_hub_t12policy_500_tElNS2_12op_wrapper_tIlN6thrust24THRUST_300001_SM_1000_NS6system6detail7generic6detail21binary_search_functorIPfNSC_18binary_search_lessENSC_3lbfEEENS8_12zip_iteratorIN4cuda3std3__45tupleIJNS8_6detail15normal_iteratorINS8_7pointerIfNS8_8cuda_cub5par_tENS8_11use_defaultESS_EEEENSO_INSP_IlSR_SS_SS_EEEEEEEEEEEEEvT0_T1__param_1+8];
	ld.param.u64 	%rd34, [_ZN3cub18CUB_300001_SM_10006detail8for_each13static_kernelINS2_12policy_hub_t12policy_500_tElNS2_12op_wrapper_tIlN6thrust24THRUST_300001_SM_1000_NS6system6detail7generic6detail21binary_search_functorIPfNSC_18binary_search_lessENSC_3lbfEEENS8_12zip_iteratorIN4cuda3std3__45tupleIJNS8_6detail15normal_iteratorINS8_7pointerIfNS8_8cuda_cub5par_tENS8_11use_defaultESS_EEEENSO_INSP_IlSR_SS_SS_EEEEEEEEEEEEEvT0_T1__param_1];
	ld.param.u64 	%rd38, [_ZN3cub18CUB_300001_SM_10006detail8for_each13static_kernelINS2_12policy_hub_t12policy_500_tElNS2_12op_wrapper_tIlN6thrust24THRUST_300001_SM_1000_NS6system6detail7generic6detail21binary_search_functorIPfNSC_18binary_search_lessENSC_3lbfEEENS8_12zip_iteratorIN4cuda3std3__45tupleIJNS8_6detail15normal_iteratorINS8_7pointerIfNS8_8cuda_cub5par_tENS8_11use_defaultESS_EEEENSO_INSP_IlSR_SS_SS_EEEEEEEEEEEEEvT0_T1__param_0];
	mov.u32 	%r13, %ctaid.x;
	mul.wide.u32 	%rd1, %r13, 512;
	sub.s64 	%rd2, %rd38, %rd1;
	setp.lt.s64 	%p1, %rd2, 512;
	@%p1 bra 	$L__BB4_8;
	cvta.to.global.u64 	%rd4, %rd35;
	cvta.to.global.u64 	%rd5, %rd36;
	mov.u32 	%r1, %tid.x;
	sub.s64 	%rd73, %rd37, %rd36;
	shr.s64 	%rd105, %rd73, 2;
	setp.lt.s64 	%p11, %rd105, 1;
	@%p11 bra 	$L__BB4_7;
	cvta.to.global.u64 	%rd80, %rd34;
	cvt.u64.u32 	%rd81, %r1;
	add.s64 	%rd82, %rd1, %rd81;
	shl.b64 	%rd83, %rd82, 2;
	add.s64 	%rd7, %rd80, %rd83;
	shl.b64 	%rd84, %rd82, 3;
	add.s64 	%rd8, %rd4, %rd84;
	ld.global.f32 	%f1, [%rd7];
	mov.b64 	%rd102, 0;
	mov.u64 	%rd103, %rd105;
$L__BB4_3:
	sub.s64 	%rd85, %rd103, %rd102;
	shr.u64 	%rd86, %rd85, 63;
	add.s64 	%rd87, %rd85, %rd86;
	shr.s64 	%rd88, %rd87, 1;
	add.s64 	%rd89, %rd88, %rd102;
	shl.b64 	%rd90, %rd89, 2;
	add.s64 	%rd91, %rd5, %rd90;
	ld.global.f32 	%f7, [%rd91];
	setp.geu.f32 	%p12, %f7, %f1;
	add.s64 	%rd92, %rd89, 1;
	selp.b64 	%rd103, %rd89, %rd103, %p12;
	selp.b64 	%rd102, %rd102, %rd92, %p12;
	setp.lt.s64 	%p13, %rd102, %rd103;
	@%p13 bra 	$L__BB4_3;
	st.global.u64 	[%rd8], %rd102;
	ld.global.f32 	%f2, [%rd7+1024];
	mov.b64 	%rd104, 0;
$L__BB4_5:
	sub.s64 	%rd94, %rd105, %rd104;
	shr.u64 	%rd95, %rd94, 63;
	add.s64 	%rd96, %rd94, %rd95;
	shr.s64 	%rd97, %rd96, 1;
	add.s64 	%rd98, %rd97, %rd104;
	shl.b64 	%rd99, %rd98, 2;
	add.s64 	%rd100, %rd5, %rd99;
	ld.global.f32 	%f8, [%rd100];
	setp.geu.f32 	%p14, %f8, %f2;
	add.s64 	%rd101, %rd98, 1;
	selp.b64 	%rd105, %rd98, %rd105, %p14;
	selp.b64 	%rd104, %rd104, %rd101, %p14;
	setp.lt.s64 	%p15, %rd104, %rd105;
	@%p15 bra 	$L__BB4_5;
	st.global.u64 	[%rd8+2048], %rd104;
	bra.uni 	$L__BB4_21;
$L__BB4_7:
	cvt.u64.u32 	%rd74, %r1;
	add.s64 	%rd75, %rd1, %rd74;
	shl.b64 	%rd76, %rd75, 3;
	add.s64 	%rd77, %rd4, %rd76;
	mov.b64 	%rd78, 0;
	st.global.u64 	[%rd77], %rd78;
	st.global.u64 	[%rd77+2048], %rd78;
	bra.uni 	$L__BB4_21;
$L__BB4_8:
	cvta.to.global.u64 	%rd17, %rd34;
	cvta.to.global.u64 	%rd18, %rd35;
	cvta.to.global.u64 	%rd19, %rd36;
	mov.u32 	%r2, %tid.x;
	cvt.s64.s32 	%rd20, %rd2;
	sub.s64 	%rd39, %rd37, %rd36;
	shr.s64 	%rd109, %rd39, 2;
	setp.lt.s64 	%p2, %rd109, 1;
	@%p2 bra 	$L__BB4_17;
	cvt.u64.u32 	%rd22, %r2;
	setp.le.s64 	%p5, %rd20, %rd22;
	@%p5 bra 	$L__BB4_13;
	add.s64 	%rd47, %rd1, %rd22;
	shl.b64 	%rd48, %rd47, 2;
	add.s64 	%rd49, %rd17, %rd48;
	shl.b64 	%rd50, %rd47, 3;
	add.s64 	%rd23, %rd18, %rd50;
	ld.global.f32 	%f3, [%rd49];
	mov.b64 	%rd106, 0;
	mov.u64 	%rd107, %rd109;
$L__BB4_11:
	sub.s64 	%rd51, %rd107, %rd106;
	shr.u64 	%rd52, %rd51, 63;
	add.s64 	%rd53, %rd51, %rd52;
	shr.s64 	%rd54, %rd53, 1;
	add.s64 	%rd55, %rd54, %rd106;
	shl.b64 	%rd56, %rd55, 2;
	add.s64 	%rd57, %rd19, %rd56;
	ld.global.f32 	%f5, [%rd57];
	setp.geu.f32 	%p6, %f5, %f3;
	add.s64 	%rd58, %rd55, 1;
	selp.b64 	%rd107, %rd55, %rd107, %p6;
	selp.b64 	%rd106, %rd106, %rd58, %p6;
	setp.lt.s64 	%p7, %rd106, %rd107;
	@%p7 bra 	$L__BB4_11;
	st.global.u64 	[%rd23], %rd106;
$L__BB4_13:
	add.s32 	%r15, %r2, 256;
	cvt.u64.u32 	%rd59, %r15;
	setp.le.s64 	%p8, %rd20, %rd59;
	@%p8 bra 	$L__BB4_21;
	add.s64 	%rd61, %rd1, %rd22;
	shl.b64 	%rd62, %rd61, 2;
	add.s64 	%rd63, %rd17, %rd62;
	shl.b64 	%rd64, %rd61, 3;
	add.s64 	%rd28, %rd18, %rd64;
	ld.global.f32 	%f4, [%rd63+1024];
	mov.b64 	%rd108, 0;
$L__BB4_15:
	sub.s64 	%rd65, %rd109, %rd108;
	shr.u64 	%rd66, %rd65, 63;
	add.s64 	%rd67, %rd65, %rd66;
	shr.s64 	%rd68, %rd67, 1;
	add.s64 	%rd69, %rd68, %rd108;
	shl.b64 	%rd70, %rd69, 2;
	add.s64 	%rd71, %rd19, %rd70;
	ld.global.f32 	%f6, [%rd71];
	setp.geu.f32 	%p9, %f6, %f4;
	add.s64 	%rd72, %rd69, 1;
	selp.b64 	%rd109, %rd69, %rd109, %p9;
	selp.b64 	%rd108, %rd108, %rd72, %p9;
	setp.lt.s64 	%p10, %rd108, %rd109;
	@%p10 bra 	$L__BB4_15;
	st.global.u64 	[%rd28+2048], %rd108;
	bra.uni 	$L__BB4_21;
$L__BB4_17:
	cvt.u64.u32 	%rd40, %r2;
	setp.le.s64 	%p3, %rd20, %rd40;
	add.s64 	%rd41, %rd1, %rd40;
	shl.b64 	%rd42, %rd41, 3;
	add.s64 	%rd33, %rd18, %rd42;
	@%p3 bra 	$L__BB4_19;
	mov.b64 	%rd43, 0;
	st.global.u64 	[%rd33], %rd43;
$L__BB4_19:
	add.s32 	%r14, %r2, 256;
	cvt.u64.u32 	%rd44, %r14;
	setp.le.s64 	%p4, %rd20, %rd44;
	@%p4 bra 	$L__BB4_21;
	mov.b64 	%rd45, 0;
	st.global.u64 	[%rd33+2048], %rd45;
$L__BB4_21:
	ret;

}
	// .globl	_ZN3cub18CUB_300001_SM_10006detail4scan20DeviceScanInitKernelINS0_13ScanTileStateIfLb1EEEEEvT_i
.visible .entry _ZN3cub18CUB_300001_SM_10006detail4scan20DeviceScanInitKernelINS0_13ScanTileStateIfLb1EEEEEvT_i(
	.param .align 8 .b8 _ZN3cub18CUB_300001_SM_10006detail4scan20DeviceScanInitKernelINS0_13ScanTileStateIfLb1EEEEEvT_i_param_0[8],
	.param .u32 _ZN3cub18CUB_300001_SM_10006detail4scan20DeviceScanInitKernelINS0_13ScanTileStateIfLb1EEEEEvT_i_param_1
)
{
	.reg .pred 	%p<5>;
	.reg .b32 	%r<10>;
	.reg .b64 	%rd<7>;

	ld.param.u64 	%rd2, [_ZN3cub18CUB_300001_SM_10006detail4scan20DeviceScanInitKernelINS0_13ScanTileStateIfLb1EEEEEvT_i_param_0];
	ld.param.u32 	%r4, [_ZN3cub18CUB_300001_SM_10006detail4scan20DeviceScanInitKernelINS0_13ScanTileStateIfLb1EEEEEvT_i_param_1];
	cvta.to.global.u64 	%rd1, %rd2;
	mov.u32 	%r1, %ctaid.x;
	mov.u32 	%r5, %ntid.x;
	mov.u32 	%r2, %tid.x;
	mad.lo.s32 	%r3, %r1, %r5, %r2;
	setp.ge.s32 	%p1, %r3, %r4;
	@%p1 bra 	$L__BB5_2;
	mul.wide.s32 	%rd3, %r3, 8;
	add.s64 	%rd4, %rd1, %rd3;
	mov.b32 	%r6, 0;
	mov.b32 	%r7, 99;
	st.global.v2.u32 	[%rd4+256], {%r7, %r6};
$L__BB5_2:
	setp.ne.s32 	%p2, %r1, 0;
	setp.gt.u32 	%p3, %r2, 31;
	or.pred  	%p4, %p2, %p3;
	@%p4 bra 	$L__BB5_4;
	mul.wide.u32 	%rd5, %r2, 8;
	add.s64 	%rd6, %rd1, %rd5;
	mov.b32 	%r9, 0;
	st.global.v2.u32 	[%rd6], {%r9, %r9};
$L__BB5_4:
	ret;

}
	// .globl	_ZN3cub18CUB_300001_SM_10006detail4scan16DeviceScanKernelINS2_10policy_hubIfffjN4cuda3std3__44plusIvEEE10Policy1000EPfSC_NS0_13ScanTileStateIfLb1EEES9_NS0_8NullTypeEjfLb0ESF_EEvT0_T1_T2_iT3_T4_T5_
.visible .entry _ZN3cub18CUB_300001_SM_10006detail4scan16DeviceScanKernelINS2_10policy_hubIfffjN4cuda3std3__44plusIvEEE10Policy1000EPfSC_NS0_13ScanTileStateIfLb1EEES9_NS0_8NullTypeEjfLb0ESF_EEvT0_T1_T2_iT3_T4_T5_(
	.param .u64 .ptr .align 1 _ZN3cub18CUB_300001_SM_10006detail4scan16DeviceScanKernelINS2_10policy_hubIfffjN4cuda3std3__44plusIvEEE10Policy1000EPfSC_NS0_13ScanTileStateIfLb1EEES9_NS0_8NullTypeEjfLb0ESF_EEvT0_T1_T2_iT3_T4_T5__param_0,
	.param .u64 .ptr .align 1 _ZN3cub18CUB_300001_SM_10006detail4scan16DeviceScanKernelINS2_10policy_hubIfffjN4cuda3std3__44plusIvEEE10Policy1000EPfSC_NS0_13ScanTileStateIfLb1EEES9_NS0_8NullTypeEjfLb0ESF_EEvT0_T1_T2_iT3_T4_T5__param_1,
	.param .align 8 .b8 _ZN3cub18CUB_300001_SM_10006detail4scan16DeviceScanKernelINS2_10policy_hubIfffjN4cuda3std3__44plusIvEEE10Policy1000EPfSC_NS0_13ScanTileStateIfLb1EEES9_NS0_8NullTypeEjfLb0ESF_EEvT0_T1_T2_iT3_T4_T5__param_2[8],
	.param .u32 _ZN3cub18CUB_300001_SM_10006detail4scan16DeviceScanKernelINS2_10policy_hubIfffjN4cuda3std3__44plusIvEEE10Policy1000EPfSC_NS0_13ScanTileStateIfLb1EEES9_NS0_8NullTypeEjfLb0ESF_EEvT0_T1_T2_iT3_T4_T5__param_3,
	.param .align 1 .b8 _ZN3cub18CUB_300001_SM_10006detail4scan16DeviceScanKernelINS2_10policy_hubIfffjN4cuda3std3__44plusIvEEE10Policy1000EPfSC_NS0_13ScanTileStateIfLb1EEES9_NS0_8NullTypeEjfLb0ESF_EEvT0_T1_T2_iT3_T4_T5__param_4[1],
	.param .align 1 .b8 _ZN3cub18CUB_300001_SM_10006detail4scan16DeviceScanKernelINS2_10policy_hubIfffjN4cuda3std3__44plusIvEEE10Policy1000EPfSC_NS0_13ScanTileStateIfLb1EEES9_NS0_8NullTypeEjfLb0ESF_EEvT0_T1_T2_iT3_T4_T5__param_5[1],
	.param .u32 _ZN3cub18CUB_300001_SM_10006detail4scan16DeviceScanKernelINS2_10policy_hubIfffjN4cuda3std3__44plusIvEEE10Policy1000EPfSC_NS0_13ScanTileStateIfLb1EEES9_NS0_8NullTypeEjfLb0ESF_EEvT0_T1_T2_iT3_T4_T5__param_6
)
.maxntid 384
{
	.reg .pred 	%p<160>;
	.reg .b32 	%r<500>;
	.reg .b32 	%f<602>;
	.reg .b64 	%rd<58>;
	// demoted variable
	.shared .align 16 .b8 _ZZN3cub18CUB_300001_SM_10006detail4scan16DeviceScanKernelINS2_10policy_hubIfffjN4cuda3std3__44plusIvEEE10Policy1000EPfSC_NS0_13ScanTileStateIfLb1EEES9_NS0_8NullTypeEjfLb0ESF_EEvT0_T1_T2_iT3_T4_T5_E12temp_storage[33808];
	ld.param.u64 	%rd2, [_ZN3cub18CUB_300001_SM_10006detail4scan16DeviceScanKernelINS2_10policy_hubIfffjN4cuda3std3__44plusIvEEE10Policy1000EPfSC_NS0_13ScanTileStateIfLb1EEES9_NS0_8NullTypeEjfLb0ESF_EEvT0_T1_T2_iT3_T4_T5__param_2];
	ld.param.u64 	%rd13, [_ZN3cub18CUB_300001_SM_10006detail4scan16DeviceScanKernelINS2_10policy_hubIfffjN4cuda3std3__44plusIvEEE10Policy1000EPfSC_NS0_13ScanTileStateIfLb1EEES9_NS0_8NullTypeEjfLb0ESF_EEvT0_T1_T2_iT3_T4_T5__param_0];
	ld.param.u32 	%r99, [_ZN3cub18CUB_300001_SM_10006detail4scan16DeviceScanKernelINS2_10policy_hubIfffjN4cuda3std3__44plusIvEEE10Policy1000EPfSC_NS0_13ScanTileStateIfLb1EEES9_NS0_8NullTypeEjfLb0ESF_EEvT0_T1_T2_iT3_T4_T5__param_3];
	ld.param.u32 	%r100, [_ZN3cub18CUB_300001_SM_10006detail4scan16DeviceScanKernelINS2_10policy_hubIfffjN4cuda3std3__44plusIvEEE10Policy1000EPfSC_NS0_13ScanTileStateIfLb1EEES9_NS0_8NullTypeEjfLb0ESF_EEvT0_T1_T2_iT3_T4_T5__param_6];
	cvta.to.global.u64 	%rd1, %rd13;
	mov.u32 	%r101, %ctaid.x;
	add.s32 	%r476, %r99, %r101;
	mul.lo.s32 	%r2, %r476, 8448;
	sub.s32 	%r3, %r100, %r2;
	setp.lt.u32 	%p1, %r3, 8449;
	@%p1 bra 	$L__BB6_26;
	cvt.u64.u32 	%rd37, %r2;
	mov.u32 	%r4, %tid.x;
	and.b32  	%r329, %r4, 31;
	and.b32  	%r330, %r4, 992;
	mul.lo.s32 	%r331, %r330, 22;
	or.b32  	%r332, %r331, %r329;
	cvt.u64.u32 	%rd38, %r332;
	add.s64 	%rd3, %rd38, %rd37;
	shl.b64 	%rd39, %rd3, 2;
	add.s64 	%rd40, %rd1, %rd39;
	ld.global.f32 	%f334, [%rd40];
	ld.global.f32 	%f335, [%rd40+128];
	ld.global.f32 	%f336, [%rd40+256];
	ld.global.f32 	%f337, [%rd40+384];
	ld.global.f32 	%f338, [%rd40+512];
	ld.global.f32 	%f339, [%rd40+640];
	ld.global.f32 	%f340, [%rd40+768];
	ld.global.f32 	%f341, [%rd40+896];
	ld.global.f32 	%f342, [%rd40+1024];
	ld.global.f32 	%f343, [%rd40+1152];
	ld.global.f32 	%f344, [%rd40+1280];
	ld.global.f32 	%f345, [%rd40+1408];
	ld.global.f32 	%f346, [%rd40+1536];
	ld.global.f32 	%f347, [%rd40+1664];
	ld.global.f32 	%f348, [%rd40+1792];
	ld.global.f32 	%f349, [%rd40+1920];
	ld.global.f32 	%f350, [%rd40+2048];
	ld.global.f32 	%f351, [%rd40+2176];
	ld.global.f32 	%f352, [%rd40+2304];
	ld.global.f32 	%f353, [%rd40+2432];
	ld.global.f32 	%f354, [%rd40+2560];
	ld.global.f32 	%f355, [%rd40+2688];
	// begin inline asm
	mov.u32 %r328, %laneid;
	// end inline asm
	shr.u32 	%r6, %r4, 5;
	mad.lo.s32 	%r333, %r6, 704, %r328;
	shl.b32 	%r334, %r333, 2;
	mov.u32 	%r335, _ZZN3cub18CUB_300001_SM_10006detail4scan16DeviceScanKernelINS2_10policy_hubIfffjN4cuda3std3__44plusIvEEE10Policy1000EPfSC_NS0_13ScanTileStateIfLb1EEES9_NS0_8NullTypeEjfLb0ESF_EEvT0_T1_T2_iT3_T4_T5_E12temp_storage;
	add.s32 	%r7, %r335, %r334;
	st.shared.f32 	[%r7], %f334;
	st.shared.f32 	[%r7+128], %f335;
	st.shared.f32 	[%r7+256], %f336;
	st.shared.f32 	[%r7+384], %f337;
	st.shared.f32 	[%r7+512], %f338;
	st.shared.f32 	[%r7+640], %f339;
	st.shared.f32 	[%r7+768], %f340;
	st.shared.f32 	[%r7+896], %f341;
	st.shared.f32 	[%r7+1024], %f342;
	st.shared.f32 	[%r7+1152], %f343;
	st.shared.f32 	[%r7+1280], %f344;
	st.shared.f32 	[%r7+1408], %f345;
	st.shared.f32 	[%r7+1536], %f346;
	st.shared.f32 	[%r7+1664], %f347;
	st.shared.f32 	[%r7+1792], %f348;
	st.shared.f32 	[%r7+1920], %f349;
	st.shared.f32 	[%r7+2048], %f350;
	st.shared.f32 	[%r7+2176], %f351;
	st.shared.f32 	[%r7+2304], %f352;
	st.shared.f32 	[%r7+2432], %f353;
	st.shared.f32 	[%r7+2560], %f354;
	st.shared.f32 	[%r7+2688], %f355;
	bar.warp.sync 	-1;
	mad.lo.s32 	%r8, %r328, 84, %r7;
	ld.shared.v2.f32 	{%f1, %f2}, [%r8];
	ld.shared.v2.f32 	{%f3, %f4}, [%r8+8];
	ld.shared.v2.f32 	{%f5, %f6}, [%r8+16];
	ld.shared.v2.f32 	{%f7, %f8}, [%r8+24];
	ld.shared.v2.f32 	{%f9, %f10}, [%r8+32];
	ld.shared.v2.f32 	{%f11, %f12}, [%r8+40];
	ld.shared.v2.f32 	{%f13, %f14}, [%r8+48];
	ld.shared.v2.f32 	{%f15, %f16}, [%r8+56];
	ld.shared.v2.f32 	{%f17, %f18}, [%r8+64];
	ld.shared.v2.f32 	{%f19, %f20}, [%r8+72];
	ld.shared.v2.f32 	{%f21, %f22}, [%r8+80];
	bar.sync 	0;
	setp.ne.s32 	%p104, %r476, 0;
	@%p104 bra 	$L__BB6_6;
	add.f32 	%f475, %f1, %f2;
	add.f32 	%f476, %f3, %f4;
	add.f32 	%f477, %f5, %f6;
	add.f32 	%f478, %f7, %f8;
	add.f32 	%f479, %f9, %f10;
	add.f32 	%f480, %f11, %f12;
	add.f32 	%f481, %f13, %f14;
	add.f32 	%f482, %f15, %f16;
	add.f32 	%f483, %f17, %f18;
	add.f32 	%f484, %f19, %f20;
	add.f32 	%f485, %f21, %f22;
	add.f32 	%f486, %f475, %f476;
	add.f32 	%f487, %f477, %f478;
	add.f32 	%f488, %f479, %f480;
	add.f32 	%f489, %f481, %f482;
	add.f32 	%f490, %f483, %f484;
	add.f32 	%f491, %f486, %f487;
	add.f32 	%f492, %f488, %f489;
	add.f32 	%f493, %f490, %f485;
	add.f32 	%f494, %f491, %f492;
	add.f32 	%f462, %f494, %f493;
	mov.b32 	%r467, 1;
	mov.b32 	%r468, 0;
	mov.b32 	%r469, -1;
	// begin inline asm
	{  .reg .f32 r0;  .reg .pred p;  shfl.sync.up.b32 r0|p, %f462, %r467, %r468, %r469;  @p add.f32 r0, r0, %f462;  mov.f32 %f460, r0;}
	// end inline asm
	mov.b32 	%r453, 2;
	// begin inline asm
	{  .reg .f32 r0;  .reg .pred p;  shfl.sync.up.b32 r0|p, %f460, %r453, %r468, %r469;  @p add.f32 r0, r0, %f460;  mov.f32 %f463, r0;}
	// end inline asm
	mov.b32 	%r456, 4;
	// begin inline asm
	{  .reg .f32 r0;  .reg .pred p;  shfl.sync.up.b32 r0|p, %f463, %r456, %r468, %r469;  @p add.f32 r0, r0, %f463;  mov.f32 %f466, r0;}
	// end inline asm
	mov.b32 	%r459, 8;
	// begin inline asm
	{  .reg .f32 r0;  .reg .pred p;  shfl.sync.up.b32 r0|p, %f466, %r459, %r468, %r469;  @p add.f32 r0, r0, %f466;  mov.f32 %f469, r0;}
	// end inline asm
	mov.b32 	%r462, 16;
	// begin inline asm
	{  .reg .f32 r0;  .reg .pred p;  shfl.sync.up.b32 r0|p, %f469, %r462, %r468, %r469;  @p add.f32 r0, r0, %f469;  mov.f32 %f472, r0;}
	// end inline asm
	mov.b32 	%r466, %f472;
	// begin inline asm
	shfl.sync.up.b32 %r465, %r466, %r467, %r468, %r469;
	// end inline asm
	setp.ne.s32 	%p146, %r328, 31;
	@%p146 bra 	$L__BB6_4;
	shl.b32 	%r470, %r6, 2;
	mov.u32 	%r471, _ZZN3cub18CUB_300001_SM_10006detail4scan16DeviceScanKernelINS2_10policy_hubIfffjN4cuda3std3__44plusIvEEE10Policy1000EPfSC_NS0_13ScanTileStateIfLb1EEES9_NS0_8NullTypeEjfLb0ESF_EEvT0_T1_T2_iT3_T4_T5_E12temp_storage;
	add.s32 	%r472, %r471, %r470;
	st.shared.f32 	[%r472+16], %f472;
$L__BB6_4:
	mov.b32 	%f495, %r465;
	bar.sync 	0;
	ld.shared.v4.f32 	{%f496, %f497, %f498, %f499}, [_ZZN3cub18CUB_300001_SM_10006detail4scan16DeviceScanKernelINS2_10policy_hubIfffjN4cuda3std3__44plusIvEEE10Policy1000EPfSC_NS0_13ScanTileStateIfLb1EEES9_NS0_8NullTypeEjfLb0ESF_EEvT0_T1_T2_iT3_T4_T5_E12temp_storage+16];
	add.f32 	%f500, %f496, %f497;
	setp.eq.s32 	%p147, %r6, 2;
	selp.f32 	%f501, %f500, %f496, %p147;
	add.f32 	%f502, %f500, %f498;
	setp.eq.s32 	%p148, %r6, 3;
	selp.f32 	%f503, %f502, %f501, %p148;
	add.f32 	%f504, %f502, %f499;
	setp.eq.s32 	%p149, %r6, 4;
	selp.f32 	%f505, %f504, %f503, %p149;
	ld.shared.v4.f32 	{%f506, %f507, %f508, %f509}, [_ZZN3cub18CUB_300001_SM_10006detail4scan16DeviceScanKernelINS2_10policy_hubIfffjN4cuda3std3__44plusIvEEE10Policy1000EPfSC_NS0_13ScanTileStateIfLb1EEES9_NS0_8NullTypeEjfLb0ESF_EEvT0_T1_T2_iT3_T4_T5_E12temp_storage+32];
	add.f32 	%f510, %f504, %f506;
	setp.eq.s32 	%p150, %r6, 5;
	selp.f32 	%f511, %f510, %f505, %p150;
	add.f32 	%f512, %f510, %f507;
	setp.eq.s32 	%p151, %r6, 6;
	selp.f32 	%f513, %f512, %f511, %p151;
	add.f32 	%f514, %f512, %f508;
	setp.eq.s32 	%p152, %r6, 7;
	selp.f32 	%f515, %f514, %f513, %p152;
	add.f32 	%f516, %f514, %f509;
	setp.eq.s32 	%p153, %r6, 8;
	selp.f32 	%f517, %f516, %f515, %p153;
	ld.shared.v4.f32 	{%f518, %f519, %f520, %f521}, [_ZZN3cub18CUB_300001_SM_10006detail4scan16DeviceScanKernelINS2_10policy_hubIfffjN4cuda3std3__44plusIvEEE10Policy1000EPfSC_NS0_13ScanTileStateIfLb1EEES9_NS0_8NullTypeEjfLb0ESF_EEvT0_T1_T2_iT3_T4_T5_E12temp_storage+48];
	add.f32 	%f522, %f516, %f518;
	setp.eq.s32 	%p154, %r6, 9;
	selp.f32 	%f523, %f522, %f517, %p154;
	add.f32 	%f524, %f522, %f519;
	setp.eq.s32 	%p155, %r6, 10;
	selp.f32 	%f525, %f524, %f523, %p155;
	add.f32 	%f526, %f524, %f520;
	setp.eq.s32 	%p156, %r6, 11;
	selp.f32 	%f527, %f526, %f525, %p156;
	add.f32 	%f24, %f526, %f521;
	setp.lt.u32 	%p157, %r4, 32;
	add.f32 	%f528, %f527, %f495;
	setp.eq.s32 	%p158, %r328, 0;
	selp.f32 	%f529, %f527, %f528, %p158;
	selp.f32 	%f530, %f495, %f529, %p157;
	setp.ne.s32 	%p159, %r4, 0;
	add.f32 	%f576, %f1, %f530;
	@%p159 bra 	$L__BB6_25;
	mov.b32 	%r474, %f24;
	add.s64 	%rd52, %rd2, 256;
	mov.b32 	%r473, 101;
	// begin inline asm
	st.relaxed.gpu.v2.u32 [%rd52], {%r473, %r474};
	// end inline asm
	mov.f32 	%f576, %f1;
	bra.uni 	$L__BB6_25;
$L__BB6_6:
	add.f32 	%f371, %f1, %f2;
	add.f32 	%f372, %f3, %f4;
	add.f32 	%f373, %f5, %f6;
	add.f32 	%f374, %f7, %f8;
	add.f32 	%f375, %f9, %f10;
	add.f32 	%f376, %f11, %f12;
	add.f32 	%f377, %f13, %f14;
	add.f32 	%f378, %f15, %f16;
	add.f32 	%f379, %f17, %f18;
	add.f32 	%f380, %f19, %f20;
	add.f32 	%f381, %f21, %f22;
	add.f32 	%f382, %f371, %f372;
	add.f32 	%f383, %f373, %f374;
	add.f32 	%f384, %f375, %f376;
	add.f32 	%f385, %f377, %f378;
	add.f32 	%f386, %f379, %f380;
	add.f32 	%f387, %f382, %f383;
	add.f32 	%f388, %f384, %f385;
	add.f32 	%f389, %f386, %f381;
	add.f32 	%f390, %f387, %f388;
	add.f32 	%f358, %f390, %f389;
	mov.b32 	%r353, 1;
	mov.b32 	%r354, 0;
	mov.b32 	%r355, -1;
	// begin inline asm
	{  .reg .f32 r0;  .reg .pred p;  shfl.sync.up.b32 r0|p, %f358, %r353, %r354, %r355;  @p add.f32 r0, r0, %f358;  mov.f32 %f356, r0;}
	// end inline asm
	mov.b32 	%r339, 2;
	// begin inline asm
	{  .reg .f32 r0;  .reg .pred p;  shfl.sync.up.b32 r0|p, %f356, %r339, %r354, %r355;  @p add.f32 r0, r0, %f356;  mov.f32 %f359, r0;}
	// end inline asm
	mov.b32 	%r342, 4;
	// begin inline asm
	{  .reg .f32 r0;  .reg .pred p;  shfl.sync.up.b32 r0|p, %f359, %r342, %r354, %r355;  @p add.f32 r0, r0, %f359;  mov.f32 %f362, r0;}
	// end inline asm
	mov.b32 	%r345, 8;
	// begin inline asm
	{  .reg .f32 r0;  .reg .pred p;  shfl.sync.up.b32 r0|p, %f362, %r345, %r354, %r355;  @p add.f32 r0, r0, %f362;  mov.f32 %f365, r0;}
	// end inline asm
	mov.b32 	%r348, 16;
	// begin inline asm
	{  .reg .f32 r0;  .reg .pred p;  shfl.sync.up.b32 r0|p, %f365, %r348, %r354, %r355;  @p add.f32 r0, r0, %f365;  mov.f32 %f368, r0;}
	// end inline asm
	mov.b32 	%r352, %f368;
	// begin inline asm
	shfl.sync.up.b32 %r351, %r352, %r353, %r354, %r355;
	// end inline asm
	setp.ne.s32 	%p105, %r328, 31;
	@%p105 bra 	$L__BB6_8;
	shl.b32 	%r356, %r6, 2;
	mov.u32 	%r357, _ZZN3cub18CUB_300001_SM_10006detail4scan16DeviceScanKernelINS2_10policy_hubIfffjN4cuda3std3__44plusIvEEE10Policy1000EPfSC_NS0_13ScanTileStateIfLb1EEES9_NS0_8NullTypeEjfLb0ESF_EEvT0_T1_T2_iT3_T4_T5_E12temp_storage;
	add.s32 	%r358, %r357, %r356;
	st.shared.f32 	[%r358+16], %f368;
$L__BB6_8:
	mov.b32 	%f391, %r351;
	bar.sync 	0;
	ld.shared.v4.f32 	{%f392, %f393, %f394, %f395}, [_ZZN3cub18CUB_300001_SM_10006detail4scan16DeviceScanKernelINS2_10policy_hubIfffjN4cuda3std3__44plusIvEEE10Policy1000EPfSC_NS0_13ScanTileStateIfLb1EEES9_NS0_8NullTypeEjfLb0ESF_EEvT0_T1_T2_iT3_T4_T5_E12temp_storage+16];
	add.f32 	%f396, %f392, %f393;
	setp.eq.s32 	%p106, %r6, 2;
	selp.f32 	%f397, %f396, %f392, %p106;
	add.f32 	%f398, %f396, %f394;
	setp.eq.s32 	%p107, %r6, 3;
	selp.f32 	%f399, %f398, %f397, %p107;
	add.f32 	%f400, %f398, %f395;
	setp.eq.s32 	%p108, %r6, 4;
	selp.f32 	%f401, %f400, %f399, %p108;
	ld.shared.v4.f32 	{%f402, %f403, %f404, %f405}, [_ZZN3cub18CUB_300001_SM_10006detail4scan16DeviceScanKernelINS2_10policy_hubIfffjN4cuda3std3__44plusIvEEE10Policy1000EPfSC_NS0_13ScanTileStateIfLb1EEES9_NS0_8NullTypeEjfLb0ESF_EEvT0_T1_T2_iT3_T4_T5_E12temp_storage+32];
	add.f32 	%f406, %f400, %f402;
	setp.eq.s32 	%p109, %r6, 5;
	selp.f32 	%f407, %f406, %f401, %p109;
	add.f32 	%f408, %f406, %f403;
	setp.eq.s32 	%p110, %r6, 6;
	selp.f32 	%f409, %f408, %f407, %p110;
	add.f32 	%f410, %f408, %f404;
	setp.eq.s32 	%p111, %r6, 7;
	selp.f32 	%f411, %f410, %f409, %p111;
	add.f32 	%f412, %f410, %f405;
	setp.eq.s32 	%p112, %r6, 8;
	selp.f32 	%f413, %f412, %f411, %p112;
	ld.shared.v4.f32 	{%f414, %f415, %f416, %f417}, [_ZZN3cub18CUB_300001_SM_10006detail4scan16DeviceScanKernelINS2_10policy_hubIfffjN4cuda3std3__44plusIvEEE10Policy1000EPfSC_NS0_13ScanTileStateIfLb1EEES9_NS0_8NullTypeEjfLb0ESF_EEvT0_T1_T2_iT3_T4_T5_E12temp_storage+48];
	add.f32 	%f418, %f412, %f414;
	setp.eq.s32 	%p113, %r6, 9;
	selp.f32 	%f419, %f418, %f413, %p113;
	add.f32 	%f420, %f418, %f415;
	setp.eq.s32 	%p114, %r6, 10;
	selp.f32 	%f421, %f420, %f419, %p114;
	add.f32 	%f422, %f420, %f416;
	setp.eq.s32 	%p115, %r6, 11;
	selp.f32 	%f423, %f422, %f421, %p115;
	add.f32 	%f27, %f422, %f417;
	setp.gt.u32 	%p116, %r4, 31;
	setp.lt.u32 	%p117, %r4, 32;
	add.f32 	%f424, %f423, %f391;
	setp.eq.s32 	%p118, %r328, 0;
	selp.f32 	%f575, %f423, %f424, %p118;
	selp.f32 	%f29, %f391, %f575, %p117;
	@%p116 bra 	$L__BB6_24;
	setp.ne.s32 	%p119, %r4, 0;
	mul.wide.s32 	%rd41, %r476, 8;
	add.s64 	%rd4, %rd2, %rd41;
	@%p119 bra 	$L__BB6_11;
	st.shared.f32 	[_ZZN3cub18CUB_300001_SM_10006detail4scan16DeviceScanKernelINS2_10policy_hubIfffjN4cuda3std3__44plusIvEEE10Policy1000EPfSC_NS0_13ScanTileStateIfLb1EEES9_NS0_8NullTypeEjfLb0ESF_EEvT0_T1_T2_iT3_T4_T5_E12temp_storage+12], %f27;
	mov.b32 	%r360, %f27;
	add.s64 	%rd42, %rd4, 256;
	mov.b32 	%r359, 100;
	// begin inline asm
	st.relaxed.gpu.v2.u32 [%rd42], {%r359, %r360};
	// end inline asm
$L__BB6_11:
	not.b32 	%r365, %r4;
	add.s32 	%r483, %r476, %r365;
	mov.b32 	%r361, 830;
	// begin inline asm
	nanosleep.u32 %r361;
	// end inline asm
	mul.wide.s32 	%rd44, %r483, 8;
	add.s64 	%rd45, %rd2, %rd44;
	add.s64 	%rd43, %rd45, 256;
	// begin inline asm
	ld.relaxed.gpu.v2.u32 {%r485, %r478}, [%rd43];
	// end inline asm
	mov.b32 	%r479, 952;
$L__BB6_12:
	setp.eq.s32 	%p120, %r485, 99;
	mov.b32 	%r366, -1;
	vote.sync.any.pred 	%p121, %p120, %r366;
	not.pred 	%p122, %p121;
	@%p122 bra 	$L__BB6_14;
	mul.lo.s32 	%r448, %r476, 16807;
	and.b32  	%r476, %r448, 2147483647;
	add.s32 	%r449, %r479, 1;
	rem.u32 	%r445, %r476, %r449;
	// begin inline asm
	nanosleep.u32 %r445;
	// end inline asm
	shr.u32 	%r479, %r479, 1;
	// begin inline asm
	ld.relaxed.gpu.v2.u32 {%r485, %r478}, [%rd43];
	// end inline asm
	bra.uni 	$L__BB6_12;
$L__BB6_14:
	mov.b32 	%f425, %r478;
	setp.eq.s32 	%p123, %r485, 101;
	mov.b32 	%r393, -1;
	vote.sync.ballot.b32 	%r395, %p123, %r393;
	// begin inline asm
	mov.u32 %r368, %lanemask_ge;
	// end inline asm
	and.b32  	%r396, %r395, %r368;
	or.b32  	%r397, %r396, -2147483648;
	add.s32 	%r398, %r397, -1;
	not.b32 	%r399, %r397;
	and.b32  	%r400, %r399, %r398;
	popc.b32 	%r372, %r400;
	mov.b32 	%r371, 1;
	// begin inline asm
	shfl.sync.down.b32 %r369, %r478, %r371, %r372, %r393;
	// end inline asm
	setp.lt.s32 	%p125, %r328, %r372;
	mov.b32 	%f426, %r369;
	add.f32 	%f427, %f425, %f426;
	selp.f32 	%f428, %f427, %f425, %p125;
	mov.b32 	%r375, %f428;
	mov.b32 	%r376, 2;
	// begin inline asm
	shfl.sync.down.b32 %r374, %r375, %r376, %r372, %r393;
	// end inline asm
	add.s32 	%r25, %r328, 2;
	setp.gt.s32 	%p126, %r25, %r372;
	mov.b32 	%f429, %r374;
	add.f32 	%f430, %f428, %f429;
	selp.f32 	%f431, %f428, %f430, %p126;
	mov.b32 	%r380, %f431;
	mov.b32 	%r381, 4;
	// begin inline asm
	shfl.sync.down.b32 %r379, %r380, %r381, %r372, %r393;
	// end inline asm
	add.s32 	%r26, %r328, 4;
	setp.gt.s32 	%p127, %r26, %r372;
	mov.b32 	%f432, %r379;
	add.f32 	%f433, %f431, %f432;
	selp.f32 	%f434, %f431, %f433, %p127;
	mov.b32 	%r385, %f434;
	mov.b32 	%r386, 8;
	// begin inline asm
	shfl.sync.down.b32 %r384, %r385, %r386, %r372, %r393;
	// end inline asm
	add.s32 	%r27, %r328, 8;
	setp.gt.s32 	%p128, %r27, %r372;
	mov.b32 	%f435, %r384;
	add.f32 	%f436, %f434, %f435;
	selp.f32 	%f437, %f434, %f436, %p128;
	mov.b32 	%r390, %f437;
	mov.b32 	%r391, 16;
	// begin inline asm
	shfl.sync.down.b32 %r389, %r390, %r391, %r372, %r393;
	// end inline asm
	add.s32 	%r28, %r328, 16;
	setp.gt.s32 	%p129, %r28, %r372;
	mov.b32 	%f438, %r389;
	add.f32 	%f439, %f437, %f438;
	selp.f32 	%f574, %f437, %f439, %p129;
	add.s64 	%rd6, %rd2, 256;
	mov.b32 	%r480, 952;
$L__BB6_15:
	setp.ne.s32 	%p130, %r485, 101;
	mov.b32 	%r401, -1;
	vote.sync.all.pred 	%p131, %p130, %r401;
	not.pred 	%p132, %p131;
	@%p132 bra 	$L__BB6_20;
	shr.u32 	%r480, %r480, 1;
	mul.wide.s32 	%rd48, %r483, 8;
	add.s64 	%rd49, %rd6, %rd48;
	add.s64 	%rd47, %rd49, -256;
	// begin inline asm
	ld.relaxed.gpu.v2.u32 {%r485, %r486}, [%rd47];
	// end inline asm
	mov.u32 	%r487, %r480;
$L__BB6_17:
	setp.eq.s32 	%p136, %r485, 99;
	mov.b32 	%r407, -1;
	vote.sync.any.pred 	%p137, %p136, %r407;
	not.pred 	%p138, %p137;
	@%p138 bra 	$L__BB6_19;
	mul.lo.s32 	%r443, %r476, 16807;
	and.b32  	%r476, %r443, 2147483647;
	add.s32 	%r444, %r487, 1;
	rem.u32 	%r440, %r476, %r444;
	// begin inline asm
	nanosleep.u32 %r440;
	// end inline asm
	shr.u32 	%r487, %r487, 1;
	// begin inline asm
	ld.relaxed.gpu.v2.u32 {%r485, %r486}, [%rd47];
	// end inline asm
	bra.uni 	$L__BB6_17;
$L__BB6_19:
	mov.b32 	%f444, %r486;
	setp.eq.s32 	%p139, %r485, 101;
	mov.b32 	%r433, -1;
	vote.sync.ballot.b32 	%r434, %p139, %r433;
	and.b32  	%r435, %r434, %r368;
	or.b32  	%r436, %r435, -2147483648;
	add.s32 	%r437, %r436, -1;
	not.b32 	%r438, %r436;
	and.b32  	%r439, %r438, %r437;
	popc.b32 	%r412, %r439;
	mov.b32 	%r411, 1;
	// begin inline asm
	shfl.sync.down.b32 %r409, %r486, %r411, %r412, %r433;
	// end inline asm
	setp.lt.s32 	%p141, %r328, %r412;
	mov.b32 	%f445, %r409;
	add.f32 	%f446, %f444, %f445;
	selp.f32 	%f447, %f446, %f444, %p141;
	mov.b32 	%r415, %f447;
	mov.b32 	%r416, 2;
	// begin inline asm
	shfl.sync.down.b32 %r414, %r415, %r416, %r412, %r433;
	// end inline asm
	setp.gt.s32 	%p142, %r25, %r412;
	mov.b32 	%f448, %r414;
	add.f32 	%f449, %f447, %f448;
	selp.f32 	%f450, %f447, %f449, %p142;
	mov.b32 	%r420, %f450;
	mov.b32 	%r421, 4;
	// begin inline asm
	shfl.sync.down.b32 %r419, %r420, %r421, %r412, %r433;
	// end inline asm
	setp.gt.s32 	%p143, %r26, %r412;
	mov.b32 	%f451, %r419;
	add.f32 	%f452, %f450, %f451;
	selp.f32 	%f453, %f450, %f452, %p143;
	mov.b32 	%r425, %f453;
	mov.b32 	%r426, 8;
	// begin inline asm
	shfl.sync.down.b32 %r424, %r425, %r426, %r412, %r433;
	// end inline asm
	setp.gt.s32 	%p144, %r27, %r412;
	mov.b32 	%f454, %r424;
	add.f32 	%f455, %f453, %f454;
	selp.f32 	%f456, %f453, %f455, %p144;
	mov.b32 	%r430, %f456;
	mov.b32 	%r431, 16;
	// begin inline asm
	shfl.sync.down.b32 %r429, %r430, %r431, %r412, %r433;
	// end inline asm
	setp.gt.s32 	%p145, %r28, %r412;
	mov.b32 	%f457, %r429;
	add.f32 	%f458, %f456, %f457;
	selp.f32 	%f459, %f456, %f458, %p145;
	add.f32 	%f574, %f574, %f459;
	add.s32 	%r483, %r483, -32;
	bra.uni 	$L__BB6_15;
$L__BB6_20:
	@%p119 bra 	$L__BB6_22;
	add.f32 	%f440, %f27, %f574;
	mov.b32 	%r404, %f440;
	add.s64 	%rd46, %rd4, 256;
	mov.b32 	%r403, 101;
	// begin inline asm
	st.relaxed.gpu.v2.u32 [%rd46], {%r403, %r404};
	// end inline asm
	st.shared.f32 	[_ZZN3cub18CUB_300001_SM_10006detail4scan16DeviceScanKernelINS2_10policy_hubIfffjN4cuda3std3__44plusIvEEE10Policy1000EPfSC_NS0_13ScanTileStateIfLb1EEES9_NS0_8NullTypeEjfLb0ESF_EEvT0_T1_T2_iT3_T4_T5_E12temp_storage+4], %f574;
	st.shared.f32 	[_ZZN3cub18CUB_300001_SM_10006detail4scan16DeviceScanKernelINS2_10policy_hubIfffjN4cuda3std3__44plusIvEEE10Policy1000EPfSC_NS0_13ScanTileStateIfLb1EEES9_NS0_8NullTypeEjfLb0ESF_EEvT0_T1_T2_iT3_T4_T5_E12temp_storage+8], %f440;
$L__BB6_22:
	setp.ne.s32 	%p134, %r328, 0;
	mov.f32 	%f575, %f29;
	@%p134 bra 	$L__BB6_24;
	st.shared.f32 	[_ZZN3cub18CUB_300001_SM_10006detail4scan16DeviceScanKernelINS2_10policy_hubIfffjN4cuda3std3__44plusIvEEE10Policy1000EPfSC_NS0_13ScanTileStateIfLb1EEES9_NS0_8NullTypeEjfLb0ESF_EEvT0_T1_T2_iT3_T4_T5_E12temp_storage+76], %f574;
	mov.f32 	%f575, %f574;
$L__BB6_24:
	bar.sync 	0;
	setp.eq.s32 	%p135, %r4, 0;
	ld.shared.f32 	%f441, [_ZZN3cub18CUB_300001_SM_10006detail4scan16DeviceScanKernelINS2_10policy_hubIfffjN4cuda3std3__44plusIvEEE10Policy1000EPfSC_NS0_13ScanTileStateIfLb1EEES9_NS0_8NullTypeEjfLb0ESF_EEvT0_T1_T2_iT3_T4_T5_E12temp_storage+76];
	add.f32 	%f442, %f575, %f441;
	selp.f32 	%f443, %f575, %f442, %p135;
	add.f32 	%f576, %f1, %f443;
$L__BB6_25:
	ld.param.u64 	%rd57, [_ZN3cub18CUB_300001_SM_10006detail4scan16DeviceScanKernelINS2_10policy_hubIfffjN4cuda3std3__44plusIvEEE10Policy1000EPfSC_NS0_13ScanTileStateIfLb1EEES9_NS0_8NullTypeEjfLb0ESF_EEvT0_T1_T2_iT3_T4_T5__param_1];
	add.f32 	%f531, %f576, %f2;
	add.f32 	%f532, %f531, %f3;
	add.f32 	%f533, %f532, %f4;
	add.f32 	%f534, %f533, %f5;
	add.f32 	%f535, %f534, %f6;
	add.f32 	%f536, %f535, %f7;
	add.f32 	%f537, %f536, %f8;
	add.f32 	%f538, %f537, %f9;
	add.f32 	%f539, %f538, %f10;
	add.f32 	%f540, %f539, %f11;
	add.f32 	%f541, %f540, %f12;
	add.f32 	%f542, %f541, %f13;
	add.f32 	%f543, %f542, %f14;
	add.f32 	%f544, %f543, %f15;
	add.f32 	%f545, %f544, %f16;
	add.f32 	%f546, %f545, %f17;
	add.f32 	%f547, %f546, %f18;
	add.f32 	%f548, %f547, %f19;
	add.f32 	%f549, %f548, %f20;
	add.f32 	%f550, %f549, %f21;
	add.f32 	%f551, %f550, %f22;
	bar.sync 	0;
	st.shared.v2.f32 	[%r8], {%f576, %f531};
	st.shared.v2.f32 	[%r8+8], {%f532, %f533};
	st.shared.v2.f32 	[%r8+16], {%f534, %f535};
	st.shared.v2.f32 	[%r8+24], {%f536, %f537};
	st.shared.v2.f32 	[%r8+32], {%f538, %f539};
	st.shared.v2.f32 	[%r8+40], {%f540, %f541};
	st.shared.v2.f32 	[%r8+48], {%f542, %f543};
	st.shared.v2.f32 	[%r8+56], {%f544, %f545};
	st.shared.v2.f32 	[%r8+64], {%f546, %f547};
	st.shared.v2.f32 	[%r8+72], {%f548, %f549};
	st.shared.v2.f32 	[%r8+80], {%f550, %f551};
	bar.warp.sync 	-1;
	ld.shared.f32 	%f552, [%r7];
	ld.shared.f32 	%f553, [%r7+128];
	ld.shared.f32 	%f554, [%r7+256];
	ld.shared.f32 	%f555, [%r7+384];
	ld.shared.f32 	%f556, [%r7+512];
	ld.shared.f32 	%f557, [%r7+640];
	ld.shared.f32 	%f558, [%r7+768];
	ld.shared.f32 	%f559, [%r7+896];
	ld.shared.f32 	%f560, [%r7+1024];
	ld.shared.f32 	%f561, [%r7+1152];
	ld.shared.f32 	%f562, [%r7+1280];
	ld.shared.f32 	%f563, [%r7+1408];
	ld.shared.f32 	%f564, [%r7+1536];
	ld.shared.f32 	%f565, [%r7+1664];
	ld.shared.f32 	%f566, [%r7+1792];
	ld.shared.f32 	%f567, [%r7+1920];
	ld.shared.f32 	%f568, [%r7+2048];
	ld.shared.f32 	%f569, [%r7+2176];
	ld.shared.f32 	%f570, [%r7+2304];
	ld.shared.f32 	%f571, [%r7+2432];
	ld.shared.f32 	%f572, [%r7+2560];
	ld.shared.f32 	%f573, [%r7+2688];
	cvta.to.global.u64 	%rd53, %rd57;
	add.s64 	%rd55, %rd53, %rd39;
	st.global.f32 	[%rd55], %f552;
	st.global.f32 	[%rd55+128], %f553;
	st.global.f32 	[%rd55+256], %f554;
	st.global.f32 	[%rd55+384], %f555;
	st.global.f32 	[%rd55+512], %f556;
	st.global.f32 	[%rd55+640], %f557;
	st.global.f32 	[%rd55+768], %f558;
	st.global.f32 	[%rd55+896], %f559;
	st.global.f32 	[%rd55+1024], %f560;
	st.global.f32 	[%rd55+1152], %f561;
	st.global.f32 	[%rd55+1280], %f562;
	st.global.f32 	[%rd55+1408], %f563;
	st.global.f32 	[%rd55+1536], %f564;
	st.global.f32 	[%rd55+1664], %f565;
	st.global.f32 	[%rd55+1792], %f566;
	st.global.f32 	[%rd55+1920], %f567;
	st.global.f32 	[%rd55+2048], %f568;
	st.global.f32 	[%rd55+2176], %f569;
	st.global.f32 	[%rd55+2304], %f570;
	st.global.f32 	[%rd55+2432], %f571;
	st.global.f32 	[%rd55+2560], %f572;
	st.global.f32 	[%rd55+2688], %f573;
	bra.uni 	$L__BB6_140;
$L__BB6_26:
	setp.eq.s32 	%p2, %r3, 0;
	@%p2 bra 	$L__BB6_140;
	mul.wide.u32 	%rd14, %r2, 4;
	add.s64 	%rd15, %rd1, %rd14;
	mov.u32 	%r47, %tid.x;
	ld.global.f32 	%f598, [%rd15];
	and.b32  	%r102, %r47, 31;
	and.b32  	%r103, %r47, 992;
	mul.lo.s32 	%r104, %r103, 22;
	or.b32  	%r48, %r104, %r102;
	setp.ge.u32 	%p3, %r48, %r3;
	shl.b32 	%r105, %r48, 2;
	cvt.u64.u32 	%rd16, %r105;
	add.s64 	%rd8, %rd15, %rd16;
	mov.f32 	%f577, %f598;
	@%p3 bra 	$L__BB6_29;
	ld.global.f32 	%f577, [%rd8];
$L__BB6_29:
	add.s32 	%r49, %r48, 32;
	setp.ge.u32 	%p4, %r49, %r3;
	mov.f32 	%f578, %f598;
	@%p4 bra 	$L__BB6_31;
	ld.global.f32 	%f578, [%rd8+128];
$L__BB6_31:
	add.s32 	%r106, %r48, 64;
	setp.ge.u32 	%p5, %r106, %r3;
	mov.f32 	%f579, %f598;
	@%p5 bra 	$L__BB6_33;
	ld.global.f32 	%f579, [%rd8+256];
$L__BB6_33:
	add.s32 	%r50, %r48, 96;
	setp.ge.u32 	%p6, %r50, %r3;
	mov.f32 	%f580, %f598;
	@%p6 bra 	$L__BB6_35;
	ld.global.f32 	%f580, [%rd8+384];
$L__BB6_35:
	add.s32 	%r51, %r48, 128;
	setp.ge.u32 	%p7, %r51, %r3;
	mov.f32 	%f581, %f598;
	@%p7 bra 	$L__BB6_37;
	ld.global.f32 	%f581, [%rd8+512];
$L__BB6_37:
	add.s32 	%r107, %r48, 160;
	setp.ge.u32 	%p8, %r107, %r3;
	mov.f32 	%f582, %f598;
	@%p8 bra 	$L__BB6_39;
	ld.global.f32 	%f582, [%rd8+640];
$L__BB6_39:
	add.s32 	%r108, %r48, 192;
	setp.ge.u32 	%p9, %r108, %r3;
	mov.f32 	%f583, %f598;
	@%p9 bra 	$L__BB6_41;
	ld.global.f32 	%f583, [%rd8+768];
$L__BB6_41:
	add.s32 	%r109, %r48, 224;
	setp.ge.u32 	%p10, %r109, %r3;
	mov.f32 	%f584, %f598;
	@%p10 bra 	$L__BB6_43;
	ld.global.f32 	%f584, [%rd8+896];
$L__BB6_43:
	add.s32 	%r110, %r48, 256;
	setp.ge.u32 	%p11, %r110, %r3;
	mov.f32 	%f585, %f598;
	@%p11 bra 	$L__BB6_45;
	ld.global.f32 	%f585, [%rd8+1024];
$L__BB6_45:
	add.s32 	%r52, %r48, 288;
	setp.ge.u32 	%p12, %r52, %r3;
	mov.f32 	%f586, %f598;
	@%p12 bra 	$L__BB6_47;
	ld.global.f32 	%f586, [%rd8+1152];
$L__BB6_47:
	add.s32 	%r111, %r48, 320;
	setp.ge.u32 	%p13, %r111, %r3;
	mov.f32 	%f587, %f598;
	@%p13 bra 	$L__BB6_49;
	ld.global.f32 	%f587, [%rd8+1280];
$L__BB6_49:
	add.s32 	%r53, %r48, 352;
	setp.ge.u32 	%p14, %r53, %r3;
	mov.f32 	%f588, %f598;
	@%p14 bra 	$L__BB6_51;
	ld.global.f32 	%f588, [%rd8+1408];
$L__BB6_51:
	add.s32 	%r54, %r48, 384;
	setp.ge.u32 	%p15, %r54, %r3;
	mov.f32 	%f589, %f598;
	@%p15 bra 	$L__BB6_53;
	ld.global.f32 	%f589, [%rd8+1536];
$L__BB6_53:
	add.s32 	%r112, %r48, 416;
	setp.ge.u32 	%p16, %r112, %r3;
	mov.f32 	%f590, %f598;
	@%p16 bra 	$L__BB6_55;
	ld.global.f32 	%f590, [%rd8+1664];
$L__BB6_55:
	add.s32 	%r55, %r48, 448;
	setp.ge.u32 	%p17, %r55, %r3;
	mov.f32 	%f591, %f598;
	@%p17 bra 	$L__BB6_57;
	ld.global.f32 	%f591, [%rd8+1792];
$L__BB6_57:
	add.s32 	%r113, %r48, 480;
	setp.ge.u32 	%p18, %r113, %r3;
	mov.f32 	%f592, %f598;
	@%p18 bra 	$L__BB6_59;
	ld.global.f32 	%f592, [%rd8+1920];
$L__BB6_59:
	add.s32 	%r56, %r48, 512;
	setp.ge.u32 	%p19, %r56, %r3;
	mov.f32 	%f593, %f598;
	@%p19 bra 	$L__BB6_61;
	ld.global.f32 	%f593, [%rd8+2048];
$L__BB6_61:
	add.s32 	%r57, %r48, 544;
	setp.ge.u32 	%p20, %r57, %r3;
	mov.f32 	%f594, %f598;
	@%p20 bra 	$L__BB6_63;
	ld.global.f32 	%f594, [%rd8+2176];
$L__BB6_63:
	add.s32 	%r114, %r48, 576;
	setp.ge.u32 	%p21, %r114, %r3;
	mov.f32 	%f595, %f598;
	@%p21 bra 	$L__BB6_65;
	ld.global.f32 	%f595, [%rd8+2304];
$L__BB6_65:
	add.s32 	%r58, %r48, 608;
	setp.ge.u32 	%p22, %r58, %r3;
	mov.f32 	%f596, %f598;
	@%p22 bra 	$L__BB6_67;
	ld.global.f32 	%f596, [%rd8+2432];
$L__BB6_67:
	add.s32 	%r59, %r48, 640;
	setp.ge.u32 	%p23, %r59, %r3;
	mov.f32 	%f597, %f598;
	@%p23 bra 	$L__BB6_69;
	ld.global.f32 	%f597, [%rd8+2560];
$L__BB6_69:
	add.s32 	%r115, %r48, 672;
	setp.ge.u32 	%p24, %r115, %r3;
	@%p24 bra 	$L__BB6_71;
	ld.global.f32 	%f598, [%rd8+2688];
$L__BB6_71:
	// begin inline asm
	mov.u32 %r116, %laneid;
	// end inline asm
	shr.u32 	%r61, %r47, 5;
	mad.lo.s32 	%r117, %r61, 704, %r116;
	shl.b32 	%r118, %r117, 2;
	mov.u32 	%r119, _ZZN3cub18CUB_300001_SM_10006detail4scan16DeviceScanKernelINS2_10policy_hubIfffjN4cuda3std3__44plusIvEEE10Policy1000EPfSC_NS0_13ScanTileStateIfLb1EEES9_NS0_8NullTypeEjfLb0ESF_EEvT0_T1_T2_iT3_T4_T5_E12temp_storage;
	add.s32 	%r62, %r119, %r118;
	st.shared.f32 	[%r62], %f577;
	st.shared.f32 	[%r62+128], %f578;
	st.shared.f32 	[%r62+256], %f579;
	st.shared.f32 	[%r62+384], %f580;
	st.shared.f32 	[%r62+512], %f581;
	st.shared.f32 	[%r62+640], %f582;
	st.shared.f32 	[%r62+768], %f583;
	st.shared.f32 	[%r62+896], %f584;
	st.shared.f32 	[%r62+1024], %f585;
	st.shared.f32 	[%r62+1152], %f586;
	st.shared.f32 	[%r62+1280], %f587;
	st.shared.f32 	[%r62+1408], %f588;
	st.shared.f32 	[%r62+1536], %f589;
	st.shared.f32 	[%r62+1664], %f590;
	st.shared.f32 	[%r62+1792], %f591;
	st.shared.f32 	[%r62+1920], %f592;
	st.shared.f32 	[%r62+2048], %f593;
	st.shared.f32 	[%r62+2176], %f594;
	st.shared.f32 	[%r62+2304], %f595;
	st.shared.f32 	[%r62+2432], %f596;
	st.shared.f32 	[%r62+2560], %f597;
	st.shared.f32 	[%r62+2688], %f598;
	bar.warp.sync 	-1;
	mad.lo.s32 	%r63, %r116, 84, %r62;
	ld.shared.v2.f32 	{%f81, %f82}, [%r63];
	ld.shared.v2.f32 	{%f83, %f84}, [%r63+8];
	ld.shared.v2.f32 	{%f85, %f86}, [%r63+16];
	ld.shared.v2.f32 	{%f87, %f88}, [%r63+24];
	ld.shared.v2.f32 	{%f89, %f90}, [%r63+32];
	ld.shared.v2.f32 	{%f91, %f92}, [%r63+40];
	ld.shared.v2.f32 	{%f93, %f94}, [%r63+48];
	ld.shared.v2.f32 	{%f95, %f96}, [%r63+56];
	ld.shared.v2.f32 	{%f97, %f98}, [%r63+64];
	ld.shared.v2.f32 	{%f99, %f100}, [%r63+72];
	ld.shared.v2.f32 	{%f101, %f102}, [%r63+80];
	bar.sync 	0;
	setp.ne.s32 	%p25, %r476, 0;
	@%p25 bra 	$L__BB6_75;
	add.f32 	%f256, %f81, %f82;
	add.f32 	%f257, %f83, %f84;
	add.f32 	%f258, %f85, %f86;
	add.f32 	%f259, %f87, %f88;
	add.f32 	%f260, %f89, %f90;
	add.f32 	%f261, %f91, %f92;
	add.f32 	%f262, %f93, %f94;
	add.f32 	%f263, %f95, %f96;
	add.f32 	%f264, %f97, %f98;
	add.f32 	%f265, %f99, %f100;
	add.f32 	%f266, %f101, %f102;
	add.f32 	%f267, %f256, %f257;
	add.f32 	%f268, %f258, %f259;
	add.f32 	%f269, %f260, %f261;
	add.f32 	%f270, %f262, %f263;
	add.f32 	%f271, %f264, %f265;
	add.f32 	%f272, %f267, %f268;
	add.f32 	%f273, %f269, %f270;
	add.f32 	%f274, %f271, %f266;
	add.f32 	%f275, %f272, %f273;
	add.f32 	%f243, %f275, %f274;
	mov.b32 	%r259, 1;
	mov.b32 	%r260, 0;
	mov.b32 	%r261, -1;
	// begin inline asm
	{  .reg .f32 r0;  .reg .pred p;  shfl.sync.up.b32 r0|p, %f243, %r259, %r260, %r261;  @p add.f32 r0, r0, %f243;  mov.f32 %f241, r0;}
	// end inline asm
	mov.b32 	%r245, 2;
	// begin inline asm
	{  .reg .f32 r0;  .reg .pred p;  shfl.sync.up.b32 r0|p, %f241, %r245, %r260, %r261;  @p add.f32 r0, r0, %f241;  mov.f32 %f244, r0;}
	// end inline asm
	mov.b32 	%r248, 4;
	// begin inline asm
	{  .reg .f32 r0;  .reg .pred p;  shfl.sync.up.b32 r0|p, %f244, %r248, %r260, %r261;  @p add.f32 r0, r0, %f244;  mov.f32 %f247, r0;}
	// end inline asm
	mov.b32 	%r251, 8;
	// begin inline asm
	{  .reg .f32 r0;  .reg .pred p;  shfl.sync.up.b32 r0|p, %f247, %r251, %r260, %r261;  @p add.f32 r0, r0, %f247;  mov.f32 %f250, r0;}
	// end inline asm
	mov.b32 	%r254, 16;
	// begin inline asm
	{  .reg .f32 r0;  .reg .pred p;  shfl.sync.up.b32 r0|p, %f250, %r254, %r260, %r261;  @p add.f32 r0, r0, %f250;  mov.f32 %f253, r0;}
	// end inline asm
	mov.b32 	%r258, %f253;
	// begin inline asm
	shfl.sync.up.b32 %r257, %r258, %r259, %r260, %r261;
	// end inline asm
	setp.ne.s32 	%p67, %r116, 31;
	@%p67 bra 	$L__BB6_74;
	shl.b32 	%r262, %r61, 2;
	mov.u32 	%r263, _ZZN3cub18CUB_300001_SM_10006detail4scan16DeviceScanKernelINS2_10policy_hubIfffjN4cuda3std3__44plusIvEEE10Policy1000EPfSC_NS0_13ScanTileStateIfLb1EEES9_NS0_8NullTypeEjfLb0ESF_EEvT0_T1_T2_iT3_T4_T5_E12temp_storage;
	add.s32 	%r264, %r263, %r262;
	st.shared.f32 	[%r264+16], %f253;
$L__BB6_74:
	mov.b32 	%f276, %r257;
	bar.sync 	0;
	ld.shared.v4.f32 	{%f277, %f278, %f279, %f280}, [_ZZN3cub18CUB_300001_SM_10006detail4scan16DeviceScanKernelINS2_10policy_hubIfffjN4cuda3std3__44plusIvEEE10Policy1000EPfSC_NS0_13ScanTileStateIfLb1EEES9_NS0_8NullTypeEjfLb0ESF_EEvT0_T1_T2_iT3_T4_T5_E12temp_storage+16];
	add.f32 	%f281, %f277, %f278;
	setp.eq.s32 	%p68, %r61, 2;
	selp.f32 	%f282, %f281, %f277, %p68;
	add.f32 	%f283, %f281, %f279;
	setp.eq.s32 	%p69, %r61, 3;
	selp.f32 	%f284, %f283, %f282, %p69;
	add.f32 	%f285, %f283, %f280;
	setp.eq.s32 	%p70, %r61, 4;
	selp.f32 	%f286, %f285, %f284, %p70;
	ld.shared.v4.f32 	{%f287, %f288, %f289, %f290}, [_ZZN3cub18CUB_300001_SM_10006detail4scan16DeviceScanKernelINS2_10policy_hubIfffjN4cuda3std3__44plusIvEEE10Policy1000EPfSC_NS0_13ScanTileStateIfLb1EEES9_NS0_8NullTypeEjfLb0ESF_EEvT0_T1_T2_iT3_T4_T5_E12temp_storage+32];
	add.f32 	%f291, %f285, %f287;
	setp.eq.s32 	%p71, %r61, 5;
	selp.f32 	%f292, %f291, %f286, %p71;
	add.f32 	%f293, %f291, %f288;
	setp.eq.s32 	%p72, %r61, 6;
	selp.f32 	%f294, %f293, %f292, %p72;
	add.f32 	%f295, %f293, %f289;
	setp.eq.s32 	%p73, %r61, 7;
	selp.f32 	%f296, %f295, %f294, %p73;
	add.f32 	%f297, %f295, %f290;
	setp.eq.s32 	%p74, %r61, 8;
	selp.f32 	%f298, %f297, %f296, %p74;
	.pragma "used_bytes_mask 4095";
	ld.shared.v4.f32 	{%f299, %f300, %f301, %f302}, [_ZZN3cub18CUB_300001_SM_10006detail4scan16DeviceScanKernelINS2_10policy_hubIfffjN4cuda3std3__44plusIvEEE10Policy1000EPfSC_NS0_13ScanTileStateIfLb1EEES9_NS0_8NullTypeEjfLb0ESF_EEvT0_T1_T2_iT3_T4_T5_E12temp_storage+48];
	add.f32 	%f303, %f297, %f299;
	setp.eq.s32 	%p75, %r61, 9;
	selp.f32 	%f304, %f303, %f298, %p75;
	add.f32 	%f305, %f303, %f300;
	setp.eq.s32 	%p76, %r61, 10;
	selp.f32 	%f306, %f305, %f304, %p76;
	add.f32 	%f307, %f305, %f301;
	setp.eq.s32 	%p77, %r61, 11;
	selp.f32 	%f308, %f307, %f306, %p77;
	setp.lt.u32 	%p78, %r47, 32;
	add.f32 	%f309, %f308, %f276;
	setp.eq.s32 	%p79, %r116, 0;
	selp.f32 	%f310, %f308, %f309, %p79;
	selp.f32 	%f311, %f276, %f310, %p78;
	setp.eq.s32 	%p80, %r47, 0;
	add.f32 	%f312, %f81, %f311;
	selp.f32 	%f601, %f81, %f312, %p80;
	bra.uni 	$L__BB6_94;
$L__BB6_75:
	add.f32 	%f152, %f81, %f82;
	add.f32 	%f153, %f83, %f84;
	add.f32 	%f154, %f85, %f86;
	add.f32 	%f155, %f87, %f88;
	add.f32 	%f156, %f89, %f90;
	add.f32 	%f157, %f91, %f92;
	add.f32 	%f158, %f93, %f94;
	add.f32 	%f159, %f95, %f96;
	add.f32 	%f160, %f97, %f98;
	add.f32 	%f161, %f99, %f100;
	add.f32 	%f162, %f101, %f102;
	add.f32 	%f163, %f152, %f153;
	add.f32 	%f164, %f154, %f155;
	add.f32 	%f165, %f156, %f157;
	add.f32 	%f166, %f158, %f159;
	add.f32 	%f167, %f160, %f161;
	add.f32 	%f168, %f163, %f164;
	add.f32 	%f169, %f165, %f166;
	add.f32 	%f170, %f167, %f162;
	add.f32 	%f171, %f168, %f169;
	add.f32 	%f139, %f171, %f170;
	mov.b32 	%r137, 1;
	mov.b32 	%r138, 0;
	mov.b32 	%r139, -1;
	// begin inline asm
	{  .reg .f32 r0;  .reg .pred p;  shfl.sync.up.b32 r0|p, %f139, %r137, %r138, %r139;  @p add.f32 r0, r0, %f139;  mov.f32 %f137, r0;}
	// end inline asm
	mov.b32 	%r123, 2;
	// begin inline asm
	{  .reg .f32 r0;  .reg .pred p;  shfl.sync.up.b32 r0|p, %f137, %r123, %r138, %r139;  @p add.f32 r0, r0, %f137;  mov.f32 %f140, r0;}
	// end inline asm
	mov.b32 	%r126, 4;
	// begin inline asm
	{  .reg .f32 r0;  .reg .pred p;  shfl.sync.up.b32 r0|p, %f140, %r126, %r138, %r139;  @p add.f32 r0, r0, %f140;  mov.f32 %f143, r0;}
	// end inline asm
	mov.b32 	%r129, 8;
	// begin inline asm
	{  .reg .f32 r0;  .reg .pred p;  shfl.sync.up.b32 r0|p, %f143, %r129, %r138, %r139;  @p add.f32 r0, r0, %f143;  mov.f32 %f146, r0;}
	// end inline asm
	mov.b32 	%r132, 16;
	// begin inline asm
	{  .reg .f32 r0;  .reg .pred p;  shfl.sync.up.b32 r0|p, %f146, %r132, %r138, %r139;  @p add.f32 r0, r0, %f146;  mov.f32 %f149, r0;}
	// end inline asm
	mov.b32 	%r136, %f149;
	// begin inline asm
	shfl.sync.up.b32 %r135, %r136, %r137, %r138, %r139;
	// end inline asm
	setp.ne.s32 	%p26, %r116, 31;
	@%p26 bra 	$L__BB6_77;
	shl.b32 	%r140, %r61, 2;
	mov.u32 	%r141, _ZZN3cub18CUB_300001_SM_10006detail4scan16DeviceScanKernelINS2_10policy_hubIfffjN4cuda3std3__44plusIvEEE10Policy1000EPfSC_NS0_13ScanTileStateIfLb1EEES9_NS0_8NullTypeEjfLb0ESF_EEvT0_T1_T2_iT3_T4_T5_E12temp_storage;
	add.s32 	%r142, %r141, %r140;
	st.shared.f32 	[%r142+16], %f149;
$L__BB6_77:
	mov.b32 	%f172, %r135;
	bar.sync 	0;
	ld.shared.v4.f32 	{%f173, %f174, %f175, %f176}, [_ZZN3cub18CUB_300001_SM_10006detail4scan16DeviceScanKernelINS2_10policy_hubIfffjN4cuda3std3__44plusIvEEE10Policy1000EPfSC_NS0_13ScanTileStateIfLb1EEES9_NS0_8NullTypeEjfLb0ESF_EEvT0_T1_T2_iT3_T4_T5_E12temp_storage+16];
	add.f32 	%f177, %f173, %f174;
	setp.eq.s32 	%p27, %r61, 2;
	selp.f32 	%f178, %f177, %f173, %p27;
	add.f32 	%f179, %f177, %f175;
	setp.eq.s32 	%p28, %r61, 3;
	selp.f32 	%f180, %f179, %f178, %p28;
	add.f32 	%f181, %f179, %f176;
	setp.eq.s32 	%p29, %r61, 4;
	selp.f32 	%f182, %f181, %f180, %p29;
	ld.shared.v4.f32 	{%f183, %f184, %f185, %f186}, [_ZZN3cub18CUB_300001_SM_10006detail4scan16DeviceScanKernelINS2_10policy_hubIfffjN4cuda3std3__44plusIvEEE10Policy1000EPfSC_NS0_13ScanTileStateIfLb1EEES9_NS0_8NullTypeEjfLb0ESF_EEvT0_T1_T2_iT3_T4_T5_E12temp_storage+32];
	add.f32 	%f187, %f181, %f183;
	setp.eq.s32 	%p30, %r61, 5;
	selp.f32 	%f188, %f187, %f182, %p30;
	add.f32 	%f189, %f187, %f184;
	setp.eq.s32 	%p31, %r61, 6;
	selp.f32 	%f190, %f189, %f188, %p31;
	add.f32 	%f191, %f189, %f185;
	setp.eq.s32 	%p32, %r61, 7;
	selp.f32 	%f192, %f191, %f190, %p32;
	add.f32 	%f193, %f191, %f186;
	setp.eq.s32 	%p33, %r61, 8;
	selp.f32 	%f194, %f193, %f192, %p33;
	ld.shared.v4.f32 	{%f195, %f196, %f197, %f198}, [_ZZN3cub18CUB_300001_SM_10006detail4scan16DeviceScanKernelINS2_10policy_hubIfffjN4cuda3std3__44plusIvEEE10Policy1000EPfSC_NS0_13ScanTileStateIfLb1EEES9_NS0_8NullTypeEjfLb0ESF_EEvT0_T1_T2_iT3_T4_T5_E12temp_storage+48];
	add.f32 	%f199, %f193, %f195;
	setp.eq.s32 	%p34, %r61, 9;
	selp.f32 	%f200, %f199, %f194, %p34;
	add.f32 	%f201, %f199, %f196;
	setp.eq.s32 	%p35, %r61, 10;
	selp.f32 	%f202, %f201, %f200, %p35;
	add.f32 	%f203, %f201, %f197;
	setp.eq.s32 	%p36, %r61, 11;
	selp.f32 	%f204, %f203, %f202, %p36;
	add.f32 	%f106, %f203, %f198;
	setp.gt.u32 	%p37, %r47, 31;
	setp.lt.u32 	%p38, %r47, 32;
	add.f32 	%f205, %f204, %f172;
	setp.eq.s32 	%p39, %r116, 0;
	selp.f32 	%f600, %f204, %f205, %p39;
	selp.f32 	%f108, %f172, %f600, %p38;
	@%p37 bra 	$L__BB6_93;
	setp.ne.s32 	%p40, %r47, 0;
	mul.wide.s32 	%rd17, %r476, 8;
	add.s64 	%rd9, %rd2, %rd17;
	@%p40 bra 	$L__BB6_80;
	st.shared.f32 	[_ZZN3cub18CUB_300001_SM_10006detail4scan16DeviceScanKernelINS2_10policy_hubIfffjN4cuda3std3__44plusIvEEE10Policy1000EPfSC_NS0_13ScanTileStateIfLb1EEES9_NS0_8NullTypeEjfLb0ESF_EEvT0_T1_T2_iT3_T4_T5_E12temp_storage+12], %f106;
	mov.b32 	%r144, %f106;
	add.s64 	%rd18, %rd9, 256;
	mov.b32 	%r143, 100;
	// begin inline asm
	st.relaxed.gpu.v2.u32 [%rd18], {%r143, %r144};
	// end inline asm
$L__BB6_80:
	not.b32 	%r149, %r47;
	add.s32 	%r495, %r476, %r149;
	mov.b32 	%r145, 830;
	// begin inline asm
	nanosleep.u32 %r145;
	// end inline asm
	mul.wide.s32 	%rd20, %r495, 8;
	add.s64 	%rd21, %rd2, %rd20;
	add.s64 	%rd19, %rd21, 256;
	// begin inline asm
	ld.relaxed.gpu.v2.u32 {%r497, %r490}, [%rd19];
	// end inline asm
	mov.b32 	%r491, 952;
$L__BB6_81:
	setp.eq.s32 	%p41, %r497, 99;
	mov.b32 	%r150, -1;
	vote.sync.any.pred 	%p42, %p41, %r150;
	not.pred 	%p43, %p42;
	@%p43 bra 	$L__BB6_83;
	mul.lo.s32 	%r240, %r476, 16807;
	and.b32  	%r476, %r240, 2147483647;
	add.s32 	%r241, %r491, 1;
	rem.u32 	%r237, %r476, %r241;
	// begin inline asm
	nanosleep.u32 %r237;
	// end inline asm
	shr.u32 	%r491, %r491, 1;
	// begin inline asm
	ld.relaxed.gpu.v2.u32 {%r497, %r490}, [%rd19];
	// end inline asm
	bra.uni 	$L__BB6_81;
$L__BB6_83:
	mov.b32 	%f206, %r490;
	setp.eq.s32 	%p44, %r497, 101;
	mov.b32 	%r177, -1;
	vote.sync.ballot.b32 	%r179, %p44, %r177;
	// begin inline asm
	mov.u32 %r152, %lanemask_ge;
	// end inline asm
	and.b32  	%r180, %r179, %r152;
	or.b32  	%r181, %r180, -2147483648;
	add.s32 	%r182, %r181, -1;
	not.b32 	%r183, %r181;
	and.b32  	%r184, %r183, %r182;
	popc.b32 	%r156, %r184;
	mov.b32 	%r155, 1;
	// begin inline asm
	shfl.sync.down.b32 %r153, %r490, %r155, %r156, %r177;
	// end inline asm
	setp.lt.s32 	%p46, %r116, %r156;
	mov.b32 	%f207, %r153;
	add.f32 	%f208, %f206, %f207;
	selp.f32 	%f209, %f208, %f206, %p46;
	mov.b32 	%r159, %f209;
	mov.b32 	%r160, 2;
	// begin inline asm
	shfl.sync.down.b32 %r158, %r159, %r160, %r156, %r177;
	// end inline asm
	add.s32 	%r185, %r116, 2;
	setp.gt.s32 	%p47, %r185, %r156;
	mov.b32 	%f210, %r158;
	add.f32 	%f211, %f209, %f210;
	selp.f32 	%f212, %f209, %f211, %p47;
	mov.b32 	%r164, %f212;
	mov.b32 	%r165, 4;
	// begin inline asm
	shfl.sync.down.b32 %r163, %r164, %r165, %r156, %r177;
	// end inline asm
	add.s32 	%r186, %r116, 4;
	setp.gt.s32 	%p48, %r186, %r156;
	mov.b32 	%f213, %r163;
	add.f32 	%f214, %f212, %f213;
	selp.f32 	%f215, %f212, %f214, %p48;
	mov.b32 	%r169, %f215;
	mov.b32 	%r170, 8;
	// begin inline asm
	shfl.sync.down.b32 %r168, %r169, %r170, %r156, %r177;
	// end inline asm
	add.s32 	%r187, %r116, 8;
	setp.gt.s32 	%p49, %r187, %r156;
	mov.b32 	%f216, %r168;
	add.f32 	%f217, %f215, %f216;
	selp.f32 	%f218, %f215, %f217, %p49;
	mov.b32 	%r174, %f218;
	mov.b32 	%r175, 16;
	// begin inline asm
	shfl.sync.down.b32 %r173, %r174, %r175, %r156, %r177;
	// end inline asm
	add.s32 	%r188, %r116, 16;
	setp.gt.s32 	%p50, %r188, %r156;
	mov.b32 	%f219, %r173;
	add.f32 	%f220, %f218, %f219;
	selp.f32 	%f599, %f218, %f220, %p50;
	add.s64 	%rd10, %rd2, 256;
	mov.b32 	%r492, 952;
$L__BB6_84:
	setp.ne.s32 	%p51, %r497, 101;
	mov.b32 	%r189, -1;
	vote.sync.all.pred 	%p52, %p51, %r189;
	not.pred 	%p53, %p52;
	@%p53 bra 	$L__BB6_89;
	shr.u32 	%r492, %r492, 1;
	mul.wide.s32 	%rd24, %r495, 8;
	add.s64 	%rd25, %rd10, %rd24;
	add.s64 	%rd23, %rd25, -256;
	// begin inline asm
	ld.relaxed.gpu.v2.u32 {%r497, %r498}, [%rd23];
	// end inline asm
	mov.u32 	%r499, %r492;
$L__BB6_86:
	setp.eq.s32 	%p57, %r497, 99;
	mov.b32 	%r195, -1;
	vote.sync.any.pred 	%p58, %p57, %r195;
	not.pred 	%p59, %p58;
	@%p59 bra 	$L__BB6_88;
	mul.lo.s32 	%r235, %r476, 16807;
	and.b32  	%r476, %r235, 2147483647;
	add.s32 	%r236, %r499, 1;
	rem.u32 	%r232, %r476, %r236;
	// begin inline asm
	nanosleep.u32 %r232;
	// end inline asm
	shr.u32 	%r499, %r499, 1;
	// begin inline asm
	ld.relaxed.gpu.v2.u32 {%r497, %r498}, [%rd23];
	// end inline asm
	bra.uni 	$L__BB6_86;
$L__BB6_88:
	mov.b32 	%f225, %r498;
	setp.eq.s32 	%p60, %r497, 101;
	mov.b32 	%r221, -1;
	vote.sync.ballot.b32 	%r222, %p60, %r221;
	and.b32  	%r223, %r222, %r152;
	or.b32  	%r224, %r223, -2147483648;
	add.s32 	%r225, %r224, -1;
	not.b32 	%r226, %r224;
	and.b32  	%r227, %r226, %r225;
	popc.b32 	%r200, %r227;
	mov.b32 	%r199, 1;
	// begin inline asm
	shfl.sync.down.b32 %r197, %r498, %r199, %r200, %r221;
	// end inline asm
	setp.lt.s32 	%p62, %r116, %r200;
	mov.b32 	%f226, %r197;
	add.f32 	%f227, %f225, %f226;
	selp.f32 	%f228, %f227, %f225, %p62;
	mov.b32 	%r203, %f228;
	mov.b32 	%r204, 2;
	// begin inline asm
	shfl.sync.down.b32 %r202, %r203, %r204, %r200, %r221;
	// end inline asm
	add.s32 	%r228, %r116, 2;
	setp.gt.s32 	%p63, %r228, %r200;
	mov.b32 	%f229, %r202;
	add.f32 	%f230, %f228, %f229;
	selp.f32 	%f231, %f228, %f230, %p63;
	mov.b32 	%r208, %f231;
	mov.b32 	%r209, 4;
	// begin inline asm
	shfl.sync.down.b32 %r207, %r208, %r209, %r200, %r221;
	// end inline asm
	add.s32 	%r229, %r116, 4;
	setp.gt.s32 	%p64, %r229, %r200;
	mov.b32 	%f232, %r207;
	add.f32 	%f233, %f231, %f232;
	selp.f32 	%f234, %f231, %f233, %p64;
	mov.b32 	%r213, %f234;
	mov.b32 	%r214, 8;
	// begin inline asm
	shfl.sync.down.b32 %r212, %r213, %r214, %r200, %r221;
	// end inline asm
	add.s32 	%r230, %r116, 8;
	setp.gt.s32 	%p65, %r230, %r200;
	mov.b32 	%f235, %r212;
	add.f32 	%f236, %f234, %f235;
	selp.f32 	%f237, %f234, %f236, %p65;
	mov.b32 	%r218, %f237;
	mov.b32 	%r219, 16;
	// begin inline asm
	shfl.sync.down.b32 %r217, %r218, %r219, %r200, %r221;
	// end inline asm
	add.s32 	%r231, %r116, 16;
	setp.gt.s32 	%p66, %r231, %r200;
	mov.b32 	%f238, %r217;
	add.f32 	%f239, %f237, %f238;
	selp.f32 	%f240, %f237, %f239, %p66;
	add.f32 	%f599, %f599, %f240;
	add.s32 	%r495, %r495, -32;
	bra.uni 	$L__BB6_84;
$L__BB6_89:
	@%p40 bra 	$L__BB6_91;
	add.f32 	%f221, %f106, %f599;
	mov.b32 	%r192, %f221;
	add.s64 	%rd22, %rd9, 256;
	mov.b32 	%r191, 101;
	// begin inline asm
	st.relaxed.gpu.v2.u32 [%rd22], {%r191, %r192};
	// end inline asm
	st.shared.f32 	[_ZZN3cub18CUB_300001_SM_10006detail4scan16DeviceScanKernelINS2_10policy_hubIfffjN4cuda3std3__44plusIvEEE10Policy1000EPfSC_NS0_13ScanTileStateIfLb1EEES9_NS0_8NullTypeEjfLb0ESF_EEvT0_T1_T2_iT3_T4_T5_E12temp_storage+4], %f599;
	st.shared.f32 	[_ZZN3cub18CUB_300001_SM_10006detail4scan16DeviceScanKernelINS2_10policy_hubIfffjN4cuda3std3__44plusIvEEE10Policy1000EPfSC_NS0_13ScanTileStateIfLb1EEES9_NS0_8NullTypeEjfLb0ESF_EEvT0_T1_T2_iT3_T4_T5_E12temp_storage+8], %f221;
$L__BB6_91:
	setp.ne.s32 	%p55, %r116, 0;
	mov.f32 	%f600, %f108;
	@%p55 bra 	$L__BB6_93;
	st.shared.f32 	[_ZZN3cub18CUB_300001_SM_10006detail4scan16DeviceScanKernelINS2_10policy_hubIfffjN4cuda3std3__44plusIvEEE10Policy1000EPfSC_NS0_13ScanTileStateIfLb1EEES9_NS0_8NullTypeEjfLb0ESF_EEvT0_T1_T2_iT3_T4_T5_E12temp_storage+76], %f599;
	mov.f32 	%f600, %f599;
$L__BB6_93:
	bar.sync 	0;
	setp.eq.s32 	%p56, %r47, 0;
	ld.shared.f32 	%f222, [_ZZN3cub18CUB_300001_SM_10006detail4scan16DeviceScanKernelINS2_10policy_hubIfffjN4cuda3std3__44plusIvEEE10Policy1000EPfSC_NS0_13ScanTileStateIfLb1EEES9_NS0_8NullTypeEjfLb0ESF_EEvT0_T1_T2_iT3_T4_T5_E12temp_storage+76];
	add.f32 	%f223, %f600, %f222;
	selp.f32 	%f224, %f600, %f223, %p56;
	add.f32 	%f601, %f81, %f224;
$L__BB6_94:
	add.f32 	%f313, %f601, %f82;
	add.f32 	%f314, %f313, %f83;
	add.f32 	%f315, %f314, %f84;
	add.f32 	%f316, %f315, %f85;
	add.f32 	%f317, %f316, %f86;
	add.f32 	%f318, %f317, %f87;
	add.f32 	%f319, %f318, %f88;
	add.f32 	%f320, %f319, %f89;
	add.f32 	%f321, %f320, %f90;
	add.f32 	%f322, %f321, %f91;
	add.f32 	%f323, %f322, %f92;
	add.f32 	%f324, %f323, %f93;
	add.f32 	%f325, %f324, %f94;
	add.f32 	%f326, %f325, %f95;
	add.f32 	%f327, %f326, %f96;
	add.f32 	%f328, %f327, %f97;
	add.f32 	%f329, %f328, %f98;
	add.f32 	%f330, %f329, %f99;
	add.f32 	%f331, %f330, %f100;
	add.f32 	%f332, %f331, %f101;
	add.f32 	%f333, %f332, %f102;
	bar.sync 	0;
	st.shared.v2.f32 	[%r63], {%f601, %f313};
	st.shared.v2.f32 	[%r63+8], {%f314, %f315};
	st.shared.v2.f32 	[%r63+16], {%f316, %f317};
	st.shared.v2.f32 	[%r63+24], {%f318, %f319};
	st.shared.v2.f32 	[%r63+32], {%f320, %f321};
	st.shared.v2.f32 	[%r63+40], {%f322, %f323};
	st.shared.v2.f32 	[%r63+48], {%f324, %f325};
	st.shared.v2.f32 	[%r63+56], {%f326, %f327};
	st.shared.v2.f32 	[%r63+64], {%f328, %f329};
	st.shared.v2.f32 	[%r63+72], {%f330, %f331};
	st.shared.v2.f32 	[%r63+80], {%f332, %f333};
	bar.warp.sync 	-1;
	ld.shared.f32 	%f115, [%r62];
	ld.shared.f32 	%f116, [%r62+128];
	ld.shared.f32 	%f117, [%r62+256];
	ld.shared.f32 	%f118, [%r62+384];
	ld.shared.f32 	%f119, [%r62+512];
	ld.shared.f32 	%f120, [%r62+640];
	ld.shared.f32 	%f121, [%r62+768];
	ld.shared.f32 	%f122, [%r62+896];
	ld.shared.f32 	%f123, [%r62+1024];
	ld.shared.f32 	%f124, [%r62+1152];
	ld.shared.f32 	%f125, [%r62+1280];
	ld.shared.f32 	%f126, [%r62+1408];
	ld.shared.f32 	%f127, [%r62+1536];
	ld.shared.f32 	%f128, [%r62+1664];
	ld.shared.f32 	%f129, [%r62+1792];
	ld.shared.f32 	%f130, [%r62+1920];
	ld.shared.f32 	%f131, [%r62+2048];
	ld.shared.f32 	%f132, [%r62+2176];
	ld.shared.f32 	%f133, [%r62+2304];
	ld.shared.f32 	%f134, [%r62+2432];
	ld.shared.f32 	%f135, [%r62+2560];
	ld.shared.f32 	%f136, [%r62+2688];
	setp.ne.s32 	%p81, %r47, 0;
	@%p81 bra 	$L__BB6_96;
	st.volatile.shared.u32 	[_ZZN3cub18CUB_300001_SM_10006detail4scan16DeviceScanKernelINS2_10policy_hubIfffjN4cuda3std3__44plusIvEEE10Policy1000EPfSC_NS0_13ScanTileStateIfLb1EEES9_NS0_8NullTypeEjfLb0ESF_EEvT0_T1_T2_iT3_T4_T5_E12temp_storage+33792], %r3;
$L__BB6_96:
	ld.param.u32 	%r475, [_ZN3cub18CUB_300001_SM_10006detail4scan16DeviceScanKernelINS2_10policy_hubIfffjN4cuda3std3__44plusIvEEE10Policy1000EPfSC_NS0_13ScanTileStateIfLb1EEES9_NS0_8NullTypeEjfLb0ESF_EEvT0_T1_T2_iT3_T4_T5__param_3];
	ld.param.u64 	%rd56, [_ZN3cub18CUB_300001_SM_10006detail4scan16DeviceScanKernelINS2_10policy_hubIfffjN4cuda3std3__44plusIvEEE10Policy1000EPfSC_NS0_13ScanTileStateIfLb1EEES9_NS0_8NullTypeEjfLb0ESF_EEvT0_T1_T2_iT3_T4_T5__param_1];
	bar.sync 	0;
	ld.volatile.shared.u32 	%r98, [_ZZN3cub18CUB_300001_SM_10006detail4scan16DeviceScanKernelINS2_10policy_hubIfffjN4cuda3std3__44plusIvEEE10Policy1000EPfSC_NS0_13ScanTileStateIfLb1EEES9_NS0_8NullTypeEjfLb0ESF_EEvT0_T1_T2_iT3_T4_T5_E12temp_storage+33792];
	setp.ge.s32 	%p82, %r48, %r98;
	cvt.u64.u32 	%rd32, %r48;
	mov.u32 	%r265, %ctaid.x;
	add.s32 	%r266, %r475, %r265;
	mul.lo.s32 	%r267, %r266, 8448;
	cvt.u64.u32 	%rd33, %r267;
	add.s64 	%rd34, %rd32, %rd33;
	cvta.to.global.u64 	%rd35, %rd56;
	shl.b64 	%rd36, %rd34, 2;
	add.s64 	%rd11, %rd35, %rd36;
	@%p82 bra 	$L__BB6_98;
	st.global.f32 	[%rd11], %f115;
$L__BB6_98:
	setp.ge.s32 	%p83, %r49, %r98;
	@%p83 bra 	$L__BB6_100;
	st.global.f32 	[%rd11+128], %f116;
$L__BB6_100:
	mov.u32 	%r268, %tid.x;
	and.b32  	%r269, %r268, 992;
	mul.lo.s32 	%r270, %r269, 22;
	and.b32  	%r271, %r268, 31;
	or.b32  	%r272, %r270, %r271;
	add.s32 	%r273, %r272, 64;
	setp.ge.s32 	%p84, %r273, %r98;
	@%p84 bra 	$L__BB6_102;
	st.global.f32 	[%rd11+256], %f117;
$L__BB6_102:
	setp.ge.s32 	%p85, %r50, %r98;
	@%p85 bra 	$L__BB6_104;
	st.global.f32 	[%rd11+384], %f118;
$L__BB6_104:
	setp.ge.s32 	%p86, %r51, %r98;
	@%p86 bra 	$L__BB6_106;
	st.global.f32 	[%rd11+512], %f119;
$L__BB6_106:
	add.s32 	%r279, %r272, 160;
	setp.ge.s32 	%p87, %r279, %r98;
	@%p87 bra 	$L__BB6_108;
	st.global.f32 	[%rd11+640], %f120;
$L__BB6_108:
	add.s32 	%r285, %r272, 192;
	setp.ge.s32 	%p88, %r285, %r98;
	@%p88 bra 	$L__BB6_110;
	st.global.f32 	[%rd11+768], %f121;
$L__BB6_110:
	add.s32 	%r291, %r272, 224;
	setp.ge.s32 	%p89, %r291, %r98;
	@%p89 bra 	$L__BB6_112;
	st.global.f32 	[%rd11+896], %f122;
$L__BB6_112:
	add.s32 	%r297, %r272, 256;
	setp.ge.s32 	%p90, %r297, %r98;
	@%p90 bra 	$L__BB6_114;
	st.global.f32 	[%rd11+1024], %f123;
$L__BB6_114:
	setp.ge.s32 	%p91, %r52, %r98;
	@%p91 bra 	$L__BB6_116;
	st.global.f32 	[%rd11+1152], %f124;
$L__BB6_116:
	add.s32 	%r303, %r272, 320;
	setp.ge.s32 	%p92, %r303, %r98;
	@%p92 bra 	$L__BB6_118;
	st.global.f32 	[%rd11+1280], %f125;
$L__BB6_118:
	setp.ge.s32 	%p93, %r53, %r98;
	@%p93 bra 	$L__BB6_120;
	st.global.f32 	[%rd11+1408], %f126;
$L__BB6_120:
	setp.ge.s32 	%p94, %r54, %r98;
	@%p94 bra 	$L__BB6_122;
	st.global.f32 	[%rd11+1536], %f127;
$L__BB6_122:
	add.s32 	%r309, %r272, 416;
	setp.ge.s32 	%p95, %r309, %r98;
	@%p95 bra 	$L__BB6_124;
	st.global.f32 	[%rd11+1664], %f128;
$L__BB6_124:
	setp.ge.s32 	%p96, %r55, %r98;
	@%p96 bra 	$L__BB6_126;
	st.global.f32 	[%rd11+1792], %f129;
$L__BB6_126:
	add.s32 	%r315, %r272, 480;
	setp.ge.s32 	%p97, %r315, %r98;
	@%p97 bra 	$L__BB6_128;
	st.global.f32 	[%rd11+1920], %f130;
$L__BB6_128:
	setp.ge.s32 	%p98, %r56, %r98;
	@%p98 bra 	$L__BB6_130;
	st.global.f32 	[%rd11+2048], %f131;
$L__BB6_130:
	setp.ge.s32 	%p99, %r57, %r98;
	@%p99 bra 	$L__BB6_132;
	st.global.f32 	[%rd11+2176], %f132;
$L__BB6_132:
	add.s32 	%r321, %r272, 576;
	setp.ge.s32 	%p100, %r321, %r98;
	@%p100 bra 	$L__BB6_134;
	st.global.f32 	[%rd11+2304], %f133;
$L__BB6_134:
	setp.ge.s32 	%p101, %r58, %r98;
	@%p101 bra 	$L__BB6_136;
	st.global.f32 	[%rd11+2432], %f134;
$L__BB6_136:
	setp.ge.s32 	%p102, %r59, %r98;
	@%p102 bra 	$L__BB6_138;
	st.global.f32 	[%rd11+2560], %f135;
$L__BB6_138:
	add.s32 	%r327, %r272, 672;
	setp.ge.s32 	%p103, %r327, %r98;
	@%p103 bra 	$L__BB6_140;
	st.global.f32 	[%rd11+2688], %f136;
$L__BB6_140:
	ret;

}
	// .globl	_ZN3cub18CUB_300001_SM_10006detail4scan16DeviceScanKernelINS2_10policy_hubIfffmN4cuda3std3__44plusIvEEE10Policy1000EPfSC_NS0_13ScanTileStateIfLb1EEES9_NS0_8NullTypeEmfLb0ESF_EEvT0_T1_T2_iT3_T4_T5_
.visible .entry _ZN3cub18CUB_300001_SM_10006detail4scan16DeviceScanKernelINS2_10policy_hubIfffmN4cuda3std3__44plusIvEEE10Policy1000EPfSC_NS0_13ScanTileStateIfLb1EEES9_NS0_8NullTypeEmfLb0ESF_EEvT0_T1_T2_iT3_T4_T5_(
	.param .u64 .ptr .align 1 _ZN3cub18CUB_300001_SM_10006detail4scan16DeviceScanKernelINS2_10policy_hubIfffmN4cuda3std3__44plusIvEEE10Policy1000EPfSC_NS0_13ScanTileStateIfLb1EEES9_NS0_8NullTypeEmfLb0ESF_EEvT0_T1_T2_iT3_T4_T5__param_0,
	.param .u64 .ptr .align 1 _ZN3cub18CUB_300001_SM_10006detail4scan16DeviceScanKernelINS2_10policy_hubIfffmN4cuda3std3__44plusIvEEE10Policy1000EPfSC_NS0_13ScanTileStateIfLb1EEES9_NS0_8NullTypeEmfLb0ESF_EEvT0_T1_T2_iT3_T4_T5__param_1,
	.param .align 8 .b8 _ZN3cub18CUB_300001_SM_10006detail4scan16DeviceScanKernelINS2_10policy_hubIfffmN4cuda3std3__44plusIvEEE10Policy1000EPfSC_NS0_13ScanTileStateIfLb1EEES9_NS0_8NullTypeEmfLb0ESF_EEvT0_T1_T2_iT3_T4_T5__param_2[8],
	.param .u32 _ZN3cub18CUB_300001_SM_10006detail4scan16DeviceScanKernelINS2_10policy_hubIfffmN4cuda3std3__44plusIvEEE10Policy1000EPfSC_NS0_13ScanTileStateIfLb1EEES9_NS0_8NullTypeEmfLb0ESF_EEvT0_T1_T2_iT3_T4_T5__param_3,
	.param .align 1 .b8 _ZN3cub18CUB_300001_SM_10006detail4scan16DeviceScanKernelINS2_10policy_hubIfffmN4cuda3std3__44plusIvEEE10Policy1000EPfSC_NS0_13ScanTileStateIfLb1EEES9_NS0_8NullTypeEmfLb0ESF_EEvT0_T1_T2_iT3_T4_T5__param_4[1],
	.param .align 1 .b8 _ZN3cub18CUB_300001_SM_10006detail4scan16DeviceScanKernelINS2_10policy_hubIfffmN4cuda3std3__44plusIvEEE10Policy1000EPfSC_NS0_13ScanTileStateIfLb1EEES9_NS0_8NullTypeEmfLb0ESF_EEvT0_T1_T2_iT3_T4_T5__param_5[1],
	.param .u64 _ZN3cub18CUB_300001_SM_10006detail4scan16DeviceScanKernelINS2_10policy_hubIfffmN4cuda3std3__44plusIvEEE10Policy1000EPfSC_NS0_13ScanTileStateIfLb1EEES9_NS0_8NullTypeEmfLb0ESF_EEvT0_T1_T2_iT3_T4_T5__param_6
)
.maxntid 416
{
	.reg .pred 	%p<158>;
	.reg .b32 	%r<588>;
	.reg .b32 	%f<494>;
	.reg .b64 	%rd<94>;
	// demoted variable
	.shared .align 16 .b8 _ZZN3cub18CUB_300001_SM_10006detail4scan16DeviceScanKernelINS2_10policy_hubIfffmN4cuda3std3__44plusIvEEE10Policy1000EPfSC_NS0_13ScanTileStateIfLb1EEES9_NS0_8NullTypeEmfLb0ESF_EEvT0_T1_T2_iT3_T4_T5_E12temp_storage[31632];
	ld.param.u64 	%rd14, [_ZN3cub18CUB_300001_SM_10006detail4scan16DeviceScanKernelINS2_10policy_hubIfffmN4cuda3std3__44plusIvEEE10Policy1000EPfSC_NS0_13ScanTileStateIfLb1EEES9_NS0_8NullTypeEmfLb0ESF_EEvT0_T1_T2_iT3_T4_T5__param_0];
	ld.param.u64 	%rd1, [_ZN3cub18CUB_300001_SM_10006detail4scan16DeviceScanKernelINS2_10policy_hubIfffmN4cuda3std3__44plusIvEEE10Policy1000EPfSC_NS0_13ScanTileStateIfLb1EEES9_NS0_8NullTypeEmfLb0ESF_EEvT0_T1_T2_iT3_T4_T5__param_2];
	ld.param.u32 	%r120, [_ZN3cub18CUB_300001_SM_10006detail4scan16DeviceScanKernelINS2_10policy_hubIfffmN4cuda3std3__44plusIvEEE10Policy1000EPfSC_NS0_13ScanTileStateIfLb1EEES9_NS0_8NullTypeEmfLb0ESF_EEvT0_T1_T2_iT3_T4_T5__param_3];
	ld.param.u64 	%rd16, [_ZN3cub18CUB_300001_SM_10006detail4scan16DeviceScanKernelINS2_10policy_hubIfffmN4cuda3std3__44plusIvEEE10Policy1000EPfSC_NS0_13ScanTileStateIfLb1EEES9_NS0_8NullTypeEmfLb0ESF_EEvT0_T1_T2_iT3_T4_T5__param_6];
	mov.u32 	%r121, %ctaid.x;
	add.s32 	%r1, %r120, %r121;
	mul.wide.s32 	%rd2, %r1, 7904;
	sub.s64 	%rd3, %rd16, %rd2;
	setp.lt.u64 	%p1, %rd3, 7905;
	@%p1 bra 	$L__BB7_26;
	mov.u32 	%r2, %tid.x;
	and.b32  	%r409, %r2, 31;
	and.b32  	%r410, %r2, 992;
	mul.lo.s32 	%r411, %r410, 19;
	or.b32  	%r412, %r411, %r409;
	cvt.u64.u32 	%rd75, %r412;
	add.s64 	%rd4, %rd2, %rd75;
	shl.b64 	%rd76, %rd4, 2;
	add.s64 	%rd56, %rd14, %rd76;
	// begin inline asm
	ld.ca.u32 %r389, [%rd56];
	// end inline asm
	add.s64 	%rd57, %rd56, 128;
	// begin inline asm
	ld.ca.u32 %r390, [%rd57];
	// end inline asm
	add.s64 	%rd58, %rd56, 256;
	// begin inline asm
	ld.ca.u32 %r391, [%rd58];
	// end inline asm
	add.s64 	%rd59, %rd56, 384;
	// begin inline asm
	ld.ca.u32 %r392, [%rd59];
	// end inline asm
	add.s64 	%rd60, %rd56, 512;
	// begin inline asm
	ld.ca.u32 %r393, [%rd60];
	// end inline asm
	add.s64 	%rd61, %rd56, 640;
	// begin inline asm
	ld.ca.u32 %r394, [%rd61];
	// end inline asm
	add.s64 	%rd62, %rd56, 768;
	// begin inline asm
	ld.ca.u32 %r395, [%rd62];
	// end inline asm
	add.s64 	%rd63, %rd56, 896;
	// begin inline asm
	ld.ca.u32 %r396, [%rd63];
	// end inline asm
	add.s64 	%rd64, %rd56, 1024;
	// begin inline asm
	ld.ca.u32 %r397, [%rd64];
	// end inline asm
	add.s64 	%rd65, %rd56, 1152;
	// begin inline asm
	ld.ca.u32 %r398, [%rd65];
	// end inline asm
	add.s64 	%rd66, %rd56, 1280;
	// begin inline asm
	ld.ca.u32 %r399, [%rd66];
	// end inline asm
	add.s64 	%rd67, %rd56, 1408;
	// begin inline asm
	ld.ca.u32 %r400, [%rd67];
	// end inline asm
	add.s64 	%rd68, %rd56, 1536;
	// begin inline asm
	ld.ca.u32 %r401, [%rd68];
	// end inline asm
	add.s64 	%rd69, %rd56, 1664;
	// begin inline asm
	ld.ca.u32 %r402, [%rd69];
	// end inline asm
	add.s64 	%rd70, %rd56, 1792;
	// begin inline asm
	ld.ca.u32 %r403, [%rd70];
	// end inline asm
	add.s64 	%rd71, %rd56, 1920;
	// begin inline asm
	ld.ca.u32 %r404, [%rd71];
	// end inline asm
	add.s64 	%rd72, %rd56, 2048;
	// begin inline asm
	ld.ca.u32 %r405, [%rd72];
	// end inline asm
	add.s64 	%rd73, %rd56, 2176;
	// begin inline asm
	ld.ca.u32 %r406, [%rd73];
	// end inline asm
	add.s64 	%rd74, %rd56, 2304;
	// begin inline asm
	ld.ca.u32 %r407, [%rd74];
	// end inline asm
	// begin inline asm
	mov.u32 %r408, %laneid;
	// end inline asm
	shr.u32 	%r4, %r2, 5;
	mad.lo.s32 	%r413, %r4, 608, %r408;
	shl.b32 	%r414, %r413, 2;
	mov.u32 	%r415, _ZZN3cub18CUB_300001_SM_10006detail4scan16DeviceScanKernelINS2_10policy_hubIfffmN4cuda3std3__44plusIvEEE10Policy1000EPfSC_NS0_13ScanTileStateIfLb1EEES9_NS0_8NullTypeEmfLb0ESF_EEvT0_T1_T2_iT3_T4_T5_E12temp_storage;
	add.s32 	%r5, %r415, %r414;
	st.shared.u32 	[%r5], %r389;
	st.shared.u32 	[%r5+128], %r390;
	st.shared.u32 	[%r5+256], %r391;
	st.shared.u32 	[%r5+384], %r392;
	st.shared.u32 	[%r5+512], %r393;
	st.shared.u32 	[%r5+640], %r394;
	st.shared.u32 	[%r5+768], %r395;
	st.shared.u32 	[%r5+896], %r396;
	st.shared.u32 	[%r5+1024], %r397;
	st.shared.u32 	[%r5+1152], %r398;
	st.shared.u32 	[%r5+1280], %r399;
	st.shared.u32 	[%r5+1408], %r400;
	st.shared.u32 	[%r5+1536], %r401;
	st.shared.u32 	[%r5+1664], %r402;
	st.shared.u32 	[%r5+1792], %r403;
	st.shared.u32 	[%r5+1920], %r404;
	st.shared.u32 	[%r5+2048], %r405;
	st.shared.u32 	[%r5+2176], %r406;
	st.shared.u32 	[%r5+2304], %r407;
	bar.warp.sync 	-1;
	mad.lo.s32 	%r6, %r408, 72, %r5;
	ld.shared.f32 	%f1, [%r6];
	ld.shared.f32 	%f2, [%r6+4];
	ld.shared.f32 	%f3, [%r6+8];
	ld.shared.f32 	%f4, [%r6+12];
	ld.shared.f32 	%f5, [%r6+16];
	ld.shared.f32 	%f6, [%r6+20];
	ld.shared.f32 	%f7, [%r6+24];
	ld.shared.f32 	%f8, [%r6+28];
	ld.shared.f32 	%f9, [%r6+32];
	ld.shared.f32 	%f10, [%r6+36];
	ld.shared.f32 	%f11, [%r6+40];
	ld.shared.f32 	%f12, [%r6+44];
	ld.shared.f32 	%f13, [%r6+48];
	ld.shared.f32 	%f14, [%r6+52];
	ld.shared.f32 	%f15, [%r6+56];
	ld.shared.f32 	%f16, [%r6+60];
	ld.shared.f32 	%f17, [%r6+64];
	ld.shared.f32 	%f18, [%r6+68];
	ld.shared.f32 	%f19, [%r6+72];
	bar.sync 	0;
	setp.ne.s32 	%p100, %r1, 0;
	@%p100 bra 	$L__BB7_6;
	add.f32 	%f395, %f1, %f2;
	add.f32 	%f396, %f3, %f4;
	add.f32 	%f397, %f5, %f6;
	add.f32 	%f398, %f7, %f8;
	add.f32 	%f399, %f9, %f10;
	add.f32 	%f400, %f11, %f12;
	add.f32 	%f401, %f13, %f14;
	add.f32 	%f402, %f15, %f16;
	add.f32 	%f403, %f17, %f18;
	add.f32 	%f404, %f395, %f396;
	add.f32 	%f405, %f397, %f398;
	add.f32 	%f406, %f399, %f400;
	add.f32 	%f407, %f401, %f402;
	add.f32 	%f408, %f403, %f19;
	add.f32 	%f409, %f404, %f405;
	add.f32 	%f410, %f406, %f407;
	add.f32 	%f411, %f409, %f410;
	add.f32 	%f382, %f411, %f408;
	mov.b32 	%r543, 1;
	mov.b32 	%r544, 0;
	mov.b32 	%r545, -1;
	// begin inline asm
	{  .reg .f32 r0;  .reg .pred p;  shfl.sync.up.b32 r0|p, %f382, %r543, %r544, %r545;  @p add.f32 r0, r0, %f382;  mov.f32 %f380, r0;}
	// end inline asm
	mov.b32 	%r529, 2;
	// begin inline asm
	{  .reg .f32 r0;  .reg .pred p;  shfl.sync.up.b32 r0|p, %f380, %r529, %r544, %r545;  @p add.f32 r0, r0, %f380;  mov.f32 %f383, r0;}
	// end inline asm
	mov.b32 	%r532, 4;
	// begin inline asm
	{  .reg .f32 r0;  .reg .pred p;  shfl.sync.up.b32 r0|p, %f383, %r532, %r544, %r545;  @p add.f32 r0, r0, %f383;  mov.f32 %f386, r0;}
	// end inline asm
	mov.b32 	%r535, 8;
	// begin inline asm
	{  .reg .f32 r0;  .reg .pred p;  shfl.sync.up.b32 r0|p, %f386, %r535, %r544, %r545;  @p add.f32 r0, r0, %f386;  mov.f32 %f389, r0;}
	// end inline asm
	mov.b32 	%r538, 16;
	// begin inline asm
	{  .reg .f32 r0;  .reg .pred p;  shfl.sync.up.b32 r0|p, %f389, %r538, %r544, %r545;  @p add.f32 r0, r0, %f389;  mov.f32 %f392, r0;}
	// end inline asm
	mov.b32 	%r542, %f392;
	// begin inline asm
	shfl.sync.up.b32 %r541, %r542, %r543, %r544, %r545;
	// end inline asm
	setp.ne.s32 	%p143, %r408, 31;
	@%p143 bra 	$L__BB7_4;
	shl.b32 	%r546, %r4, 2;
	mov.u32 	%r547, _ZZN3cub18CUB_300001_SM_10006detail4scan16DeviceScanKernelINS2_10policy_hubIfffmN4cuda3std3__44plusIvEEE10Policy1000EPfSC_NS0_13ScanTileStateIfLb1EEES9_NS0_8NullTypeEmfLb0ESF_EEvT0_T1_T2_iT3_T4_T5_E12temp_storage;
	add.s32 	%r548, %r547, %r546;
	st.shared.f32 	[%r548+16], %f392;
$L__BB7_4:
	mov.b32 	%f412, %r541;
	bar.sync 	0;
	ld.shared.v4.f32 	{%f413, %f414, %f415, %f416}, [_ZZN3cub18CUB_300001_SM_10006detail4scan16DeviceScanKernelINS2_10policy_hubIfffmN4cuda3std3__44plusIvEEE10Policy1000EPfSC_NS0_13ScanTileStateIfLb1EEES9_NS0_8NullTypeEmfLb0ESF_EEvT0_T1_T2_iT3_T4_T5_E12temp_storage+16];
	add.f32 	%f417, %f413, %f414;
	setp.eq.s32 	%p144, %r4, 2;
	selp.f32 	%f418, %f417, %f413, %p144;
	add.f32 	%f419, %f417, %f415;
	setp.eq.s32 	%p145, %r4, 3;
	selp.f32 	%f420, %f419, %f418, %p145;
	add.f32 	%f421, %f419, %f416;
	setp.eq.s32 	%p146, %r4, 4;
	selp.f32 	%f422, %f421, %f420, %p146;
	ld.shared.v4.f32 	{%f423, %f424, %f425, %f426}, [_ZZN3cub18CUB_300001_SM_10006detail4scan16DeviceScanKernelINS2_10policy_hubIfffmN4cuda3std3__44plusIvEEE10Policy1000EPfSC_NS0_13ScanTileStateIfLb1EEES9_NS0_8NullTypeEmfLb0ESF_EEvT0_T1_T2_iT3_T4_T5_E12temp_storage+32];
	add.f32 	%f427, %f421, %f423;
	setp.eq.s32 	%p147, %r4, 5;
	selp.f32 	%f428, %f427, %f422, %p147;
	add.f32 	%f429, %f427, %f424;
	setp.eq.s32 	%p148, %r4, 6;
	selp.f32 	%f430, %f429, %f428, %p148;
	add.f32 	%f431, %f429, %f425;
	setp.eq.s32 	%p149, %r4, 7;
	selp.f32 	%f432, %f431, %f430, %p149;
	add.f32 	%f433, %f431, %f426;
	setp.eq.s32 	%p150, %r4, 8;
	selp.f32 	%f434, %f433, %f432, %p150;
	ld.shared.v4.f32 	{%f435, %f436, %f437, %f438}, [_ZZN3cub18CUB_300001_SM_10006detail4scan16DeviceScanKernelINS2_10policy_hubIfffmN4cuda3std3__44plusIvEEE10Policy1000EPfSC_NS0_13ScanTileStateIfLb1EEES9_NS0_8NullTypeEmfLb0ESF_EEvT0_T1_T2_iT3_T4_T5_E12temp_storage+48];
	add.f32 	%f439, %f433, %f435;
	setp.eq.s32 	%p151, %r4, 9;
	selp.f32 	%f440, %f439, %f434, %p151;
	add.f32 	%f441, %f439, %f436;
	setp.eq.s32 	%p152, %r4, 10;
	selp.f32 	%f442, %f441, %f440, %p152;
	add.f32 	%f443, %f441, %f437;
	setp.eq.s32 	%p153, %r4, 11;
	selp.f32 	%f444, %f443, %f442, %p153;
	add.f32 	%f21, %f443, %f438;
	setp.eq.s32 	%p154, %r4, 12;
	selp.f32 	%f445, %f21, %f444, %p154;
	setp.lt.u32 	%p155, %r2, 32;
	add.f32 	%f446, %f445, %f412;
	setp.eq.s32 	%p156, %r408, 0;
	selp.f32 	%f447, %f445, %f446, %p156;
	selp.f32 	%f448, %f412, %f447, %p155;
	setp.ne.s32 	%p157, %r2, 0;
	add.f32 	%f490, %f1, %f448;
	@%p157 bra 	$L__BB7_25;
	ld.shared.f32 	%f449, [_ZZN3cub18CUB_300001_SM_10006detail4scan16DeviceScanKernelINS2_10policy_hubIfffmN4cuda3std3__44plusIvEEE10Policy1000EPfSC_NS0_13ScanTileStateIfLb1EEES9_NS0_8NullTypeEmfLb0ESF_EEvT0_T1_T2_iT3_T4_T5_E12temp_storage+64];
	add.f32 	%f450, %f21, %f449;
	mov.b32 	%r550, %f450;
	add.s64 	%rd88, %rd1, 256;
	mov.b32 	%r549, 101;
	// begin inline asm
	st.relaxed.gpu.v2.u32 [%rd88], {%r549, %r550};
	// end inline asm
	mov.f32 	%f490, %f1;
	bra.uni 	$L__BB7_25;
$L__BB7_6:
	add.f32 	%f291, %f1, %f2;
	add.f32 	%f292, %f3, %f4;
	add.f32 	%f293, %f5, %f6;
	add.f32 	%f294, %f7, %f8;
	add.f32 	%f295, %f9, %f10;
	add.f32 	%f296, %f11, %f12;
	add.f32 	%f297, %f13, %f14;
	add.f32 	%f298, %f15, %f16;
	add.f32 	%f299, %f17, %f18;
	add.f32 	%f300, %f291, %f292;
	add.f32 	%f301, %f293, %f294;
	add.f32 	%f302, %f295, %f296;
	add.f32 	%f303, %f297, %f298;
	add.f32 	%f304, %f299, %f19;
	add.f32 	%f305, %f300, %f301;
	add.f32 	%f306, %f302, %f303;
	add.f32 	%f307, %f305, %f306;
	add.f32 	%f278, %f307, %f304;
	mov.b32 	%r433, 1;
	mov.b32 	%r434, 0;
	mov.b32 	%r435, -1;
	// begin inline asm
	{  .reg .f32 r0;  .reg .pred p;  shfl.sync.up.b32 r0|p, %f278, %r433, %r434, %r435;  @p add.f32 r0, r0, %f278;  mov.f32 %f276, r0;}
	// end inline asm
	mov.b32 	%r419, 2;
	// begin inline asm
	{  .reg .f32 r0;  .reg .pred p;  shfl.sync.up.b32 r0|p, %f276, %r419, %r434, %r435;  @p add.f32 r0, r0, %f276;  mov.f32 %f279, r0;}
	// end inline asm
	mov.b32 	%r422, 4;
	// begin inline asm
	{  .reg .f32 r0;  .reg .pred p;  shfl.sync.up.b32 r0|p, %f279, %r422, %r434, %r435;  @p add.f32 r0, r0, %f279;  mov.f32 %f282, r0;}
	// end inline asm
	mov.b32 	%r425, 8;
	// begin inline asm
	{  .reg .f32 r0;  .reg .pred p;  shfl.sync.up.b32 r0|p, %f282, %r425, %r434, %r435;  @p add.f32 r0, r0, %f282;  mov.f32 %f285, r0;}
	// end inline asm
	mov.b32 	%r428, 16;
	// begin inline asm
	{  .reg .f32 r0;  .reg .pred p;  shfl.sync.up.b32 r0|p, %f285, %r428, %r434, %r435;  @p add.f32 r0, r0, %f285;  mov.f32 %f288, r0;}
	// end inline asm
	mov.b32 	%r432, %f288;
	// begin inline asm
	shfl.sync.up.b32 %r431, %r432, %r433, %r434, %r435;
	// end inline asm
	setp.ne.s32 	%p101, %r408, 31;
	@%p101 bra 	$L__BB7_8;
	shl.b32 	%r436, %r4, 2;
	mov.u32 	%r437, _ZZN3cub18CUB_300001_SM_10006detail4scan16DeviceScanKernelINS2_10policy_hubIfffmN4cuda3std3__44plusIvEEE10Policy1000EPfSC_NS0_13ScanTileStateIfLb1EEES9_NS0_8NullTypeEmfLb0ESF_EEvT0_T1_T2_iT3_T4_T5_E12temp_storage;
	add.s32 	%r438, %r437, %r436;
	st.shared.f32 	[%r438+16], %f288;
$L__BB7_8:
	mov.b32 	%f308, %r431;
	bar.sync 	0;
	ld.shared.v4.f32 	{%f309, %f310, %f311, %f312}, [_ZZN3cub18CUB_300001_SM_10006detail4scan16DeviceScanKernelINS2_10policy_hubIfffmN4cuda3std3__44plusIvEEE10Policy1000EPfSC_NS0_13ScanTileStateIfLb1EEES9_NS0_8NullTypeEmfLb0ESF_EEvT0_T1_T2_iT3_T4_T5_E12temp_storage+16];
	add.f32 	%f313, %f309, %f310;
	setp.eq.s32 	%p102, %r4, 2;
	selp.f32 	%f314, %f313, %f309, %p102;
	add.f32 	%f315, %f313, %f311;
	setp.eq.s32 	%p103, %r4, 3;
	selp.f32 	%f316, %f315, %f314, %p103;
	add.f32 	%f317, %f315, %f312;
	setp.eq.s32 	%p104, %r4, 4;
	selp.f32 	%f318, %f317, %f316, %p104;
	ld.shared.v4.f32 	{%f319, %f320, %f321, %f322}, [_ZZN3cub18CUB_300001_SM_10006detail4scan16DeviceScanKernelINS2_10policy_hubIfffmN4cuda3std3__44plusIvEEE10Policy1000EPfSC_NS0_13ScanTileStateIfLb1EEES9_NS0_8NullTypeEmfLb0ESF_EEvT0_T1_T2_iT3_T4_T5_E12temp_storage+32];
	add.f32 	%f323, %f317, %f319;
	setp.eq.s32 	%p105, %r4, 5;
	selp.f32 	%f324, %f323, %f318, %p105;
	add.f32 	%f325, %f323, %f320;
	setp.eq.s32 	%p106, %r4, 6;
	selp.f32 	%f326, %f325, %f324, %p106;
	add.f32 	%f327, %f325, %f321;
	setp.eq.s32 	%p107, %r4, 7;
	selp.f32 	%f328, %f327, %f326, %p107;
	add.f32 	%f329, %f327, %f322;
	setp.eq.s32 	%p108, %r4, 8;
	selp.f32 	%f330, %f329, %f328, %p108;
	ld.shared.v4.f32 	{%f331, %f332, %f333, %f334}, [_ZZN3cub18CUB_300001_SM_10006detail4scan16DeviceScanKernelINS2_10policy_hubIfffmN4cuda3std3__44plusIvEEE10Policy1000EPfSC_NS0_13ScanTileStateIfLb1EEES9_NS0_8NullTypeEmfLb0ESF_EEvT0_T1_T2_iT3_T4_T5_E12temp_storage+48];
	add.f32 	%f335, %f329, %f331;
	setp.eq.s32 	%p109, %r4, 9;
	selp.f32 	%f336, %f335, %f330, %p109;
	add.f32 	%f337, %f335, %f332;
	setp.eq.s32 	%p110, %r4, 10;
	selp.f32 	%f338, %f337, %f336, %p110;
	add.f32 	%f339, %f337, %f333;
	setp.eq.s32 	%p111, %r4, 11;
	selp.f32 	%f340, %f339, %f338, %p111;
	add.f32 	%f341, %f339, %f334;
	setp.eq.s32 	%p112, %r4, 12;
	selp.f32 	%f342, %f341, %f340, %p112;
	ld.shared.f32 	%f343, [_ZZN3cub18CUB_300001_SM_10006detail4scan16DeviceScanKernelINS2_10policy_hubIfffmN4cuda3std3__44plusIvEEE10Policy1000EPfSC_NS0_13ScanTileStateIfLb1EEES9_NS0_8NullTypeEmfLb0ESF_EEvT0_T1_T2_iT3_T4_T5_E12temp_storage+64];
	add.f32 	%f24, %f341, %f343;
	setp.gt.u32 	%p113, %r2, 31;
	setp.lt.u32 	%p114, %r2, 32;
	add.f32 	%f344, %f342, %f308;
	setp.eq.s32 	%p115, %r408, 0;
	selp.f32 	%f489, %f342, %f344, %p115;
	selp.f32 	%f26, %f308, %f489, %p114;
	@%p113 bra 	$L__BB7_24;
	setp.ne.s32 	%p116, %r2, 0;
	mul.wide.s32 	%rd77, %r1, 8;
	add.s64 	%rd5, %rd1, %rd77;
	@%p116 bra 	$L__BB7_11;
	st.shared.f32 	[_ZZN3cub18CUB_300001_SM_10006detail4scan16DeviceScanKernelINS2_10policy_hubIfffmN4cuda3std3__44plusIvEEE10Policy1000EPfSC_NS0_13ScanTileStateIfLb1EEES9_NS0_8NullTypeEmfLb0ESF_EEvT0_T1_T2_iT3_T4_T5_E12temp_storage+12], %f24;
	mov.b32 	%r440, %f24;
	add.s64 	%rd78, %rd5, 256;
	mov.b32 	%r439, 100;
	// begin inline asm
	st.relaxed.gpu.v2.u32 [%rd78], {%r439, %r440};
	// end inline asm
$L__BB7_11:
	not.b32 	%r445, %r2;
	add.s32 	%r556, %r1, %r445;
	mov.b32 	%r441, 550;
	// begin inline asm
	nanosleep.u32 %r441;
	// end inline asm
	mul.wide.s32 	%rd80, %r556, 8;
	add.s64 	%rd81, %rd1, %rd80;
	add.s64 	%rd79, %rd81, 256;
	// begin inline asm
	ld.relaxed.gpu.v2.u32 {%r557, %r552}, [%rd79];
	// end inline asm
	mov.b32 	%r553, 478;
$L__BB7_12:
	setp.eq.s32 	%p117, %r557, 99;
	mov.b32 	%r446, -1;
	vote.sync.any.pred 	%p118, %p117, %r446;
	not.pred 	%p119, %p118;
	@%p119 bra 	$L__BB7_14;
	// begin inline asm
	nanosleep.u32 %r553;
	// end inline asm
	shr.u32 	%r553, %r553, 1;
	// begin inline asm
	ld.relaxed.gpu.v2.u32 {%r557, %r552}, [%rd79];
	// end inline asm
	bra.uni 	$L__BB7_12;
$L__BB7_14:
	mov.b32 	%f345, %r552;
	setp.eq.s32 	%p120, %r557, 101;
	mov.b32 	%r473, -1;
	vote.sync.ballot.b32 	%r475, %p120, %r473;
	// begin inline asm
	mov.u32 %r448, %lanemask_ge;
	// end inline asm
	and.b32  	%r476, %r475, %r448;
	or.b32  	%r477, %r476, -2147483648;
	add.s32 	%r478, %r477, -1;
	not.b32 	%r479, %r477;
	and.b32  	%r480, %r479, %r478;
	popc.b32 	%r452, %r480;
	mov.b32 	%r451, 1;
	// begin inline asm
	shfl.sync.down.b32 %r449, %r552, %r451, %r452, %r473;
	// end inline asm
	setp.lt.s32 	%p122, %r408, %r452;
	mov.b32 	%f346, %r449;
	add.f32 	%f347, %f345, %f346;
	selp.f32 	%f348, %f347, %f345, %p122;
	mov.b32 	%r455, %f348;
	mov.b32 	%r456, 2;
	// begin inline asm
	shfl.sync.down.b32 %r454, %r455, %r456, %r452, %r473;
	// end inline asm
	add.s32 	%r21, %r408, 2;
	setp.gt.s32 	%p123, %r21, %r452;
	mov.b32 	%f349, %r454;
	add.f32 	%f350, %f348, %f349;
	selp.f32 	%f351, %f348, %f350, %p123;
	mov.b32 	%r460, %f351;
	mov.b32 	%r461, 4;
	// begin inline asm
	shfl.sync.down.b32 %r459, %r460, %r461, %r452, %r473;
	// end inline asm
	add.s32 	%r22, %r408, 4;
	setp.gt.s32 	%p124, %r22, %r452;
	mov.b32 	%f352, %r459;
	add.f32 	%f353, %f351, %f352;
	selp.f32 	%f354, %f351, %f353, %p124;
	mov.b32 	%r465, %f354;
	mov.b32 	%r466, 8;
	// begin inline asm
	shfl.sync.down.b32 %r464, %r465, %r466, %r452, %r473;
	// end inline asm
	add.s32 	%r23, %r408, 8;
	setp.gt.s32 	%p125, %r23, %r452;
	mov.b32 	%f355, %r464;
	add.f32 	%f356, %f354, %f355;
	selp.f32 	%f357, %f354, %f356, %p125;
	mov.b32 	%r470, %f357;
	mov.b32 	%r471, 16;
	// begin inline asm
	shfl.sync.down.b32 %r469, %r470, %r471, %r452, %r473;
	// end inline asm
	add.s32 	%r24, %r408, 16;
	setp.gt.s32 	%p126, %r24, %r452;
	mov.b32 	%f358, %r469;
	add.f32 	%f359, %f357, %f358;
	selp.f32 	%f488, %f357, %f359, %p126;
	add.s64 	%rd7, %rd1, 256;
	mov.b32 	%r554, 478;
$L__BB7_15:
	setp.ne.s32 	%p127, %r557, 101;
	mov.b32 	%r481, -1;
	vote.sync.all.pred 	%p128, %p127, %r481;
	not.pred 	%p129, %p128;
	@%p129 bra 	$L__BB7_20;
	shr.u32 	%r554, %r554, 1;
	mul.wide.s32 	%rd84, %r556, 8;
	add.s64 	%rd85, %rd7, %rd84;
	add.s64 	%rd83, %rd85, -256;
	// begin inline asm
	ld.relaxed.gpu.v2.u32 {%r557, %r558}, [%rd83];
	// end inline asm
	mov.u32 	%r559, %r554;
$L__BB7_17:
	setp.eq.s32 	%p133, %r557, 99;
	mov.b32 	%r487, -1;
	vote.sync.any.pred 	%p134, %p133, %r487;
	not.pred 	%p135, %p134;
	@%p135 bra 	$L__BB7_19;
	// begin inline asm
	nanosleep.u32 %r559;
	// end inline asm
	shr.u32 	%r559, %r559, 1;
	// begin inline asm
	ld.relaxed.gpu.v2.u32 {%r557, %r558}, [%rd83];
	// end inline asm
	bra.uni 	$L__BB7_17;
$L__BB7_19:
	mov.b32 	%f364, %r558;
	setp.eq.s32 	%p136, %r557, 101;
	mov.b32 	%r513, -1;
	vote.sync.ballot.b32 	%r514, %p136, %r513;
	and.b32  	%r515, %r514, %r448;
	or.b32  	%r516, %r515, -2147483648;
	add.s32 	%r517, %r516, -1;
	not.b32 	%r518, %r516;
	and.b32  	%r519, %r518, %r517;
	popc.b32 	%r492, %r519;
	mov.b32 	%r491, 1;
	// begin inline asm
	shfl.sync.down.b32 %r489, %r558, %r491, %r492, %r513;
	// end inline asm
	setp.lt.s32 	%p138, %r408, %r492;
	mov.b32 	%f365, %r489;
	add.f32 	%f366, %f364, %f365;
	selp.f32 	%f367, %f366, %f364, %p138;
	mov.b32 	%r495, %f367;
	mov.b32 	%r496, 2;
	// begin inline asm
	shfl.sync.down.b32 %r494, %r495, %r496, %r492, %r513;
	// end inline asm
	setp.gt.s32 	%p139, %r21, %r492;
	mov.b32 	%f368, %r494;
	add.f32 	%f369, %f367, %f368;
	selp.f32 	%f370, %f367, %f369, %p139;
	mov.b32 	%r500, %f370;
	mov.b32 	%r501, 4;
	// begin inline asm
	shfl.sync.down.b32 %r499, %r500, %r501, %r492, %r513;
	// end inline asm
	setp.gt.s32 	%p140, %r22, %r492;
	mov.b32 	%f371, %r499;
	add.f32 	%f372, %f370, %f371;
	selp.f32 	%f373, %f370, %f372, %p140;
	mov.b32 	%r505, %f373;
	mov.b32 	%r506, 8;
	// begin inline asm
	shfl.sync.down.b32 %r504, %r505, %r506, %r492, %r513;
	// end inline asm
	setp.gt.s32 	%p141, %r23, %r492;
	mov.b32 	%f374, %r504;
	add.f32 	%f375, %f373, %f374;
	selp.f32 	%f376, %f373, %f375, %p141;
	mov.b32 	%r510, %f376;
	mov.b32 	%r511, 16;
	// begin inline asm
	shfl.sync.down.b32 %r509, %r510, %r511, %r492, %r513;
	// end inline asm
	setp.gt.s32 	%p142, %r24, %r492;
	mov.b32 	%f377, %r509;
	add.f32 	%f378, %f376, %f377;
	selp.f32 	%f379, %f376, %f378, %p142;
	add.f32 	%f488, %f488, %f379;
	add.s32 	%r556, %r556, -32;
	bra.uni 	$L__BB7_15;
$L__BB7_20:
	@%p116 bra 	$L__BB7_22;
	add.f32 	%f360, %f24, %f488;
	mov.b32 	%r484, %f360;
	add.s64 	%rd82, %rd5, 256;
	mov.b32 	%r483, 101;
	// begin inline asm
	st.relaxed.gpu.v2.u32 [%rd82], {%r483, %r484};
	// end inline asm
	st.shared.f32 	[_ZZN3cub18CUB_300001_SM_10006detail4scan16DeviceScanKernelINS2_10policy_hubIfffmN4cuda3std3__44plusIvEEE10Policy1000EPfSC_NS0_13ScanTileStateIfLb1EEES9_NS0_8NullTypeEmfLb0ESF_EEvT0_T1_T2_iT3_T4_T5_E12temp_storage+4], %f488;
	st.shared.f32 	[_ZZN3cub18CUB_300001_SM_10006detail4scan16DeviceScanKernelINS2_10policy_hubIfffmN4cuda3std3__44plusIvEEE10Policy1000EPfSC_NS0_13ScanTileStateIfLb1EEES9_NS0_8NullTypeEmfLb0ESF_EEvT0_T1_T2_iT3_T4_T5_E12temp_storage+8], %f360;
$L__BB7_22:
	setp.ne.s32 	%p131, %r408, 0;
	mov.f32 	%f489, %f26;
	@%p131 bra 	$L__BB7_24;
	st.shared.f32 	[_ZZN3cub18CUB_300001_SM_10006detail4scan16DeviceScanKernelINS2_10policy_hubIfffmN4cuda3std3__44plusIvEEE10Policy1000EPfSC_NS0_13ScanTileStateIfLb1EEES9_NS0_8NullTypeEmfLb0ESF_EEvT0_T1_T2_iT3_T4_T5_E12temp_storage+84], %f488;
	mov.f32 	%f489, %f488;
$L__BB7_24:
	bar.sync 	0;
	setp.eq.s32 	%p132, %r2, 0;
	ld.shared.f32 	%f361, [_ZZN3cub18CUB_300001_SM_10006detail4scan16DeviceScanKernelINS2_10policy_hubIfffmN4cuda3std3__44plusIvEEE10Policy1000EPfSC_NS0_13ScanTileStateIfLb1EEES9_NS0_8NullTypeEmfLb0ESF_EEvT0_T1_T2_iT3_T4_T5_E12temp_storage+84];
	add.f32 	%f362, %f489, %f361;
	selp.f32 	%f363, %f489, %f362, %p132;
	add.f32 	%f490, %f1, %f363;
$L__BB7_25:
	ld.param.u64 	%rd93, [_ZN3cub18CUB_300001_SM_10006detail4scan16DeviceScanKernelINS2_10policy_hubIfffmN4cuda3std3__44plusIvEEE10Policy1000EPfSC_NS0_13ScanTileStateIfLb1EEES9_NS0_8NullTypeEmfLb0ESF_EEvT0_T1_T2_iT3_T4_T5__param_1];
	add.f32 	%f451, %f490, %f2;
	add.f32 	%f452, %f451, %f3;
	add.f32 	%f453, %f452, %f4;
	add.f32 	%f454, %f453, %f5;
	add.f32 	%f455, %f454, %f6;
	add.f32 	%f456, %f455, %f7;
	add.f32 	%f457, %f456, %f8;
	add.f32 	%f458, %f457, %f9;
	add.f32 	%f459, %f458, %f10;
	add.f32 	%f460, %f459, %f11;
	add.f32 	%f461, %f460, %f12;
	add.f32 	%f462, %f461, %f13;
	add.f32 	%f463, %f462, %f14;
	add.f32 	%f464, %f463, %f15;
	add.f32 	%f465, %f464, %f16;
	add.f32 	%f466, %f465, %f17;
	add.f32 	%f467, %f466, %f18;
	add.f32 	%f468, %f467, %f19;
	bar.sync 	0;
	st.shared.f32 	[%r6], %f490;
	st.shared.f32 	[%r6+4], %f451;
	st.shared.f32 	[%r6+8], %f452;
	st.shared.f32 	[%r6+12], %f453;
	st.shared.f32 	[%r6+16], %f454;
	st.shared.f32 	[%r6+20], %f455;
	st.shared.f32 	[%r6+24], %f456;
	st.shared.f32 	[%r6+28], %f457;
	st.shared.f32 	[%r6+32], %f458;
	st.shared.f32 	[%r6+36], %f459;
	st.shared.f32 	[%r6+40], %f460;
	st.shared.f32 	[%r6+44], %f461;
	st.shared.f32 	[%r6+48], %f462;
	st.shared.f32 	[%r6+52], %f463;
	st.shared.f32 	[%r6+56], %f464;
	st.shared.f32 	[%r6+60], %f465;
	st.shared.f32 	[%r6+64], %f466;
	st.shared.f32 	[%r6+68], %f467;
	st.shared.f32 	[%r6+72], %f468;
	bar.warp.sync 	-1;
	ld.shared.f32 	%f469, [%r5];
	ld.shared.f32 	%f470, [%r5+128];
	ld.shared.f32 	%f471, [%r5+256];
	ld.shared.f32 	%f472, [%r5+384];
	ld.shared.f32 	%f473, [%r5+512];
	ld.shared.f32 	%f474, [%r5+640];
	ld.shared.f32 	%f475, [%r5+768];
	ld.shared.f32 	%f476, [%r5+896];
	ld.shared.f32 	%f477, [%r5+1024];
	ld.shared.f32 	%f478, [%r5+1152];
	ld.shared.f32 	%f479, [%r5+1280];
	ld.shared.f32 	%f480, [%r5+1408];
	ld.shared.f32 	%f481, [%r5+1536];
	ld.shared.f32 	%f482, [%r5+1664];
	ld.shared.f32 	%f483, [%r5+1792];
	ld.shared.f32 	%f484, [%r5+1920];
	ld.shared.f32 	%f485, [%r5+2048];
	ld.shared.f32 	%f486, [%r5+2176];
	ld.shared.f32 	%f487, [%r5+2304];
	cvta.to.global.u64 	%rd89, %rd93;
	add.s64 	%rd91, %rd89, %rd76;
	st.global.f32 	[%rd91], %f469;
	st.global.f32 	[%rd91+128], %f470;
	st.global.f32 	[%rd91+256], %f471;
	st.global.f32 	[%rd91+384], %f472;
	st.global.f32 	[%rd91+512], %f473;
	st.global.f32 	[%rd91+640], %f474;
	st.global.f32 	[%rd91+768], %f475;
	st.global.f32 	[%rd91+896], %f476;
	st.global.f32 	[%rd91+1024], %f477;
	st.global.f32 	[%rd91+1152], %f478;
	st.global.f32 	[%rd91+1280], %f479;
	st.global.f32 	[%rd91+1408], %f480;
	st.global.f32 	[%rd91+1536], %f481;
	st.global.f32 	[%rd91+1664], %f482;
	st.global.f32 	[%rd91+1792], %f483;
	st.global.f32 	[%rd91+1920], %f484;
	st.global.f32 	[%rd91+2048], %f485;
	st.global.f32 	[%rd91+2176], %f486;
	st.global.f32 	[%rd91+2304], %f487;
	bra.uni 	$L__BB7_128;
$L__BB7_26:
	setp.eq.s64 	%p2, %rd3, 0;
	@%p2 bra 	$L__BB7_128;
	cvt.u32.u64 	%r40, %rd3;
	shl.b64 	%rd18, %rd2, 2;
	add.s64 	%rd17, %rd14, %rd18;
	// begin inline asm
	ld.ca.u32 %r578, [%rd17];
	// end inline asm
	mov.u32 	%r42, %tid.x;
	and.b32  	%r123, %r42, 31;
	and.b32  	%r124, %r42, 992;
	mul.lo.s32 	%r125, %r124, 19;
	or.b32  	%r43, %r125, %r123;
	setp.ge.u32 	%p3, %r43, %r40;
	shl.b32 	%r126, %r43, 2;
	cvt.u64.u32 	%rd19, %r126;
	add.s64 	%rd9, %rd17, %rd19;
	mov.u32 	%r560, %r578;
	@%p3 bra 	$L__BB7_29;
	// begin inline asm
	ld.ca.u32 %r560, [%rd9];
	// end inline asm
$L__BB7_29:
	add.s32 	%r46, %r43, 32;
	setp.ge.u32 	%p4, %r46, %r40;
	mov.u32 	%r561, %r578;
	@%p4 bra 	$L__BB7_31;
	add.s64 	%rd21, %rd9, 128;
	// begin inline asm
	ld.ca.u32 %r561, [%rd21];
	// end inline asm
$L__BB7_31:
	add.s32 	%r129, %r43, 64;
	setp.ge.u32 	%p5, %r129, %r40;
	mov.u32 	%r562, %r578;
	@%p5 bra 	$L__BB7_33;
	add.s64 	%rd22, %rd9, 256;
	// begin inline asm
	ld.ca.u32 %r562, [%rd22];
	// end inline asm
$L__BB7_33:
	add.s32 	%r131, %r43, 96;
	setp.ge.u32 	%p6, %r131, %r40;
	mov.u32 	%r563, %r578;
	@%p6 bra 	$L__BB7_35;
	add.s64 	%rd23, %rd9, 384;
	// begin inline asm
	ld.ca.u32 %r563, [%rd23];
	// end inline asm
$L__BB7_35:
	add.s32 	%r133, %r43, 128;
	setp.ge.u32 	%p7, %r133, %r40;
	mov.u32 	%r564, %r578;
	@%p7 bra 	$L__BB7_37;
	add.s64 	%rd24, %rd9, 512;
	// begin inline asm
	ld.ca.u32 %r564, [%rd24];
	// end inline asm
$L__BB7_37:
	add.s32 	%r135, %r43, 160;
	setp.ge.u32 	%p8, %r135, %r40;
	mov.u32 	%r565, %r578;
	@%p8 bra 	$L__BB7_39;
	add.s64 	%rd25, %rd9, 640;
	// begin inline asm
	ld.ca.u32 %r565, [%rd25];
	// end inline asm
$L__BB7_39:
	add.s32 	%r137, %r43, 192;
	setp.ge.u32 	%p9, %r137, %r40;
	mov.u32 	%r566, %r578;
	@%p9 bra 	$L__BB7_41;
	add.s64 	%rd26, %rd9, 768;
	// begin inline asm
	ld.ca.u32 %r566, [%rd26];
	// end inline asm
$L__BB7_41:
	add.s32 	%r139, %r43, 224;
	setp.ge.u32 	%p10, %r139, %r40;
	mov.u32 	%r567, %r578;
	@%p10 bra 	$L__BB7_43;
	add.s64 	%rd27, %rd9, 896;
	// begin inline asm
	ld.ca.u32 %r567, [%rd27];
	// end inline asm
$L__BB7_43:
	add.s32 	%r141, %r43, 256;
	setp.ge.u32 	%p11, %r141, %r40;
	mov.u32 	%r568, %r578;
	@%p11 bra 	$L__BB7_45;
	add.s64 	%rd28, %rd9, 1024;
	// begin inline asm
	ld.ca.u32 %r568, [%rd28];
	// end inline asm
$L__BB7_45:
	add.s32 	%r63, %r43, 288;
	setp.ge.u32 	%p12, %r63, %r40;
	mov.u32 	%r569, %r578;
	@%p12 bra 	$L__BB7_47;
	add.s64 	%rd29, %rd9, 1152;
	// begin inline asm
	ld.ca.u32 %r569, [%rd29];
	// end inline asm
$L__BB7_47:
	add.s32 	%r66, %r43, 320;
	setp.ge.u32 	%p13, %r66, %r40;
	mov.u32 	%r570, %r578;
	@%p13 bra 	$L__BB7_49;
	add.s64 	%rd30, %rd9, 1280;
	// begin inline asm
	ld.ca.u32 %r570, [%rd30];
	// end inline asm
$L__BB7_49:
	add.s32 	%r145, %r43, 352;
	setp.ge.u32 	%p14, %r145, %r40;
	mov.u32 	%r571, %r578;
	@%p14 bra 	$L__BB7_51;
	add.s64 	%rd31, %rd9, 1408;
	// begin inline asm
	ld.ca.u32 %r571, [%rd31];
	// end inline asm
$L__BB7_51:
	add.s32 	%r147, %r43, 384;
	setp.ge.u32 	%p15, %r147, %r40;
	mov.u32 	%r572, %r578;
	@%p15 bra 	$L__BB7_53;
	add.s64 	%rd32, %rd9, 1536;
	// begin inline asm
	ld.ca.u32 %r572, [%rd32];
	// end inline asm
$L__BB7_53:
	add.s32 	%r149, %r43, 416;
	setp.ge.u32 	%p16, %r149, %r40;
	mov.u32 	%r573, %r578;
	@%p16 bra 	$L__BB7_55;
	add.s64 	%rd33, %rd9, 1664;
	// begin inline asm
	ld.ca.u32 %r573, [%rd33];
	// end inline asm
$L__BB7_55:
	add.s32 	%r151, %r43, 448;
	setp.ge.u32 	%p17, %r151, %r40;
	mov.u32 	%r574, %r578;
	@%p17 bra 	$L__BB7_57;
	add.s64 	%rd34, %rd9, 1792;
	// begin inline asm
	ld.ca.u32 %r574, [%rd34];
	// end inline asm
$L__BB7_57:
	add.s32 	%r153, %r43, 480;
	setp.ge.u32 	%p18, %r153, %r40;
	mov.u32 	%r575, %r578;
	@%p18 bra 	$L__BB7_59;
	add.s64 	%rd35, %rd9, 1920;
	// begin inline asm
	ld.ca.u32 %r575, [%rd35];
	// end inline asm
$L__BB7_59:
	add.s32 	%r155, %r43, 512;
	setp.ge.u32 	%p19, %r155, %r40;
	mov.u32 	%r576, %r578;
	@%p19 bra 	$L__BB7_61;
	add.s64 	%rd36, %rd9, 2048;
	// begin inline asm
	ld.ca.u32 %r576, [%rd36];
	// end inline asm
$L__BB7_61:
	add.s32 	%r157, %r43, 544;
	setp.ge.u32 	%p20, %r157, %r40;
	mov.u32 	%r577, %r578;
	@%p20 bra 	$L__BB7_63;
	add.s64 	%rd37, %rd9, 2176;
	// begin inline asm
	ld.ca.u32 %r577, [%rd37];
	// end inline asm
$L__BB7_63:
	add.s32 	%r83, %r43, 576;
	setp.ge.u32 	%p21, %r83, %r40;
	@%p21 bra 	$L__BB7_65;
	add.s64 	%rd38, %rd9, 2304;
	// begin inline asm
	ld.ca.u32 %r578, [%rd38];
	// end inline asm
$L__BB7_65:
	// begin inline asm
	mov.u32 %r160, %laneid;
	// end inline asm
	shr.u32 	%r87, %r42, 5;
	mad.lo.s32 	%r161, %r87, 608, %r160;
	shl.b32 	%r162, %r161, 2;
	mov.u32 	%r163, _ZZN3cub18CUB_300001_SM_10006detail4scan16DeviceScanKernelINS2_10policy_hubIfffmN4cuda3std3__44plusIvEEE10Policy1000EPfSC_NS0_13ScanTileStateIfLb1EEES9_NS0_8NullTypeEmfLb0ESF_EEvT0_T1_T2_iT3_T4_T5_E12temp_storage;
	add.s32 	%r88, %r163, %r162;
	st.shared.u32 	[%r88], %r560;
	st.shared.u32 	[%r88+128], %r561;
	st.shared.u32 	[%r88+256], %r562;
	st.shared.u32 	[%r88+384], %r563;
	st.shared.u32 	[%r88+512], %r564;
	st.shared.u32 	[%r88+640], %r565;
	st.shared.u32 	[%r88+768], %r566;
	st.shared.u32 	[%r88+896], %r567;
	st.shared.u32 	[%r88+1024], %r568;
	st.shared.u32 	[%r88+1152], %r569;
	st.shared.u32 	[%r88+1280], %r570;
	st.shared.u32 	[%r88+1408], %r571;
	st.shared.u32 	[%r88+1536], %r572;
	st.shared.u32 	[%r88+1664], %r573;
	st.shared.u32 	[%r88+1792], %r574;
	st.shared.u32 	[%r88+1920], %r575;
	st.shared.u32 	[%r88+2048], %r576;
	st.shared.u32 	[%r88+2176], %r577;
	st.shared.u32 	[%r88+2304], %r578;
	bar.warp.sync 	-1;
	mad.lo.s32 	%r89, %r160, 72, %r88;
	ld.shared.f32 	%f33, [%r89];
	ld.shared.f32 	%f34, [%r89+4];
	ld.shared.f32 	%f35, [%r89+8];
	ld.shared.f32 	%f36, [%r89+12];
	ld.shared.f32 	%f37, [%r89+16];
	ld.shared.f32 	%f38, [%r89+20];
	ld.shared.f32 	%f39, [%r89+24];
	ld.shared.f32 	%f40, [%r89+28];
	ld.shared.f32 	%f41, [%r89+32];
	ld.shared.f32 	%f42, [%r89+36];
	ld.shared.f32 	%f43, [%r89+40];
	ld.shared.f32 	%f44, [%r89+44];
	ld.shared.f32 	%f45, [%r89+48];
	ld.shared.f32 	%f46, [%r89+52];
	ld.shared.f32 	%f47, [%r89+56];
	ld.shared.f32 	%f48, [%r89+60];
	ld.shared.f32 	%f49, [%r89+64];
	ld.shared.f32 	%f50, [%r89+68];
	ld.shared.f32 	%f51, [%r89+72];
	bar.sync 	0;
	setp.ne.s32 	%p22, %r1, 0;
	@%p22 bra 	$L__BB7_69;
	add.f32 	%f202, %f33, %f34;
	add.f32 	%f203, %f35, %f36;
	add.f32 	%f204, %f37, %f38;
	add.f32 	%f205, %f39, %f40;
	add.f32 	%f206, %f41, %f42;
	add.f32 	%f207, %f43, %f44;
	add.f32 	%f208, %f45, %f46;
	add.f32 	%f209, %f47, %f48;
	add.f32 	%f210, %f49, %f50;
	add.f32 	%f211, %f202, %f203;
	add.f32 	%f212, %f204, %f205;
	add.f32 	%f213, %f206, %f207;
	add.f32 	%f214, %f208, %f209;
	add.f32 	%f215, %f210, %f51;
	add.f32 	%f216, %f211, %f212;
	add.f32 	%f217, %f213, %f214;
	add.f32 	%f218, %f216, %f217;
	add.f32 	%f189, %f218, %f215;
	mov.b32 	%r299, 1;
	mov.b32 	%r300, 0;
	mov.b32 	%r301, -1;
	// begin inline asm
	{  .reg .f32 r0;  .reg .pred p;  shfl.sync.up.b32 r0|p, %f189, %r299, %r300, %r301;  @p add.f32 r0, r0, %f189;  mov.f32 %f187, r0;}
	// end inline asm
	mov.b32 	%r285, 2;
	// begin inline asm
	{  .reg .f32 r0;  .reg .pred p;  shfl.sync.up.b32 r0|p, %f187, %r285, %r300, %r301;  @p add.f32 r0, r0, %f187;  mov.f32 %f190, r0;}
	// end inline asm
	mov.b32 	%r288, 4;
	// begin inline asm
	{  .reg .f32 r0;  .reg .pred p;  shfl.sync.up.b32 r0|p, %f190, %r288, %r300, %r301;  @p add.f32 r0, r0, %f190;  mov.f32 %f193, r0;}
	// end inline asm
	mov.b32 	%r291, 8;
	// begin inline asm
	{  .reg .f32 r0;  .reg .pred p;  shfl.sync.up.b32 r0|p, %f193, %r291, %r300, %r301;  @p add.f32 r0, r0, %f193;  mov.f32 %f196, r0;}
	// end inline asm
	mov.b32 	%r294, 16;
	// begin inline asm
	{  .reg .f32 r0;  .reg .pred p;  shfl.sync.up.b32 r0|p, %f196, %r294, %r300, %r301;  @p add.f32 r0, r0, %f196;  mov.f32 %f199, r0;}
	// end inline asm
	mov.b32 	%r298, %f199;
	// begin inline asm
	shfl.sync.up.b32 %r297, %r298, %r299, %r300, %r301;
	// end inline asm
	setp.ne.s32 	%p65, %r160, 31;
	@%p65 bra 	$L__BB7_68;
	shl.b32 	%r302, %r87, 2;
	mov.u32 	%r303, _ZZN3cub18CUB_300001_SM_10006detail4scan16DeviceScanKernelINS2_10policy_hubIfffmN4cuda3std3__44plusIvEEE10Policy1000EPfSC_NS0_13ScanTileStateIfLb1EEES9_NS0_8NullTypeEmfLb0ESF_EEvT0_T1_T2_iT3_T4_T5_E12temp_storage;
	add.s32 	%r304, %r303, %r302;
	st.shared.f32 	[%r304+16], %f199;
$L__BB7_68:
	mov.b32 	%f219, %r297;
	bar.sync 	0;
	ld.shared.v4.f32 	{%f220, %f221, %f222, %f223}, [_ZZN3cub18CUB_300001_SM_10006detail4scan16DeviceScanKernelINS2_10policy_hubIfffmN4cuda3std3__44plusIvEEE10Policy1000EPfSC_NS0_13ScanTileStateIfLb1EEES9_NS0_8NullTypeEmfLb0ESF_EEvT0_T1_T2_iT3_T4_T5_E12temp_storage+16];
	add.f32 	%f224, %f220, %f221;
	setp.eq.s32 	%p66, %r87, 2;
	selp.f32 	%f225, %f224, %f220, %p66;
	add.f32 	%f226, %f224, %f222;
	setp.eq.s32 	%p67, %r87, 3;
	selp.f32 	%f227, %f226, %f225, %p67;
	add.f32 	%f228, %f226, %f223;
	setp.eq.s32 	%p68, %r87, 4;
	selp.f32 	%f229, %f228, %f227, %p68;
	ld.shared.v4.f32 	{%f230, %f231, %f232, %f233}, [_ZZN3cub18CUB_300001_SM_10006detail4scan16DeviceScanKernelINS2_10policy_hubIfffmN4cuda3std3__44plusIvEEE10Policy1000EPfSC_NS0_13ScanTileStateIfLb1EEES9_NS0_8NullTypeEmfLb0ESF_EEvT0_T1_T2_iT3_T4_T5_E12temp_storage+32];
	add.f32 	%f234, %f228, %f230;
	setp.eq.s32 	%p69, %r87, 5;
	selp.f32 	%f235, %f234, %f229, %p69;
	add.f32 	%f236, %f234, %f231;
	setp.eq.s32 	%p70, %r87, 6;
	selp.f32 	%f237, %f236, %f235, %p70;
	add.f32 	%f238, %f236, %f232;
	setp.eq.s32 	%p71, %r87, 7;
	selp.f32 	%f239, %f238, %f237, %p71;
	add.f32 	%f240, %f238, %f233;
	setp.eq.s32 	%p72, %r87, 8;
	selp.f32 	%f241, %f240, %f239, %p72;
	ld.shared.v4.f32 	{%f242, %f243, %f244, %f245}, [_ZZN3cub18CUB_300001_SM_10006detail4scan16DeviceScanKernelINS2_10policy_hubIfffmN4cuda3std3__44plusIvEEE10Policy1000EPfSC_NS0_13ScanTileStateIfLb1EEES9_NS0_8NullTypeEmfLb0ESF_EEvT0_T1_T2_iT3_T4_T5_E12temp_storage+48];
	add.f32 	%f246, %f240, %f242;
	setp.eq.s32 	%p73, %r87, 9;
	selp.f32 	%f247, %f246, %f241, %p73;
	add.f32 	%f248, %f246, %f243;
	setp.eq.s32 	%p74, %r87, 10;
	selp.f32 	%f249, %f248, %f247, %p74;
	add.f32 	%f250, %f248, %f244;
	setp.eq.s32 	%p75, %r87, 11;
	selp.f32 	%f251, %f250, %f249, %p75;
	add.f32 	%f252, %f250, %f245;
	setp.eq.s32 	%p76, %r87, 12;
	selp.f32 	%f253, %f252, %f251, %p76;
	setp.lt.u32 	%p77, %r42, 32;
	add.f32 	%f254, %f253, %f219;
	setp.eq.s32 	%p78, %r160, 0;
	selp.f32 	%f255, %f253, %f254, %p78;
	selp.f32 	%f256, %f219, %f255, %p77;
	setp.eq.s32 	%p79, %r42, 0;
	add.f32 	%f257, %f33, %f256;
	selp.f32 	%f493, %f33, %f257, %p79;
	bra.uni 	$L__BB7_88;
$L__BB7_69:
	add.f32 	%f98, %f33, %f34;
	add.f32 	%f99, %f35, %f36;
	add.f32 	%f100, %f37, %f38;
	add.f32 	%f101, %f39, %f40;
	add.f32 	%f102, %f41, %f42;
	add.f32 	%f103, %f43, %f44;
	add.f32 	%f104, %f45, %f46;
	add.f32 	%f105, %f47, %f48;
	add.f32 	%f106, %f49, %f50;
	add.f32 	%f107, %f98, %f99;
	add.f32 	%f108, %f100, %f101;
	add.f32 	%f109, %f102, %f103;
	add.f32 	%f110, %f104, %f105;
	add.f32 	%f111, %f106, %f51;
	add.f32 	%f112, %f107, %f108;
	add.f32 	%f113, %f109, %f110;
	add.f32 	%f114, %f112, %f113;
	add.f32 	%f85, %f114, %f111;
	mov.b32 	%r181, 1;
	mov.b32 	%r182, 0;
	mov.b32 	%r183, -1;
	// begin inline asm
	{  .reg .f32 r0;  .reg .pred p;  shfl.sync.up.b32 r0|p, %f85, %r181, %r182, %r183;  @p add.f32 r0, r0, %f85;  mov.f32 %f83, r0;}
	// end inline asm
	mov.b32 	%r167, 2;
	// begin inline asm
	{  .reg .f32 r0;  .reg .pred p;  shfl.sync.up.b32 r0|p, %f83, %r167, %r182, %r183;  @p add.f32 r0, r0, %f83;  mov.f32 %f86, r0;}
	// end inline asm
	mov.b32 	%r170, 4;
	// begin inline asm
	{  .reg .f32 r0;  .reg .pred p;  shfl.sync.up.b32 r0|p, %f86, %r170, %r182, %r183;  @p add.f32 r0, r0, %f86;  mov.f32 %f89, r0;}
	// end inline asm
	mov.b32 	%r173, 8;
	// begin inline asm
	{  .reg .f32 r0;  .reg .pred p;  shfl.sync.up.b32 r0|p, %f89, %r173, %r182, %r183;  @p add.f32 r0, r0, %f89;  mov.f32 %f92, r0;}
	// end inline asm
	mov.b32 	%r176, 16;
	// begin inline asm
	{  .reg .f32 r0;  .reg .pred p;  shfl.sync.up.b32 r0|p, %f92, %r176, %r182, %r183;  @p add.f32 r0, r0, %f92;  mov.f32 %f95, r0;}
	// end inline asm
	mov.b32 	%r180, %f95;
	// begin inline asm
	shfl.sync.up.b32 %r179, %r180, %r181, %r182, %r183;
	// end inline asm
	setp.ne.s32 	%p23, %r160, 31;
	@%p23 bra 	$L__BB7_71;
	shl.b32 	%r184, %r87, 2;
	mov.u32 	%r185, _ZZN3cub18CUB_300001_SM_10006detail4scan16DeviceScanKernelINS2_10policy_hubIfffmN4cuda3std3__44plusIvEEE10Policy1000EPfSC_NS0_13ScanTileStateIfLb1EEES9_NS0_8NullTypeEmfLb0ESF_EEvT0_T1_T2_iT3_T4_T5_E12temp_storage;
	add.s32 	%r186, %r185, %r184;
	st.shared.f32 	[%r186+16], %f95;
$L__BB7_71:
	mov.b32 	%f115, %r179;
	bar.sync 	0;
	ld.shared.v4.f32 	{%f116, %f117, %f118, %f119}, [_ZZN3cub18CUB_300001_SM_10006detail4scan16DeviceScanKernelINS2_10policy_hubIfffmN4cuda3std3__44plusIvEEE10Policy1000EPfSC_NS0_13ScanTileStateIfLb1EEES9_NS0_8NullTypeEmfLb0ESF_EEvT0_T1_T2_iT3_T4_T5_E12temp_storage+16];
	add.f32 	%f120, %f116, %f117;
	setp.eq.s32 	%p24, %r87, 2;
	selp.f32 	%f121, %f120, %f116, %p24;
	add.f32 	%f122, %f120, %f118;
	setp.eq.s32 	%p25, %r87, 3;
	selp.f32 	%f123, %f122, %f121, %p25;
	add.f32 	%f124, %f122, %f119;
	setp.eq.s32 	%p26, %r87, 4;
	selp.f32 	%f125, %f124, %f123, %p26;
	ld.shared.v4.f32 	{%f126, %f127, %f128, %f129}, [_ZZN3cub18CUB_300001_SM_10006detail4scan16DeviceScanKernelINS2_10policy_hubIfffmN4cuda3std3__44plusIvEEE10Policy1000EPfSC_NS0_13ScanTileStateIfLb1EEES9_NS0_8NullTypeEmfLb0ESF_EEvT0_T1_T2_iT3_T4_T5_E12temp_storage+32];
	add.f32 	%f130, %f124, %f126;
	setp.eq.s32 	%p27, %r87, 5;
	selp.f32 	%f131, %f130, %f125, %p27;
	add.f32 	%f132, %f130, %f127;
	setp.eq.s32 	%p28, %r87, 6;
	selp.f32 	%f133, %f132, %f131, %p28;
	add.f32 	%f134, %f132, %f128;
	setp.eq.s32 	%p29, %r87, 7;
	selp.f32 	%f135, %f134, %f133, %p29;
	add.f32 	%f136, %f134, %f129;
	setp.eq.s32 	%p30, %r87, 8;
	selp.f32 	%f137, %f136, %f135, %p30;
	ld.shared.v4.f32 	{%f138, %f139, %f140, %f141}, [_ZZN3cub18CUB_300001_SM_10006detail4scan16DeviceScanKernelINS2_10policy_hubIfffmN4cuda3std3__44plusIvEEE10Policy1000EPfSC_NS0_13ScanTileStateIfLb1EEES9_NS0_8NullTypeEmfLb0ESF_EEvT0_T1_T2_iT3_T4_T5_E12temp_storage+48];
	add.f32 	%f142, %f136, %f138;
	setp.eq.s32 	%p31, %r87, 9;
	selp.f32 	%f143, %f142, %f137, %p31;
	add.f32 	%f144, %f142, %f139;
	setp.eq.s32 	%p32, %r87, 10;
	selp.f32 	%f145, %f144, %f143, %p32;
	add.f32 	%f146, %f144, %f140;
	setp.eq.s32 	%p33, %r87, 11;
	selp.f32 	%f147, %f146, %f145, %p33;
	add.f32 	%f148, %f146, %f141;
	setp.eq.s32 	%p34, %r87, 12;
	selp.f32 	%f149, %f148, %f147, %p34;
	ld.shared.f32 	%f150, [_ZZN3cub18CUB_300001_SM_10006detail4scan16DeviceScanKernelINS2_10policy_hubIfffmN4cuda3std3__44plusIvEEE10Policy1000EPfSC_NS0_13ScanTileStateIfLb1EEES9_NS0_8NullTypeEmfLb0ESF_EEvT0_T1_T2_iT3_T4_T5_E12temp_storage+64];
	add.f32 	%f55, %f148, %f150;
	setp.gt.u32 	%p35, %r42, 31;
	setp.lt.u32 	%p36, %r42, 32;
	add.f32 	%f151, %f149, %f115;
	setp.eq.s32 	%p37, %r160, 0;
	selp.f32 	%f492, %f149, %f151, %p37;
	selp.f32 	%f57, %f115, %f492, %p36;
	@%p35 bra 	$L__BB7_87;
	setp.ne.s32 	%p38, %r42, 0;
	mul.wide.s32 	%rd39, %r1, 8;
	add.s64 	%rd10, %rd1, %rd39;
	@%p38 bra 	$L__BB7_74;
	st.shared.f32 	[_ZZN3cub18CUB_300001_SM_10006detail4scan16DeviceScanKernelINS2_10policy_hubIfffmN4cuda3std3__44plusIvEEE10Policy1000EPfSC_NS0_13ScanTileStateIfLb1EEES9_NS0_8NullTypeEmfLb0ESF_EEvT0_T1_T2_iT3_T4_T5_E12temp_storage+12], %f55;
	mov.b32 	%r188, %f55;
	add.s64 	%rd40, %rd10, 256;
	mov.b32 	%r187, 100;
	// begin inline asm
	st.relaxed.gpu.v2.u32 [%rd40], {%r187, %r188};
	// end inline asm
$L__BB7_74:
	not.b32 	%r193, %r42;
	add.s32 	%r584, %r1, %r193;
	mov.b32 	%r189, 550;
	// begin inline asm
	nanosleep.u32 %r189;
	// end inline asm
	mul.wide.s32 	%rd42, %r584, 8;
	add.s64 	%rd43, %rd1, %rd42;
	add.s64 	%rd41, %rd43, 256;
	// begin inline asm
	ld.relaxed.gpu.v2.u32 {%r585, %r580}, [%rd41];
	// end inline asm
	mov.b32 	%r581, 478;
$L__BB7_75:
	setp.eq.s32 	%p39, %r585, 99;
	mov.b32 	%r194, -1;
	vote.sync.any.pred 	%p40, %p39, %r194;
	not.pred 	%p41, %p40;
	@%p41 bra 	$L__BB7_77;
	// begin inline asm
	nanosleep.u32 %r581;
	// end inline asm
	shr.u32 	%r581, %r581, 1;
	// begin inline asm
	ld.relaxed.gpu.v2.u32 {%r585, %r580}, [%rd41];
	// end inline asm
	bra.uni 	$L__BB7_75;
$L__BB7_77:
	mov.b32 	%f152, %r580;
	setp.eq.s32 	%p42, %r585, 101;
	mov.b32 	%r221, -1;
	vote.sync.ballot.b32 	%r223, %p42, %r221;
	// begin inline asm
	mov.u32 %r196, %lanemask_ge;
	// end inline asm
	and.b32  	%r224, %r223, %r196;
	or.b32  	%r225, %r224, -2147483648;
	add.s32 	%r226, %r225, -1;
	not.b32 	%r227, %r225;
	and.b32  	%r228, %r227, %r226;
	popc.b32 	%r200, %r228;
	mov.b32 	%r199, 1;
	// begin inline asm
	shfl.sync.down.b32 %r197, %r580, %r199, %r200, %r221;
	// end inline asm
	setp.lt.s32 	%p44, %r160, %r200;
	mov.b32 	%f153, %r197;
	add.f32 	%f154, %f152, %f153;
	selp.f32 	%f155, %f154, %f152, %p44;
	mov.b32 	%r203, %f155;
	mov.b32 	%r204, 2;
	// begin inline asm
	shfl.sync.down.b32 %r202, %r203, %r204, %r200, %r221;
	// end inline asm
	add.s32 	%r229, %r160, 2;
	setp.gt.s32 	%p45, %r229, %r200;
	mov.b32 	%f156, %r202;
	add.f32 	%f157, %f155, %f156;
	selp.f32 	%f158, %f155, %f157, %p45;
	mov.b32 	%r208, %f158;
	mov.b32 	%r209, 4;
	// begin inline asm
	shfl.sync.down.b32 %r207, %r208, %r209, %r200, %r221;
	// end inline asm
	add.s32 	%r230, %r160, 4;
	setp.gt.s32 	%p46, %r230, %r200;
	mov.b32 	%f159, %r207;
	add.f32 	%f160, %f158, %f159;
	selp.f32 	%f161, %f158, %f160, %p46;
	mov.b32 	%r213, %f161;
	mov.b32 	%r214, 8;
	// begin inline asm
	shfl.sync.down.b32 %r212, %r213, %r214, %r200, %r221;
	// end inline asm
	add.s32 	%r231, %r160, 8;
	setp.gt.s32 	%p47, %r231, %r200;
	mov.b32 	%f162, %r212;
	add.f32 	%f163, %f161, %f162;
	selp.f32 	%f164, %f161, %f163, %p47;
	mov.b32 	%r218, %f164;
	mov.b32 	%r219, 16;
	// begin inline asm
	shfl.sync.down.b32 %r217, %r218, %r219, %r200, %r221;
	// end inline asm
	add.s32 	%r232, %r160, 16;
	setp.gt.s32 	%p48, %r232, %r200;
	mov.b32 	%f165, %r217;
	add.f32 	%f166, %f164, %f165;
	selp.f32 	%f491, %f164, %f166, %p48;
	add.s64 	%rd11, %rd1, 256;
	mov.b32 	%r582, 478;
$L__BB7_78:
	setp.ne.s32 	%p49, %r585, 101;
	mov.b32 	%r233, -1;
	vote.sync.all.pred 	%p50, %p49, %r233;
	not.pred 	%p51, %p50;
	@%p51 bra 	$L__BB7_83;
	shr.u32 	%r582, %r582, 1;
	mul.wide.s32 	%rd46, %r584, 8;
	add.s64 	%rd47, %rd11, %rd46;
	add.s64 	%rd45, %rd47, -256;
	// begin inline asm
	ld.relaxed.gpu.v2.u32 {%r585, %r586}, [%rd45];
	// end inline asm
	mov.u32 	%r587, %r582;
$L__BB7_80:
	setp.eq.s32 	%p55, %r585, 99;
	mov.b32 	%r239, -1;
	vote.sync.any.pred 	%p56, %p55, %r239;
	not.pred 	%p57, %p56;
	@%p57 bra 	$L__BB7_82;
	// begin inline asm
	nanosleep.u32 %r587;
	// end inline asm
	shr.u32 	%r587, %r587, 1;
	// begin inline asm
	ld.relaxed.gpu.v2.u32 {%r585, %r586}, [%rd45];
	// end inline asm
	bra.uni 	$L__BB7_80;
$L__BB7_82:
	mov.b32 	%f171, %r586;
	setp.eq.s32 	%p58, %r585, 101;
	mov.b32 	%r265, -1;
	vote.sync.ballot.b32 	%r266, %p58, %r265;
	and.b32  	%r267, %r266, %r196;
	or.b32  	%r268, %r267, -2147483648;
	add.s32 	%r269, %r268, -1;
	not.b32 	%r270, %r268;
	and.b32  	%r271, %r270, %r269;
	popc.b32 	%r244, %r271;
	mov.b32 	%r243, 1;
	// begin inline asm
	shfl.sync.down.b32 %r241, %r586, %r243, %r244, %r265;
	// end inline asm
	setp.lt.s32 	%p60, %r160, %r244;
	mov.b32 	%f172, %r241;
	add.f32 	%f173, %f171, %f172;
	selp.f32 	%f174, %f173, %f171, %p60;
	mov.b32 	%r247, %f174;
	mov.b32 	%r248, 2;
	// begin inline asm
	shfl.sync.down.b32 %r246, %r247, %r248, %r244, %r265;
	// end inline asm
	add.s32 	%r272, %r160, 2;
	setp.gt.s32 	%p61, %r272, %r244;
	mov.b32 	%f175, %r246;
	add.f32 	%f176, %f174, %f175;
	selp.f32 	%f177, %f174, %f176, %p61;
	mov.b32 	%r252, %f177;
	mov.b32 	%r253, 4;
	// begin inline asm
	shfl.sync.down.b32 %r251, %r252, %r253, %r244, %r265;
	// end inline asm
	add.s32 	%r273, %r160, 4;
	setp.gt.s32 	%p62, %r273, %r244;
	mov.b32 	%f178, %r251;
	add.f32 	%f179, %f177, %f178;
	selp.f32 	%f180, %f177, %f179, %p62;
	mov.b32 	%r257, %f180;
	mov.b32 	%r258, 8;
	// begin inline asm
	shfl.sync.down.b32 %r256, %r257, %r258, %r244, %r265;
	// end inline asm
	add.s32 	%r274, %r160, 8;
	setp.gt.s32 	%p63, %r274, %r244;
	mov.b32 	%f181, %r256;
	add.f32 	%f182, %f180, %f181;
	selp.f32 	%f183, %f180, %f182, %p63;
	mov.b32 	%r262, %f183;
	mov.b32 	%r263, 16;
	// begin inline asm
	shfl.sync.down.b32 %r261, %r262, %r263, %r244, %r265;
	// end inline asm
	add.s32 	%r275, %r160, 16;
	setp.gt.s32 	%p64, %r275, %r244;
	mov.b32 	%f184, %r261;
	add.f32 	%f185, %f183, %f184;
	selp.f32 	%f186, %f183, %f185, %p64;
	add.f32 	%f491, %f491, %f186;
	add.s32 	%r584, %r584, -32;
	bra.uni 	$L__BB7_78;
$L__BB7_83:
	@%p38 bra 	$L__BB7_85;
	add.f32 	%f167, %f55, %f491;
	mov.b32 	%r236, %f167;
	add.s64 	%rd44, %rd10, 256;
	mov.b32 	%r235, 101;
	// begin inline asm
	st.relaxed.gpu.v2.u32 [%rd44], {%r235, %r236};
	// end inline asm
	st.shared.f32 	[_ZZN3cub18CUB_300001_SM_10006detail4scan16DeviceScanKernelINS2_10policy_hubIfffmN4cuda3std3__44plusIvEEE10Policy1000EPfSC_NS0_13ScanTileStateIfLb1EEES9_NS0_8NullTypeEmfLb0ESF_EEvT0_T1_T2_iT3_T4_T5_E12temp_storage+4], %f491;
	st.shared.f32 	[_ZZN3cub18CUB_300001_SM_10006detail4scan16DeviceScanKernelINS2_10policy_hubIfffmN4cuda3std3__44plusIvEEE10Policy1000EPfSC_NS0_13ScanTileStateIfLb1EEES9_NS0_8NullTypeEmfLb0ESF_EEvT0_T1_T2_iT3_T4_T5_E12temp_storage+8], %f167;
$L__BB7_85:
	setp.ne.s32 	%p53, %r160, 0;
	mov.f32 	%f492, %f57;
	@%p53 bra 	$L__BB7_87;
	st.shared.f32 	[_ZZN3cub18CUB_300001_SM_10006detail4scan16DeviceScanKernelINS2_10policy_hubIfffmN4cuda3std3__44plusIvEEE10Policy1000EPfSC_NS0_13ScanTileStateIfLb1EEES9_NS0_8NullTypeEmfLb0ESF_EEvT0_T1_T2_iT3_T4_T5_E12temp_storage+84], %f491;
	mov.f32 	%f492, %f491;
$L__BB7_87:
	bar.sync 	0;
	setp.eq.s32 	%p54, %r42, 0;
	ld.shared.f32 	%f168, [_ZZN3cub18CUB_300001_SM_10006detail4scan16DeviceScanKernelINS2_10policy_hubIfffmN4cuda3std3__44plusIvEEE10Policy1000EPfSC_NS0_13ScanTileStateIfLb1EEES9_NS0_8NullTypeEmfLb0ESF_EEvT0_T1_T2_iT3_T4_T5_E12temp_storage+84];
	add.f32 	%f169, %f492, %f168;
	selp.f32 	%f170, %f492, %f169, %p54;
	add.f32 	%f493, %f33, %f170;
$L__BB7_88:
	add.f32 	%f258, %f493, %f34;
	add.f32 	%f259, %f258, %f35;
	add.f32 	%f260, %f259, %f36;
	add.f32 	%f261, %f260, %f37;
	add.f32 	%f262, %f261, %f38;
	add.f32 	%f263, %f262, %f39;
	add.f32 	%f264, %f263, %f40;
	add.f32 	%f265, %f264, %f41;
	add.f32 	%f266, %f265, %f42;
	add.f32 	%f267, %f266, %f43;
	add.f32 	%f268, %f267, %f44;
	add.f32 	%f269, %f268, %f45;
	add.f32 	%f270, %f269, %f46;
	add.f32 	%f271, %f270, %f47;
	add.f32 	%f272, %f271, %f48;
	add.f32 	%f273, %f272, %f49;
	add.f32 	%f274, %f273, %f50;
	add.f32 	%f275, %f274, %f51;
	bar.sync 	0;
	st.shared.f32 	[%r89], %f493;
	st.shared.f32 	[%r89+4], %f258;
	st.shared.f32 	[%r89+8], %f259;
	st.shared.f32 	[%r89+12], %f260;
	st.shared.f32 	[%r89+16], %f261;
	st.shared.f32 	[%r89+20], %f262;
	st.shared.f32 	[%r89+24], %f263;
	st.shared.f32 	[%r89+28], %f264;
	st.shared.f32 	[%r89+32], %f265;
	st.shared.f32 	[%r89+36], %f266;
	st.shared.f32 	[%r89+40], %f267;
	st.shared.f32 	[%r89+44], %f268;
	st.shared.f32 	[%r89+48], %f269;
	st.shared.f32 	[%r89+52], %f270;
	st.shared.f32 	[%r89+56], %f271;
	st.shared.f32 	[%r89+60], %f272;
	st.shared.f32 	[%r89+64], %f273;
	st.shared.f32 	[%r89+68], %f274;
	st.shared.f32 	[%r89+72], %f275;
	bar.warp.sync 	-1;
	ld.shared.f32 	%f64, [%r88];
	ld.shared.f32 	%f65, [%r88+128];
	ld.shared.f32 	%f66, [%r88+256];
	ld.shared.f32 	%f67, [%r88+384];
	ld.shared.f32 	%f68, [%r88+512];
	ld.shared.f32 	%f69, [%r88+640];
	ld.shared.f32 	%f70, [%r88+768];
	ld.shared.f32 	%f71, [%r88+896];
	ld.shared.f32 	%f72, [%r88+1024];
	ld.shared.f32 	%f73, [%r88+1152];
	ld.shared.f32 	%f74, [%r88+1280];
	ld.shared.f32 	%f75, [%r88+1408];
	ld.shared.f32 	%f76, [%r88+1536];
	ld.shared.f32 	%f77, [%r88+1664];
	ld.shared.f32 	%f78, [%r88+1792];
	ld.shared.f32 	%f79, [%r88+1920];
	ld.shared.f32 	%f80, [%r88+2048];
	ld.shared.f32 	%f81, [%r88+2176];
	ld.shared.f32 	%f82, [%r88+2304];
	setp.ne.s32 	%p80, %r42, 0;
	@%p80 bra 	$L__BB7_90;
	st.volatile.shared.u32 	[_ZZN3cub18CUB_300001_SM_10006detail4scan16DeviceScanKernelINS2_10policy_hubIfffmN4cuda3std3__44plusIvEEE10Policy1000EPfSC_NS0_13ScanTileStateIfLb1EEES9_NS0_8NullTypeEmfLb0ESF_EEvT0_T1_T2_iT3_T4_T5_E12temp_storage+31616], %r40;
$L__BB7_90:
	ld.param.u64 	%rd92, [_ZN3cub18CUB_300001_SM_10006detail4scan16DeviceScanKernelINS2_10policy_hubIfffmN4cuda3std3__44plusIvEEE10Policy1000EPfSC_NS0_13ScanTileStateIfLb1EEES9_NS0_8NullTypeEmfLb0ESF_EEvT0_T1_T2_iT3_T4_T5__param_1];
	bar.sync 	0;
	ld.volatile.shared.u32 	%r119, [_ZZN3cub18CUB_300001_SM_10006detail4scan16DeviceScanKernelINS2_10policy_hubIfffmN4cuda3std3__44plusIvEEE10Policy1000EPfSC_NS0_13ScanTileStateIfLb1EEES9_NS0_8NullTypeEmfLb0ESF_EEvT0_T1_T2_iT3_T4_T5_E12temp_storage+31616];
	setp.ge.s32 	%p81, %r43, %r119;
	cvt.u64.u32 	%rd52, %r43;
	add.s64 	%rd53, %rd2, %rd52;
	cvta.to.global.u64 	%rd54, %rd92;
	shl.b64 	%rd55, %rd53, 2;
	add.s64 	%rd13, %rd54, %rd55;
	@%p81 bra 	$L__BB7_92;
	st.global.f32 	[%rd13], %f64;
$L__BB7_92:
	setp.ge.s32 	%p82, %r46, %r119;
	@%p82 bra 	$L__BB7_94;
	st.global.f32 	[%rd13+128], %f65;
$L__BB7_94:
	mov.u32 	%r305, %tid.x;
	and.b32  	%r306, %r305, 992;
	mul.lo.s32 	%r307, %r306, 19;
	and.b32  	%r308, %r305, 31;
	or.b32  	%r309, %r307, %r308;
	add.s32 	%r310, %r309, 64;
	setp.ge.s32 	%p83, %r310, %r119;
	@%p83 bra 	$L__BB7_96;
	st.global.f32 	[%rd13+256], %f66;
$L__BB7_96:
	add.s32 	%r316, %r309, 96;
	setp.ge.s32 	%p84, %r316, %r119;
	@%p84 bra 	$L__BB7_98;
	st.global.f32 	[%rd13+384], %f67;
$L__BB7_98:
	add.s32 	%r322, %r309, 128;
	setp.ge.s32 	%p85, %r322, %r119;
	@%p85 bra 	$L__BB7_100;
	st.global.f32 	[%rd13+512], %f68;
$L__BB7_100:
	add.s32 	%r328, %r309, 160;
	setp.ge.s32 	%p86, %r328, %r119;
	@%p86 bra 	$L__BB7_102;
	st.global.f32 	[%rd13+640], %f69;
$L__BB7_102:
	add.s32 	%r334, %r309, 192;
	setp.ge.s32 	%p87, %r334, %r119;
	@%p87 bra 	$L__BB7_104;
	st.global.f32 	[%rd13+768], %f70;
$L__BB7_104:
	add.s32 	%r340, %r309, 224;
	setp.ge.s32 	%p88, %r340, %r119;
	@%p88 bra 	$L__BB7_106;
	st.global.f32 	[%rd13+896], %f71;
$L__BB7_106:
	add.s32 	%r346, %r309, 256;
	setp.ge.s32 	%p89, %r346, %r119;
	@%p89 bra 	$L__BB7_108;
	st.global.f32 	[%rd13+1024], %f72;
$L__BB7_108:
	setp.ge.s32 	%p90, %r63, %r119;
	@%p90 bra 	$L__BB7_110;
	st.global.f32 	[%rd13+1152], %f73;
$L__BB7_110:
	setp.ge.s32 	%p91, %r66, %r119;
	@%p91 bra 	$L__BB7_112;
	st.global.f32 	[%rd13+1280], %f74;
$L__BB7_112:
	add.s32 	%r352, %r309, 352;
	setp.ge.s32 	%p92, %r352, %r119;
	@%p92 bra 	$L__BB7_114;
	st.global.f32 	[%rd13+1408], %f75;
$L__BB7_114:
	add.s32 	%r358, %r309, 384;
	setp.ge.s32 	%p93, %r358, %r119;
	@%p93 bra 	$L__BB7_116;
	st.global.f32 	[%rd13+1536], %f76;
$L__BB7_116:
	add.s32 	%r364, %r309, 416;
	setp.ge.s32 	%p94, %r364, %r119;
	@%p94 bra 	$L__BB7_118;
	st.global.f32 	[%rd13+1664], %f77;
$L__BB7_118:
	add.s32 	%r370, %r309, 448;
	setp.ge.s32 	%p95, %r370, %r119;
	@%p95 bra 	$L__BB7_120;
	st.global.f32 	[%rd13+1792], %f78;
$L__BB7_120:
	add.s32 	%r376, %r309, 480;
	setp.ge.s32 	%p96, %r376, %r119;
	@%p96 bra 	$L__BB7_122;
	st.global.f32 	[%rd13+1920], %f79;
$L__BB7_122:
	add.s32 	%r382, %r309, 512;
	setp.ge.s32 	%p97, %r382, %r119;
	@%p97 bra 	$L__BB7_124;
	st.global.f32 	[%rd13+2048], %f80;
$L__BB7_124:
	add.s32 	%r388, %r309, 544;
	setp.ge.s32 	%p98, %r388, %r119;
	@%p98 bra 	$L__BB7_126;
	st.global.f32 	[%rd13+2176], %f81;
$L__BB7_126:
	setp.ge.s32 	%p99, %r83, %r119;
	@%p99 bra 	$L__BB7_128;
	st.global.f32 	[%rd13+2304], %f82;
$L__BB7_128:
	ret;

}
	// .globl	_ZN3cub18CUB_300001_SM_10006detail6reduce28DeviceReduceSingleTileKernelINS2_10policy_hubIN4cuda3std3__45tupleIJblEEEjN6thrust24THRUST_300001_SM_1000_NS8cuda_cub9__find_if7functorIS9_EEE10Policy1000ENSB_12zip_iteratorINS8_IJNSD_26transform_input_iterator_tIbPiNSB_6detail10functional5actorINSM_9compositeIJNSM_16operator_adaptorINS7_8equal_toIvEEEENSN_INSM_8argumentILj0EEEEENSN_INSM_5valueIiEEEEEEEEEEENSB_17counting_iteratorIlNSB_11use_defaultES13_S13_EEEEEEEPS9_jSF_S9_S9_NS7_10__identityEEEvT0_T1_T2_T3_T4_T6_
.visible .entry _ZN3cub18CUB_300001_SM_10006detail6reduce28DeviceReduceSingleTileKernelINS2_10policy_hubIN4cuda3std3__45tupleIJblEEEjN6thrust24THRUST_300001_SM_1000_NS8cuda_cub9__find_if7functorIS9_EEE10Policy1000ENSB_12zip_iteratorINS8_IJNSD_26transform_input_iterator_tIbPiNSB_6detail10functional5actorINSM_9compositeIJNSM_16operator_adaptorINS7_8equal_toIvEEEENSN_INSM_8argumentILj0EEEEENSN_INSM_5valueIiEEEEEEEEEEENSB_17counting_iteratorIlNSB_11use_defaultES13_S13_EEEEEEEPS9_jSF_S9_S9_NS7_10__identityEEEvT0_T1_T2_T3_T4_T6_(
	.param .align 8 .b8 _ZN3cub18CUB_300001_SM_10006detail6reduce28DeviceReduceSingleTileKernelINS2_10policy_hubIN4cuda3std3__45tupleIJblEEEjN6thrust24THRUST_300001_SM_1000_NS8cuda_cub9__find_if7functorIS9_EEE10Policy1000ENSB_12zip_iteratorINS8_IJNSD_26transform_input_iterator_tIbPiNSB_6detail10functional5actorINSM_9compositeIJNSM_16operator_adaptorINS7_8equal_toIvEEEENSN_INSM_8argumentILj0EEEEENSN_INSM_5valueIiEEEEEEEEEEENSB_17counting_iteratorIlNSB_11use_defaultES13_S13_EEEEEEEPS9_jSF_S9_S9_NS7_10__identityEEEvT0_T1_T2_T3_T4_T6__param_0[24],
	.param .u64 .ptr .align 1 _ZN3cub18CUB_300001_SM_10006detail6reduce28DeviceReduceSingleTileKernelINS2_10policy_hubIN4cuda3std3__45tupleIJblEEEjN6thrust24THRUST_300001_SM_1000_NS8cuda_cub9__find_if7functorIS9_EEE10Policy1000ENSB_12zip_iteratorINS8_IJNSD_26transform_input_iterator_tIbPiNSB_6detail10functional5actorINSM_9compositeIJNSM_16operator_adaptorINS7_8equal_toIvEEEENSN_INSM_8argumentILj0EEEEENSN_INSM_5valueIiEEEEEEEEEEENSB_17counting_iteratorIlNSB_11use_defaultES13_S13_EEEEEEEPS9_jSF_S9_S9_NS7_10__identityEEEvT0_T1_T2_T3_T4_T6__param_1,
	.param .u32 _ZN3cub18CUB_300001_SM_10006detail6reduce28DeviceReduceSingleTileKernelINS2_10policy_hubIN4cuda3std3__45tupleIJblEEEjN6thrust24THRUST_300001_SM_1000_NS8cuda_cub9__find_if7functorIS9_EEE10Policy1000ENSB_12zip_iteratorINS8_IJNSD_26transform_input_iterator_tIbPiNSB_6detail10functional5actorINSM_9compositeIJNSM_16operator_adaptorINS7_8equal_toIvEEEENSN_INSM_8argumentILj0EEEEENSN_INSM_5valueIiEEEEEEEEEEENSB_17counting_iteratorIlNSB_11use_defaultES13_S13_EEEEEEEPS9_jSF_S9_S9_NS7_10__identityEEEvT0_T1_T2_T3_T4_T6__param_2,
	.param .align 1 .b8 _ZN3cub18CUB_300001_SM_10006detail6reduce28DeviceReduceSingleTileKernelINS2_10policy_hubIN4cuda3std3__45tupleIJblEEEjN6thrust24THRUST_300001_SM_1000_NS8cuda_cub9__find_if7functorIS9_EEE10Policy1000ENSB_12zip_iteratorINS8_IJNSD_26transform_input_iterator_tIbPiNSB_6detail10functional5actorINSM_9compositeIJNSM_16operator_adaptorINS7_8equal_toIvEEEENSN_INSM_8argumentILj0EEEEENSN_INSM_5valueIiEEEEEEEEEEENSB_17counting_iteratorIlNSB_11use_defaultES13_S13_EEEEEEEPS9_jSF_S9_S9_NS7_10__identityEEEvT0_T1_T2_T3_T4_T6__param_3[1],
	.param .align 8 .b8 _ZN3cub18CUB_300001_SM_10006detail6reduce28DeviceReduceSingleTileKernelINS2_10policy_hubIN4cuda3std3__45tupleIJblEEEjN6thrust24THRUST_300001_SM_1000_NS8cuda_cub9__find_if7functorIS9_EEE10Policy1000ENSB_12zip_iteratorINS8_IJNSD_26transform_input_iterator_tIbPiNSB_6detail10functional5actorINSM_9compositeIJNSM_16operator_adaptorINS7_8equal_toIvEEEENSN_INSM_8argumentILj0EEEEENSN_INSM_5valueIiEEEEEEEEEEENSB_17counting_iteratorIlNSB_11use_defaultES13_S13_EEEEEEEPS9_jSF_S9_S9_NS7_10__identityEEEvT0_T1_T2_T3_T4_T6__param_4[16],
	.param .align 1 .b8 _ZN3cub18CUB_300001_SM_10006detail6reduce28DeviceReduceSingleTileKernelINS2_10policy_hubIN4cuda3std3__45tupleIJblEEEjN6thrust24THRUST_300001_SM_1000_NS8cuda_cub9__find_if7functorIS9_EEE10Policy1000ENSB_12zip_iteratorINS8_IJNSD_26transform_input_iterator_tIbPiNSB_6detail10functional5actorINSM_9compositeIJNSM_16operator_adaptorINS7_8equal_toIvEEEENSN_INSM_8argumentILj0EEEEENSN_INSM_5valueIiEEEEEEEEEEENSB_17counting_iteratorIlNSB_11use_defaultES13_S13_EEEEEEEPS9_jSF_S9_S9_NS7_10__identityEEEvT0_T1_T2_T3_T4_T6__param_5[1]
)
.maxntid 256
.minnctapersm 1
{
	.reg .pred 	%p<329>;
	.reg .b16 	%rs<409>;
	.reg .b32 	%r<479>;
	.reg .b64 	%rd<449>;
	// demoted variable
	.shared .align 8 .b8 _ZZN3cub18CUB_300001_SM_10006detail6reduce28DeviceReduceSingleTileKernelINS2_10policy_hubIN4cuda3std3__45tupleIJblEEEjN6thrust24THRUST_300001_SM_1000_NS8cuda_cub9__find_if7functorIS9_EEE10Policy1000ENSB_12zip_iteratorINS8_IJNSD_26transform_input_iterator_tIbPiNSB_6detail10functional5actorINSM_9compositeIJNSM_16operator_adaptorINS7_8equal_toIvEEEENSN_INSM_8argumentILj0EEEEENSN_INSM_5valueIiEEEEEEEEEEENSB_17counting_iteratorIlNSB_11use_defaultES13_S13_EEEEEEEPS9_jSF_S9_S9_NS7_10__identityEEEvT0_T1_T2_T3_T4_T6_E12temp_storage[152];
	ld.param.u64 	%rd114, [_ZN3cub18CUB_300001_SM_10006detail6reduce28DeviceReduceSingleTileKernelINS2_10policy_hubIN4cuda3std3__45tupleIJblEEEjN6thrust24THRUST_300001_SM_1000_NS8cuda_cub9__find_if7functorIS9_EEE10Policy1000ENSB_12zip_iteratorINS8_IJNSD_26transform_input_iterator_tIbPiNSB_6detail10functional5actorINSM_9compositeIJNSM_16operator_adaptorINS7_8equal_toIvEEEENSN_INSM_8argumentILj0EEEEENSN_INSM_5valueIiEEEEEEEEEEENSB_17counting_iteratorIlNSB_11use_defaultES13_S13_EEEEEEEPS9_jSF_S9_S9_NS7_10__identityEEEvT0_T1_T2_T3_T4_T6__param_4+8];
	ld.param.u64 	%rd113, [_ZN3cub18CUB_300001_SM_10006detail6reduce28DeviceReduceSingleTileKernelINS2_10policy_hubIN4cuda3std3__45tupleIJblEEEjN6thrust24THRUST_300001_SM_1000_NS8cuda_cub9__find_if7functorIS9_EEE10Policy1000ENSB_12zip_iteratorINS8_IJNSD_26transform_input_iterator_tIbPiNSB_6detail10functional5actorINSM_9compositeIJNSM_16operator_adaptorINS7_8equal_toIvEEEENSN_INSM_8argumentILj0EEEEENSN_INSM_5valueIiEEEEEEEEEEENSB_17counting_iteratorIlNSB_11use_defaultES13_S13_EEEEEEEPS9_jSF_S9_S9_NS7_10__identityEEEvT0_T1_T2_T3_T4_T6__param_0+16];
	ld.param.u32 	%r47, [_ZN3cub18CUB_300001_SM_10006detail6reduce28DeviceReduceSingleTileKernelINS2_10policy_hubIN4cuda3std3__45tupleIJblEEEjN6thrust24THRUST_300001_SM_1000_NS8cuda_cub9__find_if7functorIS9_EEE10Policy1000ENSB_12zip_iteratorINS8_IJNSD_26transform_input_iterator_tIbPiNSB_6detail10functional5actorINSM_9compositeIJNSM_16operator_adaptorINS7_8equal_toIvEEEENSN_INSM_8argumentILj0EEEEENSN_INSM_5valueIiEEEEEEEEEEENSB_17counting_iteratorIlNSB_11use_defaultES13_S13_EEEEEEEPS9_jSF_S9_S9_NS7_10__identityEEEvT0_T1_T2_T3_T4_T6__param_0+12];
	ld.param.u64 	%rd112, [_ZN3cub18CUB_300001_SM_10006detail6reduce28DeviceReduceSingleTileKernelINS2_10policy_hubIN4cuda3std3__45tupleIJblEEEjN6thrust24THRUST_300001_SM_1000_NS8cuda_cub9__find_if7functorIS9_EEE10Policy1000ENSB_12zip_iteratorINS8_IJNSD_26transform_input_iterator_tIbPiNSB_6detail10functional5actorINSM_9compositeIJNSM_16operator_adaptorINS7_8equal_toIvEEEENSN_INSM_8argumentILj0EEEEENSN_INSM_5valueIiEEEEEEEEEEENSB_17counting_iteratorIlNSB_11use_defaultES13_S13_EEEEEEEPS9_jSF_S9_S9_NS7_10__identityEEEvT0_T1_T2_T3_T4_T6__param_0];
	ld.param.u64 	%rd115, [_ZN3cub18CUB_300001_SM_10006detail6reduce28DeviceReduceSingleTileKernelINS2_10policy_hubIN4cuda3std3__45tupleIJblEEEjN6thrust24THRUST_300001_SM_1000_NS8cuda_cub9__find_if7functorIS9_EEE10Policy1000ENSB_12zip_iteratorINS8_IJNSD_26transform_input_iterator_tIbPiNSB_6detail10functional5actorINSM_9compositeIJNSM_16operator_adaptorINS7_8equal_toIvEEEENSN_INSM_8argumentILj0EEEEENSN_INSM_5valueIiEEEEEEEEEEENSB_17counting_iteratorIlNSB_11use_defaultES13_S13_EEEEEEEPS9_jSF_S9_S9_NS7_10__identityEEEvT0_T1_T2_T3_T4_T6__param_1];
	ld.param.u32 	%r48, [_ZN3cub18CUB_300001_SM_10006detail6reduce28DeviceReduceSingleTileKernelINS2_10policy_hubIN4cuda3std3__45tupleIJblEEEjN6thrust24THRUST_300001_SM_1000_NS8cuda_cub9__find_if7functorIS9_EEE10Policy1000ENSB_12zip_iteratorINS8_IJNSD_26transform_input_iterator_tIbPiNSB_6detail10functional5actorINSM_9compositeIJNSM_16operator_adaptorINS7_8equal_toIvEEEENSN_INSM_8argumentILj0EEEEENSN_INSM_5valueIiEEEEEEEEEEENSB_17counting_iteratorIlNSB_11use_defaultES13_S13_EEEEEEEPS9_jSF_S9_S9_NS7_10__identityEEEvT0_T1_T2_T3_T4_T6__param_2];
	ld.param.u8 	%rs94, [_ZN3cub18CUB_300001_SM_10006detail6reduce28DeviceReduceSingleTileKernelINS2_10policy_hubIN4cuda3std3__45tupleIJblEEEjN6thrust24THRUST_300001_SM_1000_NS8cuda_cub9__find_if7functorIS9_EEE10Policy1000ENSB_12zip_iteratorINS8_IJNSD_26transform_input_iterator_tIbPiNSB_6detail10functional5actorINSM_9compositeIJNSM_16operator_adaptorINS7_8equal_toIvEEEENSN_INSM_8argumentILj0EEEEENSN_INSM_5valueIiEEEEEEEEEEENSB_17counting_iteratorIlNSB_11use_defaultES13_S13_EEEEEEEPS9_jSF_S9_S9_NS7_10__identityEEEvT0_T1_T2_T3_T4_T6__param_4];
	cvta.to.global.u64 	%rd1, %rd115;
	setp.ne.s32 	%p1, %r48, 0;
	@%p1 bra 	$L__BB8_3;
	mov.u32 	%r464, %tid.x;
	setp.ne.s32 	%p328, %r464, 0;
	@%p328 bra 	$L__BB8_123;
	st.global.u8 	[%rd1], %rs94;
	st.global.u64 	[%rd1+8], %rd114;
	bra.uni 	$L__BB8_123;
$L__BB8_3:
	cvta.to.global.u64 	%rd2, %rd112;
	setp.gt.u32 	%p2, %r48, 1023;
	@%p2 bra 	$L__BB8_80;
	mov.u32 	%r4, %tid.x;
	setp.ge.u32 	%p149, %r4, %r48;
	mov.b16 	%rs377, 0;
	mov.b64 	%rd417, 0;
	mov.u32 	%r468, %r4;
	@%p149 bra 	$L__BB8_6;
	cvt.u64.u32 	%rd279, %r4;
	mul.wide.u32 	%rd280, %r4, 4;
	add.s64 	%rd281, %rd2, %rd280;
	add.s64 	%rd417, %rd113, %rd279;
	ld.global.u32 	%r210, [%rd281];
	setp.eq.s32 	%p150, %r210, %r47;
	selp.u16 	%rs377, 1, 0, %p150;
	add.s32 	%r468, %r4, 256;
$L__BB8_6:
	setp.ge.u32 	%p151, %r468, %r48;
	@%p151 bra 	$L__BB8_18;
	not.b32 	%r211, %r468;
	add.s32 	%r7, %r48, %r211;
	shr.u32 	%r212, %r7, 8;
	add.s32 	%r8, %r212, 1;
	and.b32  	%r9, %r8, 7;
	setp.lt.u32 	%p152, %r7, 1792;
	@%p152 bra 	$L__BB8_10;
	and.b32  	%r213, %r8, 33554424;
	neg.s32 	%r466, %r213;
$L__BB8_9:
	.pragma "nounroll";
	cvt.u64.u32 	%rd283, %r468;
	mul.wide.u32 	%rd284, %r468, 4;
	add.s64 	%rd285, %rd2, %rd284;
	add.s64 	%rd286, %rd113, %rd283;
	ld.global.u32 	%r214, [%rd285];
	setp.eq.s32 	%p153, %r214, %r47;
	selp.u16 	%rs218, 1, 0, %p153;
	and.b16  	%rs219, %rs377, 255;
	setp.ne.s16 	%p155, %rs219, 0;
	and.pred  	%p156, %p155, %p153;
	min.s64 	%rd287, %rd286, %rd417;
	setp.eq.s16 	%p157, %rs219, 0;
	selp.b64 	%rd288, %rd286, %rd417, %p157;
	selp.b16 	%rs220, %rs218, %rs377, %p157;
	selp.b64 	%rd289, %rd287, %rd288, %p156;
	selp.b16 	%rs221, 1, %rs220, %p156;
	and.b16  	%rs222, %rs221, 255;
	add.s64 	%rd290, %rd286, 256;
	ld.global.u32 	%r215, [%rd285+1024];
	setp.eq.s32 	%p158, %r215, %r47;
	selp.u16 	%rs223, 1, 0, %p158;
	setp.ne.s16 	%p160, %rs222, 0;
	and.pred  	%p161, %p160, %p158;
	min.s64 	%rd291, %rd290, %rd289;
	setp.eq.s16 	%p162, %rs222, 0;
	selp.b64 	%rd292, %rd290, %rd289, %p162;
	selp.b16 	%rs224, %rs223, %rs221, %p162;
	selp.b64 	%rd293, %rd291, %rd292, %p161;
	selp.b16 	%rs225, 1, %rs224, %p161;
	and.b16  	%rs226, %rs225, 255;
	add.s64 	%rd294, %rd286, 512;
	ld.global.u32 	%r216, [%rd285+2048];
	setp.eq.s32 	%p163, %r216, %r47;
	selp.u16 	%rs227, 1, 0, %p163;
	setp.ne.s16 	%p165, %rs226, 0;
	and.pred  	%p166, %p165, %p163;
	min.s64 	%rd295, %rd294, %rd293;
	setp.eq.s16 	%p167, %rs226, 0;
	selp.b64 	%rd296, %rd294, %rd293, %p167;
	selp.b16 	%rs228, %rs227, %rs225, %p167;
	selp.b64 	%rd297, %rd295, %rd296, %p166;
	selp.b16 	%rs229, 1, %rs228, %p166;
	and.b16  	%rs230, %rs229, 255;
	add.s64 	%rd298, %rd286, 768;
	ld.global.u32 	%r217, [%rd285+3072];
	setp.eq.s32 	%p168, %r217, %r47;
	selp.u16 	%rs231, 1, 0, %p168;
	setp.ne.s16 	%p170, %rs230, 0;
	and.pred  	%p171, %p170, %p168;
	min.s64 	%rd299, %rd298, %rd297;
	setp.eq.s16 	%p172, %rs230, 0;
	selp.b64 	%rd300, %rd298, %rd297, %p172;
	selp.b16 	%rs232, %rs231, %rs229, %p172;
	selp.b64 	%rd301, %rd299, %rd300, %p171;
	selp.b16 	%rs233, 1, %rs232, %p171;
	and.b16  	%rs234, %rs233, 255;
	add.s64 	%rd302, %rd286, 1024;
	ld.global.u32 	%r218, [%rd285+4096];
	setp.eq.s32 	%p173, %r218, %r47;
	selp.u16 	%rs235, 1, 0, %p173;
	setp.ne.s16 	%p175, %rs234, 0;
	and.pred  	%p176, %p175, %p173;
	min.s64 	%rd303, %rd302, %rd301;
	setp.eq.s16 	%p177, %rs234, 0;
	selp.b64 	%rd304, %rd302, %rd301, %p177;
	selp.b16 	%rs236, %rs235, %rs233, %p177;
	selp.b64 	%rd305, %rd303, %rd304, %p176;
	selp.b16 	%rs237, 1, %rs236, %p176;
	and.b16  	%rs238, %rs237, 255;
	add.s64 	%rd306, %rd286, 1280;
	ld.global.u32 	%r219, [%rd285+5120];
	setp.eq.s32 	%p178, %r219, %r47;
	selp.u16 	%rs239, 1, 0, %p178;
	setp.ne.s16 	%p180, %rs238, 0;
	and.pred  	%p181, %p180, %p178;
	min.s64 	%rd307, %rd306, %rd305;
	setp.eq.s16 	%p182, %rs238, 0;
	selp.b64 	%rd308, %rd306, %rd305, %p182;
	selp.b16 	%rs240, %rs239, %rs237, %p182;
	selp.b64 	%rd309, %rd307, %rd308, %p181;
	selp.b16 	%rs241, 1, %rs240, %p181;
	and.b16  	%rs242, %rs241, 255;
	add.s64 	%rd310, %rd286, 1536;
	ld.global.u32 	%r220, [%rd285+6144];
	setp.eq.s32 	%p183, %r220, %r47;
	selp.u16 	%rs243, 1, 0, %p183;
	setp.ne.s16 	%p185, %rs242, 0;
	and.pred  	%p186, %p185, %p183;
	min.s64 	%rd311, %rd310, %rd309;
	setp.eq.s16 	%p187, %rs242, 0;
	selp.b64 	%rd312, %rd310, %rd309, %p187;
	selp.b16 	%rs244, %rs243, %rs241, %p187;
	selp.b64 	%rd313, %rd311, %rd312, %p186;
	selp.b16 	%rs245, 1, %rs244, %p186;
	and.b16  	%rs246, %rs245, 255;
	add.s64 	%rd314, %rd286, 1792;
	ld.global.u32 	%r221, [%rd285+7168];
	setp.eq.s32 	%p188, %r221, %r47;
	selp.u16 	%rs247, 1, 0, %p188;
	setp.ne.s16 	%p190, %rs246, 0;
	and.pred  	%p191, %p190, %p188;
	min.s64 	%rd315, %rd314, %rd313;
	setp.eq.s16 	%p192, %rs246, 0;
	selp.b64 	%rd316, %rd314, %rd313, %p192;
	selp.b16 	%rs248, %rs247, %rs245, %p192;
	selp.b64 	%rd417, %rd315, %rd316, %p191;
	selp.b16 	%rs377, 1, %rs248, %p191;
	add.s32 	%r468, %r468, 2048;
	add.s32 	%r466, %r466, 8;
	setp.ne.s32 	%p193, %r466, 0;
	@%p193 bra 	$L__BB8_9;
$L__BB8_10:
	setp.eq.s32 	%p194, %r9, 0;
	@%p194 bra 	$L__BB8_18;
	setp.lt.u32 	%p195, %r9, 4;
	@%p195 bra 	$L__BB8_13;
	cvt.u64.u32 	%rd318, %r468;
	mul.wide.u32 	%rd319, %r468, 4;
	add.s64 	%rd320, %rd2, %rd319;
	add.s64 	%rd321, %rd113, %rd318;
	ld.global.u32 	%r222, [%rd320];
	setp.eq.s32 	%p196, %r222, %r47;
	selp.u16 	%rs250, 1, 0, %p196;
	and.b16  	%rs251, %rs377, 255;
	setp.ne.s16 	%p198, %rs251, 0;
	and.pred  	%p199, %p198, %p196;
	min.s64 	%rd322, %rd321, %rd417;
	setp.eq.s16 	%p200, %rs251, 0;
	selp.b64 	%rd323, %rd321, %rd417, %p200;
	selp.b16 	%rs252, %rs250, %rs377, %p200;
	selp.b64 	%rd324, %rd322, %rd323, %p199;
	selp.b16 	%rs253, 1, %rs252, %p199;
	and.b16  	%rs254, %rs253, 255;
	add.s32 	%r223, %r468, 256;
	cvt.u64.u32 	%rd325, %r223;
	add.s64 	%rd326, %rd113, %rd325;
	ld.global.u32 	%r224, [%rd320+1024];
	setp.eq.s32 	%p201, %r224, %r47;
	selp.u16 	%rs255, 1, 0, %p201;
	setp.ne.s16 	%p203, %rs254, 0;
	and.pred  	%p204, %p203, %p201;
	min.s64 	%rd327, %rd326, %rd324;
	setp.eq.s16 	%p205, %rs254, 0;
	selp.b64 	%rd328, %rd326, %rd324, %p205;
	selp.b16 	%rs256, %rs255, %rs253, %p205;
	selp.b64 	%rd329, %rd327, %rd328, %p204;
	selp.b16 	%rs257, 1, %rs256, %p204;
	and.b16  	%rs258, %rs257, 255;
	add.s32 	%r225, %r468, 512;
	cvt.u64.u32 	%rd330, %r225;
	add.s64 	%rd331, %rd113, %rd330;
	ld.global.u32 	%r226, [%rd320+2048];
	setp.eq.s32 	%p206, %r226, %r47;
	selp.u16 	%rs259, 1, 0, %p206;
	setp.ne.s16 	%p208, %rs258, 0;
	and.pred  	%p209, %p208, %p206;
	min.s64 	%rd332, %rd331, %rd329;
	setp.eq.s16 	%p210, %rs258, 0;
	selp.b64 	%rd333, %rd331, %rd329, %p210;
	selp.b16 	%rs260, %rs259, %rs257, %p210;
	selp.b64 	%rd334, %rd332, %rd333, %p209;
	selp.b16 	%rs261, 1, %rs260, %p209;
	and.b16  	%rs262, %rs261, 255;
	add.s32 	%r227, %r468, 768;
	cvt.u64.u32 	%rd335, %r227;
	add.s64 	%rd336, %rd113, %rd335;
	ld.global.u32 	%r228, [%rd320+3072];
	setp.eq.s32 	%p211, %r228, %r47;
	selp.u16 	%rs263, 1, 0, %p211;
	setp.ne.s16 	%p213, %rs262, 0;
	and.pred  	%p214, %p213, %p211;
	min.s64 	%rd337, %rd336, %rd334;
	setp.eq.s16 	%p215, %rs262, 0;
	selp.b64 	%rd338, %rd336, %rd334, %p215;
	selp.b16 	%rs264, %rs263, %rs261, %p215;
	selp.b64 	%rd417, %rd337, %rd338, %p214;
	selp.b16 	%rs377, 1, %rs264, %p214;
	add.s32 	%r468, %r468, 1024;
$L__BB8_13:
	and.b32  	%r229, %r8, 3;
	setp.eq.s32 	%p216, %r229, 0;
	@%p216 bra 	$L__BB8_18;
	setp.eq.s32 	%p217, %r229, 1;
	@%p217 bra 	$L__BB8_16;
	cvt.u64.u32 	%rd340, %r468;
	mul.wide.u32 	%rd341, %r468, 4;
	add.s64 	%rd342, %rd2, %rd341;
	add.s64 	%rd343, %rd113, %rd340;
	ld.global.u32 	%r230, [%rd342];
	setp.eq.s32 	%p218, %r230, %r47;
	selp.u16 	%rs266, 1, 0, %p218;
	and.b16  	%rs267, %rs377, 255;
	setp.ne.s16 	%p220, %rs267, 0;
	and.pred  	%p221, %p220, %p218;
	min.s64 	%rd344, %rd343, %rd417;
	setp.eq.s16 	%p222, %rs267, 0;
	selp.b64 	%rd345, %rd343, %rd417, %p222;
	selp.b16 	%rs268, %rs266, %rs377, %p222;
	selp.b64 	%rd346, %rd344, %rd345, %p221;
	selp.b16 	%rs269, 1, %rs268, %p221;
	and.b16  	%rs270, %rs269, 255;
	add.s32 	%r231, %r468, 256;
	cvt.u64.u32 	%rd347, %r231;
	add.s64 	%rd348, %rd113, %rd347;
	ld.global.u32 	%r232, [%rd342+1024];
	setp.eq.s32 	%p223, %r232, %r47;
	selp.u16 	%rs271, 1, 0, %p223;
	setp.ne.s16 	%p225, %rs270, 0;
	and.pred  	%p226, %p225, %p223;
	min.s64 	%rd349, %rd348, %rd346;
	setp.eq.s16 	%p227, %rs270, 0;
	selp.b64 	%rd350, %rd348, %rd346, %p227;
	selp.b16 	%rs272, %rs271, %rs269, %p227;
	selp.b64 	%rd417, %rd349, %rd350, %p226;
	selp.b16 	%rs377, 1, %rs272, %p226;
	add.s32 	%r468, %r468, 512;
$L__BB8_16:
	and.b32  	%r233, %r7, 256;
	setp.ne.s32 	%p228, %r233, 0;
	@%p228 bra 	$L__BB8_18;
	cvt.u64.u32 	%rd351, %r468;
	mul.wide.u32 	%rd352, %r468, 4;
	add.s64 	%rd353, %rd2, %rd352;
	add.s64 	%rd354, %rd113, %rd351;
	ld.global.u32 	%r234, [%rd353];
	setp.eq.s32 	%p229, %r234, %r47;
	selp.u16 	%rs273, 1, 0, %p229;
	and.b16  	%rs274, %rs377, 255;
	setp.ne.s16 	%p231, %rs274, 0;
	and.pred  	%p232, %p231, %p229;
	min.s64 	%rd355, %rd354, %rd417;
	setp.eq.s16 	%p233, %rs274, 0;
	selp.b64 	%rd356, %rd354, %rd417, %p233;
	selp.b16 	%rs275, %rs273, %rs377, %p233;
	selp.b64 	%rd417, %rd355, %rd356, %p232;
	selp.b16 	%rs377, 1, %rs275, %p232;
$L__BB8_18:
	setp.lt.u32 	%p234, %r48, 256;
	@%p234 bra 	$L__BB8_43;
	// begin inline asm
	mov.u32 %r353, %laneid;
	// end inline asm
	cvt.u32.u16 	%r374, %rs377;
	and.b32  	%r355, %r374, 255;
	mov.b32 	%r371, 1;
	mov.b32 	%r372, 31;
	mov.b32 	%r373, -1;
	// begin inline asm
	shfl.sync.down.b32 %r354, %r355, %r371, %r372, %r373;
	// end inline asm
	// begin inline asm
	shfl.sync.down.b32 %r359, %r360, %r371, %r372, %r373;
	// end inline asm
	mov.b64 	{%r365, %r370}, %rd417;
	// begin inline asm
	shfl.sync.down.b32 %r364, %r365, %r371, %r372, %r373;
	// end inline asm
	// begin inline asm
	shfl.sync.down.b32 %r369, %r370, %r371, %r372, %r373;
	// end inline asm
	mov.b64 	%rd18, {%r364, %r369};
	cvt.u16.u32 	%rs15, %r354;
	setp.gt.s32 	%p284, %r353, 30;
	@%p284 bra 	$L__BB8_23;
	and.b16  	%rs317, %rs377, 255;
	setp.eq.s16 	%p285, %rs317, 0;
	and.b16  	%rs318, %rs15, 255;
	setp.eq.s16 	%p286, %rs318, 0;
	or.pred  	%p287, %p285, %p286;
	@%p287 bra 	$L__BB8_22;
	min.s64 	%rd417, %rd18, %rd417;
	mov.b16 	%rs377, 1;
	bra.uni 	$L__BB8_23;
$L__BB8_22:
	setp.eq.s16 	%p288, %rs317, 0;
	selp.b64 	%rd417, %rd18, %rd417, %p288;
	selp.b16 	%rs377, %rs15, %rs377, %p288;
$L__BB8_23:
	cvt.u32.u16 	%r395, %rs377;
	and.b32  	%r376, %r395, 255;
	mov.b32 	%r392, 2;
	mov.b32 	%r393, 31;
	mov.b32 	%r394, -1;
	// begin inline asm
	shfl.sync.down.b32 %r375, %r376, %r392, %r393, %r394;
	// end inline asm
	// begin inline asm
	shfl.sync.down.b32 %r380, %r381, %r392, %r393, %r394;
	// end inline asm
	mov.b64 	{%r386, %r391}, %rd417;
	// begin inline asm
	shfl.sync.down.b32 %r385, %r386, %r392, %r393, %r394;
	// end inline asm
	// begin inline asm
	shfl.sync.down.b32 %r390, %r391, %r392, %r393, %r394;
	// end inline asm
	mov.b64 	%rd22, {%r385, %r390};
	cvt.u16.u32 	%rs18, %r375;
	setp.gt.s32 	%p289, %r353, 29;
	@%p289 bra 	$L__BB8_27;
	and.b16  	%rs321, %rs377, 255;
	setp.eq.s16 	%p290, %rs321, 0;
	and.b16  	%rs322, %rs18, 255;
	setp.eq.s16 	%p291, %rs322, 0;
	or.pred  	%p292, %p290, %p291;
	@%p292 bra 	$L__BB8_26;
	min.s64 	%rd417, %rd22, %rd417;
	mov.b16 	%rs377, 1;
	bra.uni 	$L__BB8_27;
$L__BB8_26:
	setp.eq.s16 	%p293, %rs321, 0;
	selp.b64 	%rd417, %rd22, %rd417, %p293;
	selp.b16 	%rs377, %rs18, %rs377, %p293;
$L__BB8_27:
	cvt.u32.u16 	%r416, %rs377;
	and.b32  	%r397, %r416, 255;
	mov.b32 	%r413, 4;
	mov.b32 	%r414, 31;
	mov.b32 	%r415, -1;
	// begin inline asm
	shfl.sync.down.b32 %r396, %r397, %r413, %r414, %r415;
	// end inline asm
	// begin inline asm
	shfl.sync.down.b32 %r401, %r402, %r413, %r414, %r415;
	// end inline asm
	mov.b64 	{%r407, %r412}, %rd417;
	// begin inline asm
	shfl.sync.down.b32 %r406, %r407, %r413, %r414, %r415;
	// end inline asm
	// begin inline asm
	shfl.sync.down.b32 %r411, %r412, %r413, %r414, %r415;
	// end inline asm
	mov.b64 	%rd26, {%r406, %r411};
	cvt.u16.u32 	%rs21, %r396;
	setp.gt.s32 	%p294, %r353, 27;
	@%p294 bra 	$L__BB8_31;
	and.b16  	%rs325, %rs377, 255;
	setp.eq.s16 	%p295, %rs325, 0;
	and.b16  	%rs326, %rs21, 255;
	setp.eq.s16 	%p296, %rs326, 0;
	or.pred  	%p297, %p295, %p296;
	@%p297 bra 	$L__BB8_30;
	min.s64 	%rd417, %rd26, %rd417;
	mov.b16 	%rs377, 1;
	bra.uni 	$L__BB8_31;
$L__BB8_30:
	setp.eq.s16 	%p298, %rs325, 0;
	selp.b64 	%rd417, %rd26, %rd417, %p298;
	selp.b16 	%rs377, %rs21, %rs377, %p298;
$L__BB8_31:
	cvt.u32.u16 	%r437, %rs377;
	and.b32  	%r418, %r437, 255;
	mov.b32 	%r434, 8;
	mov.b32 	%r435, 31;
	mov.b32 	%r436, -1;
	// begin inline asm
	shfl.sync.down.b32 %r417, %r418, %r434, %r435, %r436;
	// end inline asm
	// begin inline asm
	shfl.sync.down.b32 %r422, %r423, %r434, %r435, %r436;
	// end inline asm
	mov.b64 	{%r428, %r433}, %rd417;
	// begin inline asm
	shfl.sync.down.b32 %r427, %r428, %r434, %r435, %r436;
	// end inline asm
	// begin inline asm
	shfl.sync.down.b32 %r432, %r433, %r434, %r435, %r436;
	// end inline asm
	mov.b64 	%rd30, {%r427, %r432};
	cvt.u16.u32 	%rs24, %r417;
	setp.gt.s32 	%p299, %r353, 23;
	@%p299 bra 	$L__BB8_35;
	and.b16  	%rs329, %rs377, 255;
	setp.eq.s16 	%p300, %rs329, 0;
	and.b16  	%rs330, %rs24, 255;
	setp.eq.s16 	%p301, %rs330, 0;
	or.pred  	%p302, %p300, %p301;
	@%p302 bra 	$L__BB8_34;
	min.s64 	%rd417, %rd30, %rd417;
	mov.b16 	%rs377, 1;
	bra.uni 	$L__BB8_35;
$L__BB8_34:
	setp.eq.s16 	%p303, %rs329, 0;
	selp.b64 	%rd417, %rd30, %rd417, %p303;
	selp.b16 	%rs377, %rs24, %rs377, %p303;
$L__BB8_35:
	cvt.u32.u16 	%r458, %rs377;
	and.b32  	%r439, %r458, 255;
	mov.b32 	%r455, 16;
	mov.b32 	%r456, 31;
	mov.b32 	%r457, -1;
	// begin inline asm
	shfl.sync.down.b32 %r438, %r439, %r455, %r456, %r457;
	// end inline asm
	// begin inline asm
	shfl.sync.down.b32 %r443, %r444, %r455, %r456, %r457;
	// end inline asm
	mov.b64 	{%r449, %r454}, %rd417;
	// begin inline asm
	shfl.sync.down.b32 %r448, %r449, %r455, %r456, %r457;
	// end inline asm
	// begin inline asm
	shfl.sync.down.b32 %r453, %r454, %r455, %r456, %r457;
	// end inline asm
	mov.b64 	%rd34, {%r448, %r453};
	cvt.u16.u32 	%rs27, %r438;
	setp.gt.s32 	%p304, %r353, 15;
	@%p304 bra 	$L__BB8_39;
	and.b16  	%rs333, %rs377, 255;
	setp.eq.s16 	%p305, %rs333, 0;
	and.b16  	%rs334, %rs27, 255;
	setp.eq.s16 	%p306, %rs334, 0;
	or.pred  	%p307, %p305, %p306;
	@%p307 bra 	$L__BB8_38;
	min.s64 	%rd417, %rd34, %rd417;
	mov.b16 	%rs377, 1;
	bra.uni 	$L__BB8_39;
$L__BB8_38:
	setp.eq.s16 	%p308, %rs333, 0;
	selp.b64 	%rd417, %rd34, %rd417, %p308;
	selp.b16 	%rs377, %rs27, %rs377, %p308;
$L__BB8_39:
	setp.ne.s32 	%p309, %r353, 0;
	@%p309 bra 	$L__BB8_41;
	shr.u32 	%r459, %r4, 1;
	and.b32  	%r460, %r459, 496;
	mov.u32 	%r461, _ZZN3cub18CUB_300001_SM_10006detail6reduce28DeviceReduceSingleTileKernelINS2_10policy_hubIN4cuda3std3__45tupleIJblEEEjN6thrust24THRUST_300001_SM_1000_NS8cuda_cub9__find_if7functorIS9_EEE10Policy1000ENSB_12zip_iteratorINS8_IJNSD_26transform_input_iterator_tIbPiNSB_6detail10functional5actorINSM_9compositeIJNSM_16operator_adaptorINS7_8equal_toIvEEEENSN_INSM_8argumentILj0EEEEENSN_INSM_5valueIiEEEEEEEEEEENSB_17counting_iteratorIlNSB_11use_defaultES13_S13_EEEEEEEPS9_jSF_S9_S9_NS7_10__identityEEEvT0_T1_T2_T3_T4_T6_E12temp_storage;
	add.s32 	%r462, %r461, %r460;
	st.shared.u8 	[%r462+8], %rs377;
	st.shared.u64 	[%r462+16], %rd417;
$L__BB8_41:
	bar.sync 	0;
	setp.ne.s32 	%p310, %r4, 0;
	@%p310 bra 	$L__BB8_121;
	ld.shared.u8 	%rs337, [_ZZN3cub18CUB_300001_SM_10006detail6reduce28DeviceReduceSingleTileKernelINS2_10policy_hubIN4cuda3std3__45tupleIJblEEEjN6thrust24THRUST_300001_SM_1000_NS8cuda_cub9__find_if7functorIS9_EEE10Policy1000ENSB_12zip_iteratorINS8_IJNSD_26transform_input_iterator_tIbPiNSB_6detail10functional5actorINSM_9compositeIJNSM_16operator_adaptorINS7_8equal_toIvEEEENSN_INSM_8argumentILj0EEEEENSN_INSM_5valueIiEEEEEEEEEEENSB_17counting_iteratorIlNSB_11use_defaultES13_S13_EEEEEEEPS9_jSF_S9_S9_NS7_10__identityEEEvT0_T1_T2_T3_T4_T6_E12temp_storage+24];
	ld.shared.u64 	%rd378, [_ZZN3cub18CUB_300001_SM_10006detail6reduce28DeviceReduceSingleTileKernelINS2_10policy_hubIN4cuda3std3__45tupleIJblEEEjN6thrust24THRUST_300001_SM_1000_NS8cuda_cub9__find_if7functorIS9_EEE10Policy1000ENSB_12zip_iteratorINS8_IJNSD_26transform_input_iterator_tIbPiNSB_6detail10functional5actorINSM_9compositeIJNSM_16operator_adaptorINS7_8equal_toIvEEEENSN_INSM_8argumentILj0EEEEENSN_INSM_5valueIiEEEEEEEEEEENSB_17counting_iteratorIlNSB_11use_defaultES13_S13_EEEEEEEPS9_jSF_S9_S9_NS7_10__identityEEEvT0_T1_T2_T3_T4_T6_E12temp_storage+32];
	and.b16  	%rs338, %rs377, 255;
	setp.eq.s16 	%p311, %rs338, 0;
	setp.eq.s16 	%p312, %rs337, 0;
	min.s64 	%rd379, %rd378, %rd417;
	selp.b16 	%rs339, %rs377, 1, %p312;
	selp.b16 	%rs340, %rs337, %rs339, %p311;
	and.b16  	%rs341, %rs340, 255;
	selp.b64 	%rd380, %rd417, %rd379, %p312;
	selp.b64 	%rd381, %rd378, %rd380, %p311;
	ld.shared.u8 	%rs342, [_ZZN3cub18CUB_300001_SM_10006detail6reduce28DeviceReduceSingleTileKernelINS2_10policy_hubIN4cuda3std3__45tupleIJblEEEjN6thrust24THRUST_300001_SM_1000_NS8cuda_cub9__find_if7functorIS9_EEE10Policy1000ENSB_12zip_iteratorINS8_IJNSD_26transform_input_iterator_tIbPiNSB_6detail10functional5actorINSM_9compositeIJNSM_16operator_adaptorINS7_8equal_toIvEEEENSN_INSM_8argumentILj0EEEEENSN_INSM_5valueIiEEEEEEEEEEENSB_17counting_iteratorIlNSB_11use_defaultES13_S13_EEEEEEEPS9_jSF_S9_S9_NS7_10__identityEEEvT0_T1_T2_T3_T4_T6_E12temp_storage+40];
	ld.shared.u64 	%rd382, [_ZZN3cub18CUB_300001_SM_10006detail6reduce28DeviceReduceSingleTileKernelINS2_10policy_hubIN4cuda3std3__45tupleIJblEEEjN6thrust24THRUST_300001_SM_1000_NS8cuda_cub9__find_if7functorIS9_EEE10Policy1000ENSB_12zip_iteratorINS8_IJNSD_26transform_input_iterator_tIbPiNSB_6detail10functional5actorINSM_9compositeIJNSM_16operator_adaptorINS7_8equal_toIvEEEENSN_INSM_8argumentILj0EEEEENSN_INSM_5valueIiEEEEEEEEEEENSB_17counting_iteratorIlNSB_11use_defaultES13_S13_EEEEEEEPS9_jSF_S9_S9_NS7_10__identityEEEvT0_T1_T2_T3_T4_T6_E12temp_storage+48];
	setp.eq.s16 	%p313, %rs341, 0;
	setp.eq.s16 	%p314, %rs342, 0;
	min.s64 	%rd383, %rd382, %rd381;
	selp.b16 	%rs343, %rs340, 1, %p314;
	selp.b16 	%rs344, %rs342, %rs343, %p313;
	and.b16  	%rs345, %rs344, 255;
	selp.b64 	%rd384, %rd381, %rd383, %p314;
	selp.b64 	%rd385, %rd382, %rd384, %p313;
	ld.shared.u8 	%rs346, [_ZZN3cub18CUB_300001_SM_10006detail6reduce28DeviceReduceSingleTileKernelINS2_10policy_hubIN4cuda3std3__45tupleIJblEEEjN6thrust24THRUST_300001_SM_1000_NS8cuda_cub9__find_if7functorIS9_EEE10Policy1000ENSB_12zip_iteratorINS8_IJNSD_26transform_input_iterator_tIbPiNSB_6detail10functional5actorINSM_9compositeIJNSM_16operator_adaptorINS7_8equal_toIvEEEENSN_INSM_8argumentILj0EEEEENSN_INSM_5valueIiEEEEEEEEEEENSB_17counting_iteratorIlNSB_11use_defaultES13_S13_EEEEEEEPS9_jSF_S9_S9_NS7_10__identityEEEvT0_T1_T2_T3_T4_T6_E12temp_storage+56];
	ld.shared.u64 	%rd386, [_ZZN3cub18CUB_300001_SM_10006detail6reduce28DeviceReduceSingleTileKernelINS2_10policy_hubIN4cuda3std3__45tupleIJblEEEjN6thrust24THRUST_300001_SM_1000_NS8cuda_cub9__find_if7functorIS9_EEE10Policy1000ENSB_12zip_iteratorINS8_IJNSD_26transform_input_iterator_tIbPiNSB_6detail10functional5actorINSM_9compositeIJNSM_16operator_adaptorINS7_8equal_toIvEEEENSN_INSM_8argumentILj0EEEEENSN_INSM_5valueIiEEEEEEEEEEENSB_17counting_iteratorIlNSB_11use_defaultES13_S13_EEEEEEEPS9_jSF_S9_S9_NS7_10__identityEEEvT0_T1_T2_T3_T4_T6_E12temp_storage+64];
	setp.eq.s16 	%p315, %rs345, 0;
	setp.eq.s16 	%p316, %rs346, 0;
	min.s64 	%rd387, %rd386, %rd385;
	selp.b16 	%rs347, %rs344, 1, %p316;
	selp.b16 	%rs348, %rs346, %rs347, %p315;
	and.b16  	%rs349, %rs348, 255;
	selp.b64 	%rd388, %rd385, %rd387, %p316;
	selp.b64 	%rd389, %rd386, %rd388, %p315;
	ld.shared.u8 	%rs350, [_ZZN3cub18CUB_300001_SM_10006detail6reduce28DeviceReduceSingleTileKernelINS2_10policy_hubIN4cuda3std3__45tupleIJblEEEjN6thrust24THRUST_300001_SM_1000_NS8cuda_cub9__find_if7functorIS9_EEE10Policy1000ENSB_12zip_iteratorINS8_IJNSD_26transform_input_iterator_tIbPiNSB_6detail10functional5actorINSM_9compositeIJNSM_16operator_adaptorINS7_8equal_toIvEEEENSN_INSM_8argumentILj0EEEEENSN_INSM_5valueIiEEEEEEEEEEENSB_17counting_iteratorIlNSB_11use_defaultES13_S13_EEEEEEEPS9_jSF_S9_S9_NS7_10__identityEEEvT0_T1_T2_T3_T4_T6_E12temp_storage+72];
	ld.shared.u64 	%rd390, [_ZZN3cub18CUB_300001_SM_10006detail6reduce28DeviceReduceSingleTileKernelINS2_10policy_hubIN4cuda3std3__45tupleIJblEEEjN6thrust24THRUST_300001_SM_1000_NS8cuda_cub9__find_if7functorIS9_EEE10Policy1000ENSB_12zip_iteratorINS8_IJNSD_26transform_input_iterator_tIbPiNSB_6detail10functional5actorINSM_9compositeIJNSM_16operator_adaptorINS7_8equal_toIvEEEENSN_INSM_8argumentILj0EEEEENSN_INSM_5valueIiEEEEEEEEEEENSB_17counting_iteratorIlNSB_11use_defaultES13_S13_EEEEEEEPS9_jSF_S9_S9_NS7_10__identityEEEvT0_T1_T2_T3_T4_T6_E12temp_storage+80];
	setp.eq.s16 	%p317, %rs349, 0;
	setp.eq.s16 	%p318, %rs350, 0;
	min.s64 	%rd391, %rd390, %rd389;
	selp.b16 	%rs351, %rs348, 1, %p318;
	selp.b16 	%rs352, %rs350, %rs351, %p317;
	and.b16  	%rs353, %rs352, 255;
	selp.b64 	%rd392, %rd389, %rd391, %p318;
	selp.b64 	%rd393, %rd390, %rd392, %p317;
	ld.shared.u8 	%rs354, [_ZZN3cub18CUB_300001_SM_10006detail6reduce28DeviceReduceSingleTileKernelINS2_10policy_hubIN4cuda3std3__45tupleIJblEEEjN6thrust24THRUST_300001_SM_1000_NS8cuda_cub9__find_if7functorIS9_EEE10Policy1000ENSB_12zip_iteratorINS8_IJNSD_26transform_input_iterator_tIbPiNSB_6detail10functional5actorINSM_9compositeIJNSM_16operator_adaptorINS7_8equal_toIvEEEENSN_INSM_8argumentILj0EEEEENSN_INSM_5valueIiEEEEEEEEEEENSB_17counting_iteratorIlNSB_11use_defaultES13_S13_EEEEEEEPS9_jSF_S9_S9_NS7_10__identityEEEvT0_T1_T2_T3_T4_T6_E12temp_storage+88];
	ld.shared.u64 	%rd394, [_ZZN3cub18CUB_300001_SM_10006detail6reduce28DeviceReduceSingleTileKernelINS2_10policy_hubIN4cuda3std3__45tupleIJblEEEjN6thrust24THRUST_300001_SM_1000_NS8cuda_cub9__find_if7functorIS9_EEE10Policy1000ENSB_12zip_iteratorINS8_IJNSD_26transform_input_iterator_tIbPiNSB_6detail10functional5actorINSM_9compositeIJNSM_16operator_adaptorINS7_8equal_toIvEEEENSN_INSM_8argumentILj0EEEEENSN_INSM_5valueIiEEEEEEEEEEENSB_17counting_iteratorIlNSB_11use_defaultES13_S13_EEEEEEEPS9_jSF_S9_S9_NS7_10__identityEEEvT0_T1_T2_T3_T4_T6_E12temp_storage+96];
	setp.eq.s16 	%p319, %rs353, 0;
	setp.eq.s16 	%p320, %rs354, 0;
	min.s64 	%rd395, %rd394, %rd393;
	selp.b16 	%rs355, %rs352, 1, %p320;
	selp.b16 	%rs356, %rs354, %rs355, %p319;
	and.b16  	%rs357, %rs356, 255;
	selp.b64 	%rd396, %rd393, %rd395, %p320;
	selp.b64 	%rd397, %rd394, %rd396, %p319;
	ld.shared.u8 	%rs358, [_ZZN3cub18CUB_300001_SM_10006detail6reduce28DeviceReduceSingleTileKernelINS2_10policy_hubIN4cuda3std3__45tupleIJblEEEjN6thrust24THRUST_300001_SM_1000_NS8cuda_cub9__find_if7functorIS9_EEE10Policy1000ENSB_12zip_iteratorINS8_IJNSD_26transform_input_iterator_tIbPiNSB_6detail10functional5actorINSM_9compositeIJNSM_16operator_adaptorINS7_8equal_toIvEEEENSN_INSM_8argumentILj0EEEEENSN_INSM_5valueIiEEEEEEEEEEENSB_17counting_iteratorIlNSB_11use_defaultES13_S13_EEEEEEEPS9_jSF_S9_S9_NS7_10__identityEEEvT0_T1_T2_T3_T4_T6_E12temp_storage+104];
	ld.shared.u64 	%rd398, [_ZZN3cub18CUB_300001_SM_10006detail6reduce28DeviceReduceSingleTileKernelINS2_10policy_hubIN4cuda3std3__45tupleIJblEEEjN6thrust24THRUST_300001_SM_1000_NS8cuda_cub9__find_if7functorIS9_EEE10Policy1000ENSB_12zip_iteratorINS8_IJNSD_26transform_input_iterator_tIbPiNSB_6detail10functional5actorINSM_9compositeIJNSM_16operator_adaptorINS7_8equal_toIvEEEENSN_INSM_8argumentILj0EEEEENSN_INSM_5valueIiEEEEEEEEEEENSB_17counting_iteratorIlNSB_11use_defaultES13_S13_EEEEEEEPS9_jSF_S9_S9_NS7_10__identityEEEvT0_T1_T2_T3_T4_T6_E12temp_storage+112];
	setp.eq.s16 	%p321, %rs357, 0;
	setp.eq.s16 	%p322, %rs358, 0;
	min.s64 	%rd399, %rd398, %rd397;
	selp.b16 	%rs359, %rs356, 1, %p322;
	selp.b16 	%rs360, %rs358, %rs359, %p321;
	and.b16  	%rs361, %rs360, 255;
	selp.b64 	%rd400, %rd397, %rd399, %p322;
	selp.b64 	%rd401, %rd398, %rd400, %p321;
	ld.shared.u8 	%rs362, [_ZZN3cub18CUB_300001_SM_10006detail6reduce28DeviceReduceSingleTileKernelINS2_10policy_hubIN4cuda3std3__45tupleIJblEEEjN6thrust24THRUST_300001_SM_1000_NS8cuda_cub9__find_if7functorIS9_EEE10Policy1000ENSB_12zip_iteratorINS8_IJNSD_26transform_input_iterator_tIbPiNSB_6detail10functional5actorINSM_9compositeIJNSM_16operator_adaptorINS7_8equal_toIvEEEENSN_INSM_8argumentILj0EEEEENSN_INSM_5valueIiEEEEEEEEEEENSB_17counting_iteratorIlNSB_11use_defaultES13_S13_EEEEEEEPS9_jSF_S9_S9_NS7_10__identityEEEvT0_T1_T2_T3_T4_T6_E12temp_storage+120];
	ld.shared.u64 	%rd402, [_ZZN3cub18CUB_300001_SM_10006detail6reduce28DeviceReduceSingleTileKernelINS2_10policy_hubIN4cuda3std3__45tupleIJblEEEjN6thrust24THRUST_300001_SM_1000_NS8cuda_cub9__find_if7functorIS9_EEE10Policy1000ENSB_12zip_iteratorINS8_IJNSD_26transform_input_iterator_tIbPiNSB_6detail10functional5actorINSM_9compositeIJNSM_16operator_adaptorINS7_8equal_toIvEEEENSN_INSM_8argumentILj0EEEEENSN_INSM_5valueIiEEEEEEEEEEENSB_17counting_iteratorIlNSB_11use_defaultES13_S13_EEEEEEEPS9_jSF_S9_S9_NS7_10__identityEEEvT0_T1_T2_T3_T4_T6_E12temp_storage+128];
	setp.eq.s16 	%p323, %rs361, 0;
	setp.eq.s16 	%p324, %rs362, 0;
	min.s64 	%rd403, %rd402, %rd401;
	selp.b16 	%rs363, %rs360, 1, %p324;
	selp.b16 	%rs377, %rs362, %rs363, %p323;
	selp.b64 	%rd404, %rd401, %rd403, %p324;
	selp.b64 	%rd417, %rd402, %rd404, %p323;
	bra.uni 	$L__BB8_121;
$L__BB8_43:
	// begin inline asm
	mov.u32 %r235, %laneid;
	// end inline asm
	and.b32  	%r256, %r4, 992;
	add.s32 	%r257, %r256, 32;
	setp.gt.u32 	%p235, %r257, %r48;
	not.b32 	%r258, %r256;
	add.s32 	%r259, %r48, %r258;
	selp.b32 	%r254, %r259, 31, %p235;
	cvt.u32.u16 	%r260, %rs377;
	and.b32  	%r237, %r260, 255;
	mov.b32 	%r253, 1;
	mov.b32 	%r255, -1;
	// begin inline asm
	shfl.sync.down.b32 %r236, %r237, %r253, %r254, %r255;
	// end inline asm
	// begin inline asm
	shfl.sync.down.b32 %r241, %r242, %r253, %r254, %r255;
	// end inline asm
	mov.b64 	{%r247, %r252}, %rd417;
	// begin inline asm
	shfl.sync.down.b32 %r246, %r247, %r253, %r254, %r255;
	// end inline asm
	// begin inline asm
	shfl.sync.down.b32 %r251, %r252, %r253, %r254, %r255;
	// end inline asm
	mov.b64 	%rd39, {%r246, %r251};
	cvt.u16.u32 	%rs31, %r236;
	setp.ge.s32 	%p236, %r235, %r254;
	@%p236 bra 	$L__BB8_47;
	and.b16  	%rs276, %rs377, 255;
	setp.eq.s16 	%p237, %rs276, 0;
	and.b16  	%rs277, %rs31, 255;
	setp.eq.s16 	%p238, %rs277, 0;
	or.pred  	%p239, %p237, %p238;
	@%p239 bra 	$L__BB8_46;
	min.s64 	%rd417, %rd39, %rd417;
	mov.b16 	%rs377, 1;
	bra.uni 	$L__BB8_47;
$L__BB8_46:
	setp.eq.s16 	%p240, %rs276, 0;
	selp.b16 	%rs377, %rs31, %rs377, %p240;
	selp.b64 	%rd417, %rd39, %rd417, %p240;
$L__BB8_47:
	cvt.u32.u16 	%r281, %rs377;
	and.b32  	%r262, %r281, 255;
	mov.b32 	%r278, 2;
	mov.b32 	%r280, -1;
	// begin inline asm
	shfl.sync.down.b32 %r261, %r262, %r278, %r254, %r280;
	// end inline asm
	// begin inline asm
	shfl.sync.down.b32 %r266, %r267, %r278, %r254, %r280;
	// end inline asm
	mov.b64 	{%r272, %r277}, %rd417;
	// begin inline asm
	shfl.sync.down.b32 %r271, %r272, %r278, %r254, %r280;
	// end inline asm
	// begin inline asm
	shfl.sync.down.b32 %r276, %r277, %r278, %r254, %r280;
	// end inline asm
	mov.b64 	%rd43, {%r271, %r276};
	cvt.u16.u32 	%rs34, %r261;
	add.s32 	%r282, %r235, 2;
	setp.gt.s32 	%p241, %r282, %r254;
	@%p241 bra 	$L__BB8_51;
	and.b16  	%rs280, %rs377, 255;
	setp.eq.s16 	%p242, %rs280, 0;
	and.b16  	%rs281, %rs34, 255;
	setp.eq.s16 	%p243, %rs281, 0;
	or.pred  	%p244, %p242, %p243;
	@%p244 bra 	$L__BB8_50;
	min.s64 	%rd417, %rd43, %rd417;
	mov.b16 	%rs377, 1;
	bra.uni 	$L__BB8_51;
$L__BB8_50:
	setp.eq.s16 	%p245, %rs280, 0;
	selp.b16 	%rs377, %rs34, %rs377, %p245;
	selp.b64 	%rd417, %rd43, %rd417, %p245;
$L__BB8_51:
	cvt.u32.u16 	%r303, %rs377;
	and.b32  	%r284, %r303, 255;
	mov.b32 	%r300, 4;
	mov.b32 	%r302, -1;
	// begin inline asm
	shfl.sync.down.b32 %r283, %r284, %r300, %r254, %r302;
	// end inline asm
	// begin inline asm
	shfl.sync.down.b32 %r288, %r289, %r300, %r254, %r302;
	// end inline asm
	mov.b64 	{%r294, %r299}, %rd417;
	// begin inline asm
	shfl.sync.down.b32 %r293, %r294, %r300, %r254, %r302;
	// end inline asm
	// begin inline asm
	shfl.sync.down.b32 %r298, %r299, %r300, %r254, %r302;
	// end inline asm
	mov.b64 	%rd47, {%r293, %r298};
	cvt.u16.u32 	%rs37, %r283;
	add.s32 	%r304, %r235, 4;
	setp.gt.s32 	%p246, %r304, %r254;
	@%p246 bra 	$L__BB8_55;
	and.b16  	%rs284, %rs377, 255;
	setp.eq.s16 	%p247, %rs284, 0;
	and.b16  	%rs285, %rs37, 255;
	setp.eq.s16 	%p248, %rs285, 0;
	or.pred  	%p249, %p247, %p248;
	@%p249 bra 	$L__BB8_54;
	min.s64 	%rd417, %rd47, %rd417;
	mov.b16 	%rs377, 1;
	bra.uni 	$L__BB8_55;
$L__BB8_54:
	setp.eq.s16 	%p250, %rs284, 0;
	selp.b16 	%rs377, %rs37, %rs377, %p250;
	selp.b64 	%rd417, %rd47, %rd417, %p250;
$L__BB8_55:
	cvt.u32.u16 	%r325, %rs377;
	and.b32  	%r306, %r325, 255;
	mov.b32 	%r322, 8;
	mov.b32 	%r324, -1;
	// begin inline asm
	shfl.sync.down.b32 %r305, %r306, %r322, %r254, %r324;
	// end inline asm
	// begin inline asm
	shfl.sync.down.b32 %r310, %r311, %r322, %r254, %r324;
	// end inline asm
	mov.b64 	{%r316, %r321}, %rd417;
	// begin inline asm
	shfl.sync.down.b32 %r315, %r316, %r322, %r254, %r324;
	// end inline asm
	// begin inline asm
	shfl.sync.down.b32 %r320, %r321, %r322, %r254, %r324;
	// end inline asm
	mov.b64 	%rd51, {%r315, %r320};
	cvt.u16.u32 	%rs40, %r305;
	add.s32 	%r326, %r235, 8;
	setp.gt.s32 	%p251, %r326, %r254;
	@%p251 bra 	$L__BB8_59;
	and.b16  	%rs288, %rs377, 255;
	setp.eq.s16 	%p252, %rs288, 0;
	and.b16  	%rs289, %rs40, 255;
	setp.eq.s16 	%p253, %rs289, 0;
	or.pred  	%p254, %p252, %p253;
	@%p254 bra 	$L__BB8_58;
	min.s64 	%rd417, %rd51, %rd417;
	mov.b16 	%rs377, 1;
	bra.uni 	$L__BB8_59;
$L__BB8_58:
	setp.eq.s16 	%p255, %rs288, 0;
	selp.b16 	%rs377, %rs40, %rs377, %p255;
	selp.b64 	%rd417, %rd51, %rd417, %p255;
$L__BB8_59:
	cvt.u32.u16 	%r347, %rs377;
	and.b32  	%r328, %r347, 255;
	mov.b32 	%r344, 16;
	mov.b32 	%r346, -1;
	// begin inline asm
	shfl.sync.down.b32 %r327, %r328, %r344, %r254, %r346;
	// end inline asm
	// begin inline asm
	shfl.sync.down.b32 %r332, %r333, %r344, %r254, %r346;
	// end inline asm
	mov.b64 	{%r338, %r343}, %rd417;
	// begin inline asm
	shfl.sync.down.b32 %r337, %r338, %r344, %r254, %r346;
	// end inline asm
	// begin inline asm
	shfl.sync.down.b32 %r342, %r343, %r344, %r254, %r346;
	// end inline asm
	mov.b64 	%rd55, {%r337, %r342};
	cvt.u16.u32 	%rs43, %r327;
	add.s32 	%r348, %r235, 16;
	setp.gt.s32 	%p256, %r348, %r254;
	@%p256 bra 	$L__BB8_63;
	and.b16  	%rs292, %rs377, 255;
	setp.eq.s16 	%p257, %rs292, 0;
	and.b16  	%rs293, %rs43, 255;
	setp.eq.s16 	%p258, %rs293, 0;
	or.pred  	%p259, %p257, %p258;
	@%p259 bra 	$L__BB8_62;
	min.s64 	%rd417, %rd55, %rd417;
	mov.b16 	%rs377, 1;
	bra.uni 	$L__BB8_63;
$L__BB8_62:
	setp.eq.s16 	%p260, %rs292, 0;
	selp.b16 	%rs377, %rs43, %rs377, %p260;
	selp.b64 	%rd417, %rd55, %rd417, %p260;
$L__BB8_63:
	setp.ne.s32 	%p261, %r235, 0;
	@%p261 bra 	$L__BB8_65;
	shr.u32 	%r349, %r4, 1;
	and.b32  	%r350, %r349, 496;
	mov.u32 	%r351, _ZZN3cub18CUB_300001_SM_10006detail6reduce28DeviceReduceSingleTileKernelINS2_10policy_hubIN4cuda3std3__45tupleIJblEEEjN6thrust24THRUST_300001_SM_1000_NS8cuda_cub9__find_if7functorIS9_EEE10Policy1000ENSB_12zip_iteratorINS8_IJNSD_26transform_input_iterator_tIbPiNSB_6detail10functional5actorINSM_9compositeIJNSM_16operator_adaptorINS7_8equal_toIvEEEENSN_INSM_8argumentILj0EEEEENSN_INSM_5valueIiEEEEEEEEEEENSB_17counting_iteratorIlNSB_11use_defaultES13_S13_EEEEEEEPS9_jSF_S9_S9_NS7_10__identityEEEvT0_T1_T2_T3_T4_T6_E12temp_storage;
	add.s32 	%r352, %r351, %r350;
	st.shared.u8 	[%r352+8], %rs377;
	st.shared.u64 	[%r352+16], %rd417;
$L__BB8_65:
	bar.sync 	0;
	setp.ne.s32 	%p262, %r4, 0;
	@%p262 bra 	$L__BB8_121;
	setp.lt.u32 	%p263, %r48, 33;
	@%p263 bra 	$L__BB8_68;
	ld.shared.u8 	%rs296, [_ZZN3cub18CUB_300001_SM_10006detail6reduce28DeviceReduceSingleTileKernelINS2_10policy_hubIN4cuda3std3__45tupleIJblEEEjN6thrust24THRUST_300001_SM_1000_NS8cuda_cub9__find_if7functorIS9_EEE10Policy1000ENSB_12zip_iteratorINS8_IJNSD_26transform_input_iterator_tIbPiNSB_6detail10functional5actorINSM_9compositeIJNSM_16operator_adaptorINS7_8equal_toIvEEEENSN_INSM_8argumentILj0EEEEENSN_INSM_5valueIiEEEEEEEEEEENSB_17counting_iteratorIlNSB_11use_defaultES13_S13_EEEEEEEPS9_jSF_S9_S9_NS7_10__identityEEEvT0_T1_T2_T3_T4_T6_E12temp_storage+24];
	ld.shared.u64 	%rd357, [_ZZN3cub18CUB_300001_SM_10006detail6reduce28DeviceReduceSingleTileKernelINS2_10policy_hubIN4cuda3std3__45tupleIJblEEEjN6thrust24THRUST_300001_SM_1000_NS8cuda_cub9__find_if7functorIS9_EEE10Policy1000ENSB_12zip_iteratorINS8_IJNSD_26transform_input_iterator_tIbPiNSB_6detail10functional5actorINSM_9compositeIJNSM_16operator_adaptorINS7_8equal_toIvEEEENSN_INSM_8argumentILj0EEEEENSN_INSM_5valueIiEEEEEEEEEEENSB_17counting_iteratorIlNSB_11use_defaultES13_S13_EEEEEEEPS9_jSF_S9_S9_NS7_10__identityEEEvT0_T1_T2_T3_T4_T6_E12temp_storage+32];
	and.b16  	%rs297, %rs377, 255;
	setp.eq.s16 	%p264, %rs297, 0;
	setp.eq.s16 	%p265, %rs296, 0;
	min.s64 	%rd358, %rd357, %rd417;
	selp.b16 	%rs298, %rs377, 1, %p265;
	selp.b16 	%rs377, %rs296, %rs298, %p264;
	selp.b64 	%rd359, %rd417, %rd358, %p265;
	selp.b64 	%rd417, %rd357, %rd359, %p264;
$L__BB8_68:
	setp.lt.u32 	%p266, %r48, 65;
	@%p266 bra 	$L__BB8_70;
	ld.shared.u8 	%rs299, [_ZZN3cub18CUB_300001_SM_10006detail6reduce28DeviceReduceSingleTileKernelINS2_10policy_hubIN4cuda3std3__45tupleIJblEEEjN6thrust24THRUST_300001_SM_1000_NS8cuda_cub9__find_if7functorIS9_EEE10Policy1000ENSB_12zip_iteratorINS8_IJNSD_26transform_input_iterator_tIbPiNSB_6detail10functional5actorINSM_9compositeIJNSM_16operator_adaptorINS7_8equal_toIvEEEENSN_INSM_8argumentILj0EEEEENSN_INSM_5valueIiEEEEEEEEEEENSB_17counting_iteratorIlNSB_11use_defaultES13_S13_EEEEEEEPS9_jSF_S9_S9_NS7_10__identityEEEvT0_T1_T2_T3_T4_T6_E12temp_storage+40];
	ld.shared.u64 	%rd360, [_ZZN3cub18CUB_300001_SM_10006detail6reduce28DeviceReduceSingleTileKernelINS2_10policy_hubIN4cuda3std3__45tupleIJblEEEjN6thrust24THRUST_300001_SM_1000_NS8cuda_cub9__find_if7functorIS9_EEE10Policy1000ENSB_12zip_iteratorINS8_IJNSD_26transform_input_iterator_tIbPiNSB_6detail10functional5actorINSM_9compositeIJNSM_16operator_adaptorINS7_8equal_toIvEEEENSN_INSM_8argumentILj0EEEEENSN_INSM_5valueIiEEEEEEEEEEENSB_17counting_iteratorIlNSB_11use_defaultES13_S13_EEEEEEEPS9_jSF_S9_S9_NS7_10__identityEEEvT0_T1_T2_T3_T4_T6_E12temp_storage+48];
	and.b16  	%rs300, %rs377, 255;
	setp.eq.s16 	%p267, %rs300, 0;
	setp.eq.s16 	%p268, %rs299, 0;
	min.s64 	%rd361, %rd360, %rd417;
	selp.b16 	%rs301, %rs377, 1, %p268;
	selp.b16 	%rs377, %rs299, %rs301, %p267;
	selp.b64 	%rd362, %rd417, %rd361, %p268;
	selp.b64 	%rd417, %rd360, %rd362, %p267;
$L__BB8_70:
	setp.lt.u32 	%p269, %r48, 97;
	@%p269 bra 	$L__BB8_72;
	ld.shared.u8 	%rs302, [_ZZN3cub18CUB_300001_SM_10006detail6reduce28DeviceReduceSingleTileKernelINS2_10policy_hubIN4cuda3std3__45tupleIJblEEEjN6thrust24THRUST_300001_SM_1000_NS8cuda_cub9__find_if7functorIS9_EEE10Policy1000ENSB_12zip_iteratorINS8_IJNSD_26transform_input_iterator_tIbPiNSB_6detail10functional5actorINSM_9compositeIJNSM_16operator_adaptorINS7_8equal_toIvEEEENSN_INSM_8argumentILj0EEEEENSN_INSM_5valueIiEEEEEEEEEEENSB_17counting_iteratorIlNSB_11use_defaultES13_S13_EEEEEEEPS9_jSF_S9_S9_NS7_10__identityEEEvT0_T1_T2_T3_T4_T6_E12temp_storage+56];
	ld.shared.u64 	%rd363, [_ZZN3cub18CUB_300001_SM_10006detail6reduce28DeviceReduceSingleTileKernelINS2_10policy_hubIN4cuda3std3__45tupleIJblEEEjN6thrust24THRUST_300001_SM_1000_NS8cuda_cub9__find_if7functorIS9_EEE10Policy1000ENSB_12zip_iteratorINS8_IJNSD_26transform_input_iterator_tIbPiNSB_6detail10functional5actorINSM_9compositeIJNSM_16operator_adaptorINS7_8equal_toIvEEEENSN_INSM_8argumentILj0EEEEENSN_INSM_5valueIiEEEEEEEEEEENSB_17counting_iteratorIlNSB_11use_defaultES13_S13_EEEEEEEPS9_jSF_S9_S9_NS7_10__identityEEEvT0_T1_T2_T3_T4_T6_E12temp_storage+64];
	and.b16  	%rs303, %rs377, 255;
	setp.eq.s16 	%p270, %rs303, 0;
	setp.eq.s16 	%p271, %rs302, 0;
	min.s64 	%rd364, %rd363, %rd417;
	selp.b16 	%rs304, %rs377, 1, %p271;
	selp.b16 	%rs377, %rs302, %rs304, %p270;
	selp.b64 	%rd365, %rd417, %rd364, %p271;
	selp.b64 	%rd417, %rd363, %rd365, %p270;
$L__BB8_72:
	setp.lt.u32 	%p272, %r48, 129;
	@%p272 bra 	$L__BB8_74;
	ld.shared.u8 	%rs305, [_ZZN3cub18CUB_300001_SM_10006detail6reduce28DeviceReduceSingleTileKernelINS2_10policy_hubIN4cuda3std3__45tupleIJblEEEjN6thrust24THRUST_300001_SM_1000_NS8cuda_cub9__find_if7functorIS9_EEE10Policy1000ENSB_12zip_iteratorINS8_IJNSD_26transform_input_iterator_tIbPiNSB_6detail10functional5actorINSM_9compositeIJNSM_16operator_adaptorINS7_8equal_toIvEEEENSN_INSM_8argumentILj0EEEEENSN_INSM_5valueIiEEEEEEEEEEENSB_17counting_iteratorIlNSB_11use_defaultES13_S13_EEEEEEEPS9_jSF_S9_S9_NS7_10__identityEEEvT0_T1_T2_T3_T4_T6_E12temp_storage+72];
	ld.shared.u64 	%rd366, [_ZZN3cub18CUB_300001_SM_10006detail6reduce28DeviceReduceSingleTileKernelINS2_10policy_hubIN4cuda3std3__45tupleIJblEEEjN6thrust24THRUST_300001_SM_1000_NS8cuda_cub9__find_if7functorIS9_EEE10Policy1000ENSB_12zip_iteratorINS8_IJNSD_26transform_input_iterator_tIbPiNSB_6detail10functional5actorINSM_9compositeIJNSM_16operator_adaptorINS7_8equal_toIvEEEENSN_INSM_8argumentILj0EEEEENSN_INSM_5valueIiEEEEEEEEEEENSB_17counting_iteratorIlNSB_11use_defaultES13_S13_EEEEEEEPS9_jSF_S9_S9_NS7_10__identityEEEvT0_T1_T2_T3_T4_T6_E12temp_storage+80];
	and.b16  	%rs306, %rs377, 255;
	setp.eq.s16 	%p273, %rs306, 0;
	setp.eq.s16 	%p274, %rs305, 0;
	min.s64 	%rd367, %rd366, %rd417;
	selp.b16 	%rs307, %rs377, 1, %p274;
	selp.b16 	%rs377, %rs305, %rs307, %p273;
	selp.b64 	%rd368, %rd417, %rd367, %p274;
	selp.b64 	%rd417, %rd366, %rd368, %p273;
$L__BB8_74:
	setp.lt.u32 	%p275, %r48, 161;
	@%p275 bra 	$L__BB8_76;
	ld.shared.u8 	%rs308, [_ZZN3cub18CUB_300001_SM_10006detail6reduce28DeviceReduceSingleTileKernelINS2_10policy_hubIN4cuda3std3__45tupleIJblEEEjN6thrust24THRUST_300001_SM_1000_NS8cuda_cub9__find_if7functorIS9_EEE10Policy1000ENSB_12zip_iteratorINS8_IJNSD_26transform_input_iterator_tIbPiNSB_6detail10functional5actorINSM_9compositeIJNSM_16operator_adaptorINS7_8equal_toIvEEEENSN_INSM_8argumentILj0EEEEENSN_INSM_5valueIiEEEEEEEEEEENSB_17counting_iteratorIlNSB_11use_defaultES13_S13_EEEEEEEPS9_jSF_S9_S9_NS7_10__identityEEEvT0_T1_T2_T3_T4_T6_E12temp_storage+88];
	ld.shared.u64 	%rd369, [_ZZN3cub18CUB_300001_SM_10006detail6reduce28DeviceReduceSingleTileKernelINS2_10policy_hubIN4cuda3std3__45tupleIJblEEEjN6thrust24THRUST_300001_SM_1000_NS8cuda_cub9__find_if7functorIS9_EEE10Policy1000ENSB_12zip_iteratorINS8_IJNSD_26transform_input_iterator_tIbPiNSB_6detail10functional5actorINSM_9compositeIJNSM_16operator_adaptorINS7_8equal_toIvEEEENSN_INSM_8argumentILj0EEEEENSN_INSM_5valueIiEEEEEEEEEEENSB_17counting_iteratorIlNSB_11use_defaultES13_S13_EEEEEEEPS9_jSF_S9_S9_NS7_10__identityEEEvT0_T1_T2_T3_T4_T6_E12temp_storage+96];
	and.b16  	%rs309, %rs377, 255;
	setp.eq.s16 	%p276, %rs309, 0;
	setp.eq.s16 	%p277, %rs308, 0;
	min.s64 	%rd370, %rd369, %rd417;
	selp.b16 	%rs310, %rs377, 1, %p277;
	selp.b16 	%rs377, %rs308, %rs310, %p276;
	selp.b64 	%rd371, %rd417, %rd370, %p277;
	selp.b64 	%rd417, %rd369, %rd371, %p276;
$L__BB8_76:
	setp.lt.u32 	%p278, %r48, 193;
	@%p278 bra 	$L__BB8_78;
	ld.shared.u8 	%rs311, [_ZZN3cub18CUB_300001_SM_10006detail6reduce28DeviceReduceSingleTileKernelINS2_10policy_hubIN4cuda3std3__45tupleIJblEEEjN6thrust24THRUST_300001_SM_1000_NS8cuda_cub9__find_if7functorIS9_EEE10Policy1000ENSB_12zip_iteratorINS8_IJNSD_26transform_input_iterator_tIbPiNSB_6detail10functional5actorINSM_9compositeIJNSM_16operator_adaptorINS7_8equal_toIvEEEENSN_INSM_8argumentILj0EEEEENSN_INSM_5valueIiEEEEEEEEEEENSB_17counting_iteratorIlNSB_11use_defaultES13_S13_EEEEEEEPS9_jSF_S9_S9_NS7_10__identityEEEvT0_T1_T2_T3_T4_T6_E12temp_storage+104];
	ld.shared.u64 	%rd372, [_ZZN3cub18CUB_300001_SM_10006detail6reduce28DeviceReduceSingleTileKernelINS2_10policy_hubIN4cuda3std3__45tupleIJblEEEjN6thrust24THRUST_300001_SM_1000_NS8cuda_cub9__find_if7functorIS9_EEE10Policy1000ENSB_12zip_iteratorINS8_IJNSD_26transform_input_iterator_tIbPiNSB_6detail10functional5actorINSM_9compositeIJNSM_16operator_adaptorINS7_8equal_toIvEEEENSN_INSM_8argumentILj0EEEEENSN_INSM_5valueIiEEEEEEEEEEENSB_17counting_iteratorIlNSB_11use_defaultES13_S13_EEEEEEEPS9_jSF_S9_S9_NS7_10__identityEEEvT0_T1_T2_T3_T4_T6_E12temp_storage+112];
	and.b16  	%rs312, %rs377, 255;
	setp.eq.s16 	%p279, %rs312, 0;
	setp.eq.s16 	%p280, %rs311, 0;
	min.s64 	%rd373, %rd372, %rd417;
	selp.b16 	%rs313, %rs377, 1, %p280;
	selp.b16 	%rs377, %rs311, %rs313, %p279;
	selp.b64 	%rd374, %rd417, %rd373, %p280;
	selp.b64 	%rd417, %rd372, %rd374, %p279;
$L__BB8_78:
	setp.lt.u32 	%p281, %r48, 225;
	@%p281 bra 	$L__BB8_121;
	ld.shared.u8 	%rs314, [_ZZN3cub18CUB_300001_SM_10006detail6reduce28DeviceReduceSingleTileKernelINS2_10policy_hubIN4cuda3std3__45tupleIJblEEEjN6thrust24THRUST_300001_SM_1000_NS8cuda_cub9__find_if7functorIS9_EEE10Policy1000ENSB_12zip_iteratorINS8_IJNSD_26transform_input_iterator_tIbPiNSB_6detail10functional5actorINSM_9compositeIJNSM_16operator_adaptorINS7_8equal_toIvEEEENSN_INSM_8argumentILj0EEEEENSN_INSM_5valueIiEEEEEEEEEEENSB_17counting_iteratorIlNSB_11use_defaultES13_S13_EEEEEEEPS9_jSF_S9_S9_NS7_10__identityEEEvT0_T1_T2_T3_T4_T6_E12temp_storage+120];
	ld.shared.u64 	%rd375, [_ZZN3cub18CUB_300001_SM_10006detail6reduce28DeviceReduceSingleTileKernelINS2_10policy_hubIN4cuda3std3__45tupleIJblEEEjN6thrust24THRUST_300001_SM_1000_NS8cuda_cub9__find_if7functorIS9_EEE10Policy1000ENSB_12zip_iteratorINS8_IJNSD_26transform_input_iterator_tIbPiNSB_6detail10functional5actorINSM_9compositeIJNSM_16operator_adaptorINS7_8equal_toIvEEEENSN_INSM_8argumentILj0EEEEENSN_INSM_5valueIiEEEEEEEEEEENSB_17counting_iteratorIlNSB_11use_defaultES13_S13_EEEEEEEPS9_jSF_S9_S9_NS7_10__identityEEEvT0_T1_T2_T3_T4_T6_E12temp_storage+128];
	and.b16  	%rs315, %rs377, 255;
	setp.eq.s16 	%p282, %rs315, 0;
	setp.eq.s16 	%p283, %rs314, 0;
	min.s64 	%rd376, %rd375, %rd417;
	selp.b16 	%rs316, %rs377, 1, %p283;
	selp.b16 	%rs377, %rs314, %rs316, %p282;
	selp.b64 	%rd377, %rd417, %rd376, %p283;
	selp.b64 	%rd417, %rd375, %rd377, %p282;
	bra.uni 	$L__BB8_121;
$L__BB8_80:
	mov.u32 	%r23, %tid.x;
	cvt.u64.u32 	%rd72, %r23;
	mul.wide.u32 	%rd116, %r23, 4;
	add.s64 	%rd73, %rd2, %rd116;
	ld.global.u32 	%r50, [%rd73];
	setp.eq.s32 	%p3, %r50, %r47;
	add.s32 	%r51, %r23, 256;
	cvt.u64.u32 	%rd117, %r51;
	ld.global.u32 	%r52, [%rd73+1024];
	setp.eq.s32 	%p4, %r52, %r47;
	add.s32 	%r54, %r23, 512;
	cvt.u64.u32 	%rd118, %r54;
	add.s64 	%rd119, %rd113, %rd118;
	ld.global.u32 	%r55, [%rd73+2048];
	setp.eq.s32 	%p5, %r55, %r47;
	add.s64 	%rd120, %rd119, 256;
	ld.global.u32 	%r56, [%rd73+3072];
	setp.eq.s32 	%p7, %r56, %r47;
	or.pred  	%p9, %p3, %p4;
	selp.b64 	%rd121, %rd72, %rd117, %p3;
	add.s64 	%rd122, %rd113, %rd121;
	min.s64 	%rd123, %rd119, %rd122;
	selp.b64 	%rd124, %rd123, %rd122, %p5;
	or.pred  	%p10, %p9, %p5;
	selp.b64 	%rd125, %rd124, %rd119, %p9;
	min.s64 	%rd126, %rd120, %rd125;
	selp.b64 	%rd127, %rd126, %rd125, %p7;
	or.pred  	%p11, %p10, %p7;
	selp.u16 	%rs377, 1, 0, %p11;
	selp.b64 	%rd417, %rd127, %rd120, %p10;
	add.s32 	%r24, %r48, -1024;
	setp.lt.u32 	%p12, %r24, 1024;
	mov.b32 	%r472, 1024;
	@%p12 bra 	$L__BB8_84;
	mov.b32 	%r472, 1024;
$L__BB8_82:
	cvt.u64.u32 	%rd128, %r472;
	add.s64 	%rd129, %rd72, %rd128;
	mul.wide.u32 	%rd130, %r472, 4;
	add.s64 	%rd131, %rd73, %rd130;
	add.s64 	%rd132, %rd129, %rd113;
	ld.global.u32 	%r58, [%rd131];
	setp.eq.s32 	%p13, %r58, %r47;
	add.s64 	%rd133, %rd132, 256;
	ld.global.u32 	%r59, [%rd131+1024];
	setp.eq.s32 	%p14, %r59, %r47;
	selp.u16 	%rs95, 1, 0, %p14;
	add.s64 	%rd134, %rd132, 512;
	ld.global.u32 	%r60, [%rd131+2048];
	setp.eq.s32 	%p15, %r60, %r47;
	selp.u16 	%rs96, 1, 0, %p15;
	add.s64 	%rd135, %rd132, 768;
	ld.global.u32 	%r61, [%rd131+3072];
	setp.eq.s32 	%p16, %r61, %r47;
	selp.u16 	%rs97, 1, 0, %p16;
	and.b16  	%rs98, %rs377, 255;
	setp.eq.s16 	%p17, %rs98, 0;
	selp.u16 	%rs99, 1, 0, %p13;
	min.s64 	%rd136, %rd132, %rd417;
	selp.b16 	%rs100, 1, %rs377, %p13;
	selp.b64 	%rd137, %rd136, %rd417, %p13;
	selp.b16 	%rs101, %rs99, %rs100, %p17;
	and.b16  	%rs102, %rs101, 255;
	selp.b64 	%rd138, %rd132, %rd137, %p17;
	setp.eq.s16 	%p18, %rs102, 0;
	min.s64 	%rd139, %rd133, %rd138;
	selp.b16 	%rs103, 1, %rs101, %p14;
	selp.b64 	%rd140, %rd139, %rd138, %p14;
	selp.b16 	%rs104, %rs95, %rs103, %p18;
	and.b16  	%rs105, %rs104, 255;
	selp.b64 	%rd141, %rd133, %rd140, %p18;
	setp.eq.s16 	%p19, %rs105, 0;
	min.s64 	%rd142, %rd134, %rd141;
	selp.b16 	%rs106, 1, %rs104, %p15;
	selp.b64 	%rd143, %rd142, %rd141, %p15;
	selp.b16 	%rs107, %rs96, %rs106, %p19;
	and.b16  	%rs108, %rs107, 255;
	selp.b64 	%rd144, %rd134, %rd143, %p19;
	setp.eq.s16 	%p20, %rs108, 0;
	min.s64 	%rd145, %rd135, %rd144;
	selp.b16 	%rs109, 1, %rs107, %p16;
	selp.b64 	%rd146, %rd145, %rd144, %p16;
	selp.b16 	%rs377, %rs97, %rs109, %p20;
	selp.b64 	%rd417, %rd135, %rd146, %p20;
	sub.s32 	%r62, %r48, %r472;
	setp.lt.u32 	%p21, %r62, 1024;
	@%p21 bra 	$L__BB8_97;
	add.s32 	%r472, %r472, 1024;
	setp.le.u32 	%p22, %r472, %r24;
	@%p22 bra 	$L__BB8_82;
$L__BB8_84:
	setp.le.u32 	%p23, %r48, %r472;
	sub.s32 	%r63, %r48, %r472;
	setp.ge.s32 	%p24, %r23, %r63;
	or.pred  	%p25, %p23, %p24;
	@%p25 bra 	$L__BB8_97;
	not.b32 	%r65, %r23;
	add.s32 	%r66, %r48, %r65;
	sub.s32 	%r28, %r66, %r472;
	shr.u32 	%r67, %r28, 8;
	add.s32 	%r29, %r67, 1;
	and.b32  	%r30, %r29, 7;
	setp.lt.u32 	%p26, %r28, 1792;
	mov.u32 	%r477, %r23;
	@%p26 bra 	$L__BB8_89;
	or.b32  	%r475, %r23, 1024;
	add.s32 	%r474, %r23, %r472;
	and.b32  	%r68, %r29, 33554424;
	neg.s32 	%r473, %r68;
$L__BB8_87:
	.pragma "nounroll";
	cvt.u64.u32 	%rd148, %r474;
	mul.wide.u32 	%rd149, %r474, 4;
	add.s64 	%rd150, %rd2, %rd149;
	add.s64 	%rd151, %rd113, %rd148;
	ld.global.u32 	%r69, [%rd150];
	setp.eq.s32 	%p27, %r69, %r47;
	selp.u16 	%rs111, 1, 0, %p27;
	and.b16  	%rs112, %rs377, 255;
	setp.ne.s16 	%p29, %rs112, 0;
	and.pred  	%p30, %p29, %p27;
	min.s64 	%rd152, %rd151, %rd417;
	setp.eq.s16 	%p31, %rs112, 0;
	selp.b16 	%rs113, %rs111, %rs377, %p31;
	selp.b64 	%rd153, %rd151, %rd417, %p31;
	selp.b16 	%rs114, 1, %rs113, %p30;
	and.b16  	%rs115, %rs114, 255;
	selp.b64 	%rd154, %rd152, %rd153, %p30;
	add.s32 	%r70, %r474, 256;
	cvt.u64.u32 	%rd155, %r70;
	mul.wide.u32 	%rd156, %r70, 4;
	add.s64 	%rd157, %rd2, %rd156;
	add.s64 	%rd158, %rd113, %rd155;
	ld.global.u32 	%r71, [%rd157];
	setp.eq.s32 	%p32, %r71, %r47;
	selp.u16 	%rs116, 1, 0, %p32;
	setp.ne.s16 	%p34, %rs115, 0;
	and.pred  	%p35, %p34, %p32;
	min.s64 	%rd159, %rd158, %rd154;
	setp.eq.s16 	%p36, %rs115, 0;
	selp.b16 	%rs117, %rs116, %rs114, %p36;
	selp.b64 	%rd160, %rd158, %rd154, %p36;
	selp.b16 	%rs118, 1, %rs117, %p35;
	and.b16  	%rs119, %rs118, 255;
	selp.b64 	%rd161, %rd159, %rd160, %p35;
	add.s32 	%r72, %r474, 512;
	cvt.u64.u32 	%rd162, %r72;
	mul.wide.u32 	%rd163, %r72, 4;
	add.s64 	%rd164, %rd2, %rd163;
	add.s64 	%rd165, %rd113, %rd162;
	ld.global.u32 	%r73, [%rd164];
	setp.eq.s32 	%p37, %r73, %r47;
	selp.u16 	%rs120, 1, 0, %p37;
	setp.ne.s16 	%p39, %rs119, 0;
	and.pred  	%p40, %p39, %p37;
	min.s64 	%rd166, %rd165, %rd161;
	setp.eq.s16 	%p41, %rs119, 0;
	selp.b16 	%rs121, %rs120, %rs118, %p41;
	selp.b64 	%rd167, %rd165, %rd161, %p41;
	selp.b16 	%rs122, 1, %rs121, %p40;
	and.b16  	%rs123, %rs122, 255;
	selp.b64 	%rd168, %rd166, %rd167, %p40;
	add.s32 	%r74, %r474, 768;
	cvt.u64.u32 	%rd169, %r74;
	mul.wide.u32 	%rd170, %r74, 4;
	add.s64 	%rd171, %rd2, %rd170;
	add.s64 	%rd172, %rd113, %rd169;
	ld.global.u32 	%r75, [%rd171];
	setp.eq.s32 	%p42, %r75, %r47;
	selp.u16 	%rs124, 1, 0, %p42;
	setp.ne.s16 	%p44, %rs123, 0;
	and.pred  	%p45, %p44, %p42;
	min.s64 	%rd173, %rd172, %rd168;
	setp.eq.s16 	%p46, %rs123, 0;
	selp.b16 	%rs125, %rs124, %rs122, %p46;
	selp.b64 	%rd174, %rd172, %rd168, %p46;
	selp.b16 	%rs126, 1, %rs125, %p45;
	and.b16  	%rs127, %rs126, 255;
	selp.b64 	%rd175, %rd173, %rd174, %p45;
	add.s32 	%r76, %r474, 1024;
	cvt.u64.u32 	%rd176, %r76;
	mul.wide.u32 	%rd177, %r76, 4;
	add.s64 	%rd178, %rd2, %rd177;
	add.s64 	%rd179, %rd113, %rd176;
	ld.global.u32 	%r77, [%rd178];
	setp.eq.s32 	%p47, %r77, %r47;
	selp.u16 	%rs128, 1, 0, %p47;
	setp.ne.s16 	%p49, %rs127, 0;
	and.pred  	%p50, %p49, %p47;
	min.s64 	%rd180, %rd179, %rd175;
	setp.eq.s16 	%p51, %rs127, 0;
	selp.b16 	%rs129, %rs128, %rs126, %p51;
	selp.b64 	%rd181, %rd179, %rd175, %p51;
	selp.b16 	%rs130, 1, %rs129, %p50;
	and.b16  	%rs131, %rs130, 255;
	selp.b64 	%rd182, %rd180, %rd181, %p50;
	add.s32 	%r78, %r474, 1280;
	cvt.u64.u32 	%rd183, %r78;
	mul.wide.u32 	%rd184, %r78, 4;
	add.s64 	%rd185, %rd2, %rd184;
	add.s64 	%rd186, %rd113, %rd183;
	ld.global.u32 	%r79, [%rd185];
	setp.eq.s32 	%p52, %r79, %r47;
	selp.u16 	%rs132, 1, 0, %p52;
	setp.ne.s16 	%p54, %rs131, 0;
	and.pred  	%p55, %p54, %p52;
	min.s64 	%rd187, %rd186, %rd182;
	setp.eq.s16 	%p56, %rs131, 0;
	selp.b16 	%rs133, %rs132, %rs130, %p56;
	selp.b64 	%rd188, %rd186, %rd182, %p56;
	selp.b16 	%rs134, 1, %rs133, %p55;
	and.b16  	%rs135, %rs134, 255;
	selp.b64 	%rd189, %rd187, %rd188, %p55;
	add.s32 	%r80, %r474, 1536;
	cvt.u64.u32 	%rd190, %r80;
	mul.wide.u32 	%rd191, %r80, 4;
	add.s64 	%rd192, %rd2, %rd191;
	add.s64 	%rd193, %rd113, %rd190;
	ld.global.u32 	%r81, [%rd192];
	setp.eq.s32 	%p57, %r81, %r47;
	selp.u16 	%rs136, 1, 0, %p57;
	setp.ne.s16 	%p59, %rs135, 0;
	and.pred  	%p60, %p59, %p57;
	min.s64 	%rd194, %rd193, %rd189;
	setp.eq.s16 	%p61, %rs135, 0;
	selp.b16 	%rs137, %rs136, %rs134, %p61;
	selp.b64 	%rd195, %rd193, %rd189, %p61;
	selp.b16 	%rs138, 1, %rs137, %p60;
	and.b16  	%rs139, %rs138, 255;
	selp.b64 	%rd196, %rd194, %rd195, %p60;
	add.s32 	%r82, %r474, 1792;
	cvt.u64.u32 	%rd197, %r82;
	mul.wide.u32 	%rd198, %r82, 4;
	add.s64 	%rd199, %rd2, %rd198;
	add.s64 	%rd200, %rd113, %rd197;
	ld.global.u32 	%r83, [%rd199];
	setp.eq.s32 	%p62, %r83, %r47;
	selp.u16 	%rs140, 1, 0, %p62;
	setp.ne.s16 	%p64, %rs139, 0;
	and.pred  	%p65, %p64, %p62;
	min.s64 	%rd201, %rd200, %rd196;
	setp.eq.s16 	%p66, %rs139, 0;
	selp.b16 	%rs141, %rs140, %rs138, %p66;
	selp.b64 	%rd202, %rd200, %rd196, %p66;
	selp.b16 	%rs377, 1, %rs141, %p65;
	selp.b64 	%rd417, %rd201, %rd202, %p65;
	add.s32 	%r475, %r475, 2048;
	add.s32 	%r474, %r474, 2048;
	add.s32 	%r473, %r473, 8;
	setp.ne.s32 	%p67, %r473, 0;
	@%p67 bra 	$L__BB8_87;
	add.s32 	%r477, %r475, -1024;
$L__BB8_89:
	setp.eq.s32 	%p68, %r30, 0;
	@%p68 bra 	$L__BB8_97;
	setp.lt.u32 	%p69, %r30, 4;
	@%p69 bra 	$L__BB8_92;
	add.s32 	%r84, %r477, %r472;
	cvt.u64.u32 	%rd204, %r84;
	mul.wide.u32 	%rd205, %r84, 4;
	add.s64 	%rd206, %rd2, %rd205;
	add.s64 	%rd207, %rd113, %rd204;
	ld.global.u32 	%r85, [%rd206];
	setp.eq.s32 	%p70, %r85, %r47;
	selp.u16 	%rs143, 1, 0, %p70;
	and.b16  	%rs144, %rs377, 255;
	setp.ne.s16 	%p72, %rs144, 0;
	and.pred  	%p73, %p72, %p70;
	min.s64 	%rd208, %rd207, %rd417;
	setp.eq.s16 	%p74, %rs144, 0;
	selp.b16 	%rs145, %rs143, %rs377, %p74;
	selp.b64 	%rd209, %rd207, %rd417, %p74;
	selp.b16 	%rs146, 1, %rs145, %p73;
	and.b16  	%rs147, %rs146, 255;
	selp.b64 	%rd210, %rd208, %rd209, %p73;
	add.s32 	%r86, %r84, 256;
	cvt.u64.u32 	%rd211, %r86;
	mul.wide.u32 	%rd212, %r86, 4;
	add.s64 	%rd213, %rd2, %rd212;
	add.s64 	%rd214, %rd113, %rd211;
	ld.global.u32 	%r87, [%rd213];
	setp.eq.s32 	%p75, %r87, %r47;
	selp.u16 	%rs148, 1, 0, %p75;
	setp.ne.s16 	%p77, %rs147, 0;
	and.pred  	%p78, %p77, %p75;
	min.s64 	%rd215, %rd214, %rd210;
	setp.eq.s16 	%p79, %rs147, 0;
	selp.b16 	%rs149, %rs148, %rs146, %p79;
	selp.b64 	%rd216, %rd214, %rd210, %p79;
	selp.b16 	%rs150, 1, %rs149, %p78;
	and.b16  	%rs151, %rs150, 255;
	selp.b64 	%rd217, %rd215, %rd216, %p78;
	add.s32 	%r88, %r84, 512;
	cvt.u64.u32 	%rd218, %r88;
	mul.wide.u32 	%rd219, %r88, 4;
	add.s64 	%rd220, %rd2, %rd219;
	add.s64 	%rd221, %rd113, %rd218;
	ld.global.u32 	%r89, [%rd220];
	setp.eq.s32 	%p80, %r89, %r47;
	selp.u16 	%rs152, 1, 0, %p80;
	setp.ne.s16 	%p82, %rs151, 0;
	and.pred  	%p83, %p82, %p80;
	min.s64 	%rd222, %rd221, %rd217;
	setp.eq.s16 	%p84, %rs151, 0;
	selp.b16 	%rs153, %rs152, %rs150, %p84;
	selp.b64 	%rd223, %rd221, %rd217, %p84;
	selp.b16 	%rs154, 1, %rs153, %p83;
	and.b16  	%rs155, %rs154, 255;
	selp.b64 	%rd224, %rd222, %rd223, %p83;
	add.s32 	%r90, %r84, 768;
	cvt.u64.u32 	%rd225, %r90;
	mul.wide.u32 	%rd226, %r90, 4;
	add.s64 	%rd227, %rd2, %rd226;
	add.s64 	%rd228, %rd113, %rd225;
	ld.global.u32 	%r91, [%rd227];
	setp.eq.s32 	%p85, %r91, %r47;
	selp.u16 	%rs156, 1, 0, %p85;
	setp.ne.s16 	%p87, %rs155, 0;
	and.pred  	%p88, %p87, %p85;
	min.s64 	%rd229, %rd228, %rd224;
	setp.eq.s16 	%p89, %rs155, 0;
	selp.b16 	%rs157, %rs156, %rs154, %p89;
	selp.b64 	%rd230, %rd228, %rd224, %p89;
	selp.b16 	%rs377, 1, %rs157, %p88;
	selp.b64 	%rd417, %rd229, %rd230, %p88;
	add.s32 	%r477, %r477, 1024;
$L__BB8_92:
	and.b32  	%r92, %r29, 3;
	setp.eq.s32 	%p90, %r92, 0;
	@%p90 bra 	$L__BB8_97;
	setp.eq.s32 	%p91, %r92, 1;
	@%p91 bra 	$L__BB8_95;
	add.s32 	%r93, %r477, %r472;
	cvt.u64.u32 	%rd232, %r93;
	mul.wide.u32 	%rd233, %r93, 4;
	add.s64 	%rd234, %rd2, %rd233;
	add.s64 	%rd235, %rd113, %rd232;
	ld.global.u32 	%r94, [%rd234];
	setp.eq.s32 	%p92, %r94, %r47;
	selp.u16 	%rs159, 1, 0, %p92;
	and.b16  	%rs160, %rs377, 255;
	setp.ne.s16 	%p94, %rs160, 0;
	and.pred  	%p95, %p94, %p92;
	min.s64 	%rd236, %rd235, %rd417;
	setp.eq.s16 	%p96, %rs160, 0;
	selp.b16 	%rs161, %rs159, %rs377, %p96;
	selp.b64 	%rd237, %rd235, %rd417, %p96;
	selp.b16 	%rs162, 1, %rs161, %p95;
	and.b16  	%rs163, %rs162, 255;
	selp.b64 	%rd238, %rd236, %rd237, %p95;
	add.s32 	%r95, %r93, 256;
	cvt.u64.u32 	%rd239, %r95;
	mul.wide.u32 	%rd240, %r95, 4;
	add.s64 	%rd241, %rd2, %rd240;
	add.s64 	%rd242, %rd113, %rd239;
	ld.global.u32 	%r96, [%rd241];
	setp.eq.s32 	%p97, %r96, %r47;
	selp.u16 	%rs164, 1, 0, %p97;
	setp.ne.s16 	%p99, %rs163, 0;
	and.pred  	%p100, %p99, %p97;
	min.s64 	%rd243, %rd242, %rd238;
	setp.eq.s16 	%p101, %rs163, 0;
	selp.b16 	%rs165, %rs164, %rs162, %p101;
	selp.b64 	%rd244, %rd242, %rd238, %p101;
	selp.b16 	%rs377, 1, %rs165, %p100;
	selp.b64 	%rd417, %rd243, %rd244, %p100;
	add.s32 	%r477, %r477, 512;
$L__BB8_95:
	and.b32  	%r97, %r28, 256;
	setp.ne.s32 	%p102, %r97, 0;
	@%p102 bra 	$L__BB8_97;
	add.s32 	%r98, %r477, %r472;
	cvt.u64.u32 	%rd245, %r98;
	mul.wide.u32 	%rd246, %r98, 4;
	add.s64 	%rd247, %rd2, %rd246;
	add.s64 	%rd248, %rd113, %rd245;
	ld.global.u32 	%r99, [%rd247];
	setp.eq.s32 	%p103, %r99, %r47;
	selp.u16 	%rs166, 1, 0, %p103;
	and.b16  	%rs167, %rs377, 255;
	setp.ne.s16 	%p105, %rs167, 0;
	and.pred  	%p106, %p105, %p103;
	min.s64 	%rd249, %rd248, %rd417;
	setp.eq.s16 	%p107, %rs167, 0;
	selp.b16 	%rs168, %rs166, %rs377, %p107;
	selp.b64 	%rd250, %rd248, %rd417, %p107;
	selp.b16 	%rs377, 1, %rs168, %p106;
	selp.b64 	%rd417, %rd249, %rd250, %p106;
$L__BB8_97:
	// begin inline asm
	mov.u32 %r100, %laneid;
	// end inline asm
	cvt.u32.u16 	%r121, %rs377;
	and.b32  	%r102, %r121, 255;
	mov.b32 	%r118, 1;
	mov.b32 	%r119, 31;
	mov.b32 	%r120, -1;
	// begin inline asm
	shfl.sync.down.b32 %r101, %r102, %r118, %r119, %r120;
	// end inline asm
	// begin inline asm
	shfl.sync.down.b32 %r106, %r107, %r118, %r119, %r120;
	// end inline asm
	mov.b64 	{%r112, %r117}, %rd417;
	// begin inline asm
	shfl.sync.down.b32 %r111, %r112, %r118, %r119, %r120;
	// end inline asm
	// begin inline asm
	shfl.sync.down.b32 %r116, %r117, %r118, %r119, %r120;
	// end inline asm
	mov.b64 	%rd90, {%r111, %r116};
	cvt.u16.u32 	%rs75, %r101;
	setp.gt.s32 	%p108, %r100, 30;
	@%p108 bra 	$L__BB8_101;
	and.b16  	%rs169, %rs377, 255;
	setp.eq.s16 	%p109, %rs169, 0;
	and.b16  	%rs170, %rs75, 255;
	setp.eq.s16 	%p110, %rs170, 0;
	or.pred  	%p111, %p109, %p110;
	@%p111 bra 	$L__BB8_100;
	min.s64 	%rd417, %rd90, %rd417;
	mov.b16 	%rs377, 1;
	bra.uni 	$L__BB8_101;
$L__BB8_100:
	setp.eq.s16 	%p112, %rs169, 0;
	selp.b16 	%rs377, %rs75, %rs377, %p112;
	selp.b64 	%rd417, %rd90, %rd417, %p112;
$L__BB8_101:
	cvt.u32.u16 	%r142, %rs377;
	and.b32  	%r123, %r142, 255;
	mov.b32 	%r139, 2;
	mov.b32 	%r140, 31;
	mov.b32 	%r141, -1;
	// begin inline asm
	shfl.sync.down.b32 %r122, %r123, %r139, %r140, %r141;
	// end inline asm
	// begin inline asm
	shfl.sync.down.b32 %r127, %r128, %r139, %r140, %r141;
	// end inline asm
	mov.b64 	{%r133, %r138}, %rd417;
	// begin inline asm
	shfl.sync.down.b32 %r132, %r133, %r139, %r140, %r141;
	// end inline asm
	// begin inline asm
	shfl.sync.down.b32 %r137, %r138, %r139, %r140, %r141;
	// end inline asm
	mov.b64 	%rd94, {%r132, %r137};
	cvt.u16.u32 	%rs78, %r122;
	setp.gt.s32 	%p113, %r100, 29;
	@%p113 bra 	$L__BB8_105;
	and.b16  	%rs173, %rs377, 255;
	setp.eq.s16 	%p114, %rs173, 0;
	and.b16  	%rs174, %rs78, 255;
	setp.eq.s16 	%p115, %rs174, 0;
	or.pred  	%p116, %p114, %p115;
	@%p116 bra 	$L__BB8_104;
	min.s64 	%rd417, %rd94, %rd417;
	mov.b16 	%rs377, 1;
	bra.uni 	$L__BB8_105;
$L__BB8_104:
	setp.eq.s16 	%p117, %rs173, 0;
	selp.b16 	%rs377, %rs78, %rs377, %p117;
	selp.b64 	%rd417, %rd94, %rd417, %p117;
$L__BB8_105:
	cvt.u32.u16 	%r163, %rs377;
	and.b32  	%r144, %r163, 255;
	mov.b32 	%r160, 4;
	mov.b32 	%r161, 31;
	mov.b32 	%r162, -1;
	// begin inline asm
	shfl.sync.down.b32 %r143, %r144, %r160, %r161, %r162;
	// end inline asm
	// begin inline asm
	shfl.sync.down.b32 %r148, %r149, %r160, %r161, %r162;
	// end inline asm
	mov.b64 	{%r154, %r159}, %rd417;
	// begin inline asm
	shfl.sync.down.b32 %r153, %r154, %r160, %r161, %r162;
	// end inline asm
	// begin inline asm
	shfl.sync.down.b32 %r158, %r159, %r160, %r161, %r162;
	// end inline asm
	mov.b64 	%rd98, {%r153, %r158};
	cvt.u16.u32 	%rs81, %r143;
	setp.gt.s32 	%p118, %r100, 27;
	@%p118 bra 	$L__BB8_109;
	and.b16  	%rs177, %rs377, 255;
	setp.eq.s16 	%p119, %rs177, 0;
	and.b16  	%rs178, %rs81, 255;
	setp.eq.s16 	%p120, %rs178, 0;
	or.pred  	%p121, %p119, %p120;
	@%p121 bra 	$L__BB8_108;
	min.s64 	%rd417, %rd98, %rd417;
	mov.b16 	%rs377, 1;
	bra.uni 	$L__BB8_109;
$L__BB8_108:
	setp.eq.s16 	%p122, %rs177, 0;
	selp.b16 	%rs377, %rs81, %rs377, %p122;
	selp.b64 	%rd417, %rd98, %rd417, %p122;
$L__BB8_109:
	cvt.u32.u16 	%r184, %rs377;
	and.b32  	%r165, %r184, 255;
	mov.b32 	%r181, 8;
	mov.b32 	%r182, 31;
	mov.b32 	%r183, -1;
	// begin inline asm
	shfl.sync.down.b32 %r164, %r165, %r181, %r182, %r183;
	// end inline asm
	// begin inline asm
	shfl.sync.down.b32 %r169, %r170, %r181, %r182, %r183;
	// end inline asm
	mov.b64 	{%r175, %r180}, %rd417;
	// begin inline asm
	shfl.sync.down.b32 %r174, %r175, %r181, %r182, %r183;
	// end inline asm
	// begin inline asm
	shfl.sync.down.b32 %r179, %r180, %r181, %r182, %r183;
	// end inline asm
	mov.b64 	%rd102, {%r174, %r179};
	cvt.u16.u32 	%rs84, %r164;
	setp.gt.s32 	%p123, %r100, 23;
	@%p123 bra 	$L__BB8_113;
	and.b16  	%rs181, %rs377, 255;
	setp.eq.s16 	%p124, %rs181, 0;
	and.b16  	%rs182, %rs84, 255;
	setp.eq.s16 	%p125, %rs182, 0;
	or.pred  	%p126, %p124, %p125;
	@%p126 bra 	$L__BB8_112;
	min.s64 	%rd417, %rd102, %rd417;
	mov.b16 	%rs377, 1;
	bra.uni 	$L__BB8_113;
$L__BB8_112:
	setp.eq.s16 	%p127, %rs181, 0;
	selp.b16 	%rs377, %rs84, %rs377, %p127;
	selp.b64 	%rd417, %rd102, %rd417, %p127;
$L__BB8_113:
	cvt.u32.u16 	%r205, %rs377;
	and.b32  	%r186, %r205, 255;
	mov.b32 	%r202, 16;
	mov.b32 	%r203, 31;
	mov.b32 	%r204, -1;
	// begin inline asm
	shfl.sync.down.b32 %r185, %r186, %r202, %r203, %r204;
	// end inline asm
	// begin inline asm
	shfl.sync.down.b32 %r190, %r191, %r202, %r203, %r204;
	// end inline asm
	mov.b64 	{%r196, %r201}, %rd417;
	// begin inline asm
	shfl.sync.down.b32 %r195, %r196, %r202, %r203, %r204;
	// end inline asm
	// begin inline asm
	shfl.sync.down.b32 %r200, %r201, %r202, %r203, %r204;
	// end inline asm
	mov.b64 	%rd106, {%r195, %r200};
	cvt.u16.u32 	%rs87, %r185;
	setp.gt.s32 	%p128, %r100, 15;
	@%p128 bra 	$L__BB8_117;
	and.b16  	%rs185, %rs377, 255;
	setp.eq.s16 	%p129, %rs185, 0;
	and.b16  	%rs186, %rs87, 255;
	setp.eq.s16 	%p130, %rs186, 0;
	or.pred  	%p131, %p129, %p130;
	@%p131 bra 	$L__BB8_116;
	min.s64 	%rd417, %rd106, %rd417;
	mov.b16 	%rs377, 1;
	bra.uni 	$L__BB8_117;
$L__BB8_116:
	setp.eq.s16 	%p132, %rs185, 0;
	selp.b16 	%rs377, %rs87, %rs377, %p132;
	selp.b64 	%rd417, %rd106, %rd417, %p132;
$L__BB8_117:
	setp.ne.s32 	%p133, %r100, 0;
	@%p133 bra 	$L__BB8_119;
	shr.u32 	%r206, %r23, 1;
	and.b32  	%r207, %r206, 496;
	mov.u32 	%r208, _ZZN3cub18CUB_300001_SM_10006detail6reduce28DeviceReduceSingleTileKernelINS2_10policy_hubIN4cuda3std3__45tupleIJblEEEjN6thrust24THRUST_300001_SM_1000_NS8cuda_cub9__find_if7functorIS9_EEE10Policy1000ENSB_12zip_iteratorINS8_IJNSD_26transform_input_iterator_tIbPiNSB_6detail10functional5actorINSM_9compositeIJNSM_16operator_adaptorINS7_8equal_toIvEEEENSN_INSM_8argumentILj0EEEEENSN_INSM_5valueIiEEEEEEEEEEENSB_17counting_iteratorIlNSB_11use_defaultES13_S13_EEEEEEEPS9_jSF_S9_S9_NS7_10__identityEEEvT0_T1_T2_T3_T4_T6_E12temp_storage;
	add.s32 	%r209, %r208, %r207;
	st.shared.u8 	[%r209+8], %rs377;
	st.shared.u64 	[%r209+16], %rd417;
$L__BB8_119:
	bar.sync 	0;
	setp.ne.s32 	%p134, %r23, 0;
	@%p134 bra 	$L__BB8_121;
	ld.shared.u8 	%rs189, [_ZZN3cub18CUB_300001_SM_10006detail6reduce28DeviceReduceSingleTileKernelINS2_10policy_hubIN4cuda3std3__45tupleIJblEEEjN6thrust24THRUST_300001_SM_1000_NS8cuda_cub9__find_if7functorIS9_EEE10Policy1000ENSB_12zip_iteratorINS8_IJNSD_26transform_input_iterator_tIbPiNSB_6detail10functional5actorINSM_9compositeIJNSM_16operator_adaptorINS7_8equal_toIvEEEENSN_INSM_8argumentILj0EEEEENSN_INSM_5valueIiEEEEEEEEEEENSB_17counting_iteratorIlNSB_11use_defaultES13_S13_EEEEEEEPS9_jSF_S9_S9_NS7_10__identityEEEvT0_T1_T2_T3_T4_T6_E12temp_storage+24];
	ld.shared.u64 	%rd251, [_ZZN3cub18CUB_300001_SM_10006detail6reduce28DeviceReduceSingleTileKernelINS2_10policy_hubIN4cuda3std3__45tupleIJblEEEjN6thrust24THRUST_300001_SM_1000_NS8cuda_cub9__find_if7functorIS9_EEE10Policy1000ENSB_12zip_iteratorINS8_IJNSD_26transform_input_iterator_tIbPiNSB_6detail10functional5actorINSM_9compositeIJNSM_16operator_adaptorINS7_8equal_toIvEEEENSN_INSM_8argumentILj0EEEEENSN_INSM_5valueIiEEEEEEEEEEENSB_17counting_iteratorIlNSB_11use_defaultES13_S13_EEEEEEEPS9_jSF_S9_S9_NS7_10__identityEEEvT0_T1_T2_T3_T4_T6_E12temp_storage+32];
	and.b16  	%rs190, %rs377, 255;
	setp.eq.s16 	%p135, %rs190, 0;
	setp.eq.s16 	%p136, %rs189, 0;
	min.s64 	%rd252, %rd251, %rd417;
	selp.b16 	%rs191, %rs377, 1, %p136;
	selp.b16 	%rs192, %rs189, %rs191, %p135;
	and.b16  	%rs193, %rs192, 255;
	selp.b64 	%rd253, %rd417, %rd252, %p136;
	selp.b64 	%rd254, %rd251, %rd253, %p135;
	ld.shared.u8 	%rs194, [_ZZN3cub18CUB_300001_SM_10006detail6reduce28DeviceReduceSingleTileKernelINS2_10policy_hubIN4cuda3std3__45tupleIJblEEEjN6thrust24THRUST_300001_SM_1000_NS8cuda_cub9__find_if7functorIS9_EEE10Policy1000ENSB_12zip_iteratorINS8_IJNSD_26transform_input_iterator_tIbPiNSB_6detail10functional5actorINSM_9compositeIJNSM_16operator_adaptorINS7_8equal_toIvEEEENSN_INSM_8argumentILj0EEEEENSN_INSM_5valueIiEEEEEEEEEEENSB_17counting_iteratorIlNSB_11use_defaultES13_S13_EEEEEEEPS9_jSF_S9_S9_NS7_10__identityEEEvT0_T1_T2_T3_T4_T6_E12temp_storage+40];
	ld.shared.u64 	%rd255, [_ZZN3cub18CUB_300001_SM_10006detail6reduce28DeviceReduceSingleTileKernelINS2_10policy_hubIN4cuda3std3__45tupleIJblEEEjN6thrust24THRUST_300001_SM_1000_NS8cuda_cub9__find_if7functorIS9_EEE10Policy1000ENSB_12zip_iteratorINS8_IJNSD_26transform_input_iterator_tIbPiNSB_6detail10functional5actorINSM_9compositeIJNSM_16operator_adaptorINS7_8equal_toIvEEEENSN_INSM_8argumentILj0EEEEENSN_INSM_5valueIiEEEEEEEEEEENSB_17counting_iteratorIlNSB_11use_defaultES13_S13_EEEEEEEPS9_jSF_S9_S9_NS7_10__identityEEEvT0_T1_T2_T3_T4_T6_E12temp_storage+48];
	setp.eq.s16 	%p137, %rs193, 0;
	setp.eq.s16 	%p138, %rs194, 0;
	min.s64 	%rd256, %rd255, %rd254;
	selp.b16 	%rs195, %rs192, 1, %p138;
	selp.b16 	%rs196, %rs194, %rs195, %p137;
	and.b16  	%rs197, %rs196, 255;
	selp.b64 	%rd257, %rd254, %rd256, %p138;
	selp.b64 	%rd258, %rd255, %rd257, %p137;
	ld.shared.u8 	%rs198, [_ZZN3cub18CUB_300001_SM_10006detail6reduce28DeviceReduceSingleTileKernelINS2_10policy_hubIN4cuda3std3__45tupleIJblEEEjN6thrust24THRUST_300001_SM_1000_NS8cuda_cub9__find_if7functorIS9_EEE10Policy1000ENSB_12zip_iteratorINS8_IJNSD_26transform_input_iterator_tIbPiNSB_6detail10functional5actorINSM_9compositeIJNSM_16operator_adaptorINS7_8equal_toIvEEEENSN_INSM_8argumentILj0EEEEENSN_INSM_5valueIiEEEEEEEEEEENSB_17counting_iteratorIlNSB_11use_defaultES13_S13_EEEEEEEPS9_jSF_S9_S9_NS7_10__identityEEEvT0_T1_T2_T3_T4_T6_E12temp_storage+56];
	ld.shared.u64 	%rd259, [_ZZN3cub18CUB_300001_SM_10006detail6reduce28DeviceReduceSingleTileKernelINS2_10policy_hubIN4cuda3std3__45tupleIJblEEEjN6thrust24THRUST_300001_SM_1000_NS8cuda_cub9__find_if7functorIS9_EEE10Policy1000ENSB_12zip_iteratorINS8_IJNSD_26transform_input_iterator_tIbPiNSB_6detail10functional5actorINSM_9compositeIJNSM_16operator_adaptorINS7_8equal_toIvEEEENSN_INSM_8argumentILj0EEEEENSN_INSM_5valueIiEEEEEEEEEEENSB_17counting_iteratorIlNSB_11use_defaultES13_S13_EEEEEEEPS9_jSF_S9_S9_NS7_10__identityEEEvT0_T1_T2_T3_T4_T6_E12temp_storage+64];
	setp.eq.s16 	%p139, %rs197, 0;
	setp.eq.s16 	%p140, %rs198, 0;
	min.s64 	%rd260, %rd259, %rd258;
	selp.b16 	%rs199, %rs196, 1, %p140;
	selp.b16 	%rs200, %rs198, %rs199, %p139;
	and.b16  	%rs201, %rs200, 255;
	selp.b64 	%rd261, %rd258, %rd260, %p140;
	selp.b64 	%rd262, %rd259, %rd261, %p139;
	ld.shared.u8 	%rs202, [_ZZN3cub18CUB_300001_SM_10006detail6reduce28DeviceReduceSingleTileKernelINS2_10policy_hubIN4cuda3std3__45tupleIJblEEEjN6thrust24THRUST_300001_SM_1000_NS8cuda_cub9__find_if7functorIS9_EEE10Policy1000ENSB_12zip_iteratorINS8_IJNSD_26transform_input_iterator_tIbPiNSB_6detail10functional5actorINSM_9compositeIJNSM_16operator_adaptorINS7_8equal_toIvEEEENSN_INSM_8argumentILj0EEEEENSN_INSM_5valueIiEEEEEEEEEEENSB_17counting_iteratorIlNSB_11use_defaultES13_S13_EEEEEEEPS9_jSF_S9_S9_NS7_10__identityEEEvT0_T1_T2_T3_T4_T6_E12temp_storage+72];
	ld.shared.u64 	%rd263, [_ZZN3cub18CUB_300001_SM_10006detail6reduce28DeviceReduceSingleTileKernelINS2_10policy_hubIN4cuda3std3__45tupleIJblEEEjN6thrust24THRUST_300001_SM_1000_NS8cuda_cub9__find_if7functorIS9_EEE10Policy1000ENSB_12zip_iteratorINS8_IJNSD_26transform_input_iterator_tIbPiNSB_6detail10functional5actorINSM_9compositeIJNSM_16operator_adaptorINS7_8equal_toIvEEEENSN_INSM_8argumentILj0EEEEENSN_INSM_5valueIiEEEEEEEEEEENSB_17counting_iteratorIlNSB_11use_defaultES13_S13_EEEEEEEPS9_jSF_S9_S9_NS7_10__identityEEEvT0_T1_T2_T3_T4_T6_E12temp_storage+80];
	setp.eq.s16 	%p141, %rs201, 0;
	setp.eq.s16 	%p142, %rs202, 0;
	min.s64 	%rd264, %rd263, %rd262;
	selp.b16 	%rs203, %rs200, 1, %p142;
	selp.b16 	%rs204, %rs202, %rs203, %p141;
	and.b16  	%rs205, %rs204, 255;
	selp.b64 	%rd265, %rd262, %rd264, %p142;
	selp.b64 	%rd266, %rd263, %rd265, %p141;
	ld.shared.u8 	%rs206, [_ZZN3cub18CUB_300001_SM_10006detail6reduce28DeviceReduceSingleTileKernelINS2_10policy_hubIN4cuda3std3__45tupleIJblEEEjN6thrust24THRUST_300001_SM_1000_NS8cuda_cub9__find_if7functorIS9_EEE10Policy1000ENSB_12zip_iteratorINS8_IJNSD_26transform_input_iterator_tIbPiNSB_6detail10functional5actorINSM_9compositeIJNSM_16operator_adaptorINS7_8equal_toIvEEEENSN_INSM_8argumentILj0EEEEENSN_INSM_5valueIiEEEEEEEEEEENSB_17counting_iteratorIlNSB_11use_defaultES13_S13_EEEEEEEPS9_jSF_S9_S9_NS7_10__identityEEEvT0_T1_T2_T3_T4_T6_E12temp_storage+88];
	ld.shared.u64 	%rd267, [_ZZN3cub18CUB_300001_SM_10006detail6reduce28DeviceReduceSingleTileKernelINS2_10policy_hubIN4cuda3std3__45tupleIJblEEEjN6thrust24THRUST_300001_SM_1000_NS8cuda_cub9__find_if7functorIS9_EEE10Policy1000ENSB_12zip_iteratorINS8_IJNSD_26transform_input_iterator_tIbPiNSB_6detail10functional5actorINSM_9compositeIJNSM_16operator_adaptorINS7_8equal_toIvEEEENSN_INSM_8argumentILj0EEEEENSN_INSM_5valueIiEEEEEEEEEEENSB_17counting_iteratorIlNSB_11use_defaultES13_S13_EEEEEEEPS9_jSF_S9_S9_NS7_10__identityEEEvT0_T1_T2_T3_T4_T6_E12temp_storage+96];
	setp.eq.s16 	%p143, %rs205, 0;
	setp.eq.s16 	%p144, %rs206, 0;
	min.s64 	%rd268, %rd267, %rd266;
	selp.b16 	%rs207, %rs204, 1, %p144;
	selp.b16 	%rs208, %rs206, %rs207, %p143;
	and.b16  	%rs209, %rs208, 255;
	selp.b64 	%rd269, %rd266, %rd268, %p144;
	selp.b64 	%rd270, %rd267, %rd269, %p143;
	ld.shared.u8 	%rs210, [_ZZN3cub18CUB_300001_SM_10006detail6reduce28DeviceReduceSingleTileKernelINS2_10policy_hubIN4cuda3std3__45tupleIJblEEEjN6thrust24THRUST_300001_SM_1000_NS8cuda_cub9__find_if7functorIS9_EEE10Policy1000ENSB_12zip_iteratorINS8_IJNSD_26transform_input_iterator_tIbPiNSB_6detail10functional5actorINSM_9compositeIJNSM_16operator_adaptorINS7_8equal_toIvEEEENSN_INSM_8argumentILj0EEEEENSN_INSM_5valueIiEEEEEEEEEEENSB_17counting_iteratorIlNSB_11use_defaultES13_S13_EEEEEEEPS9_jSF_S9_S9_NS7_10__identityEEEvT0_T1_T2_T3_T4_T6_E12temp_storage+104];
	ld.shared.u64 	%rd271, [_ZZN3cub18CUB_300001_SM_10006detail6reduce28DeviceReduceSingleTileKernelINS2_10policy_hubIN4cuda3std3__45tupleIJblEEEjN6thrust24THRUST_300001_SM_1000_NS8cuda_cub9__find_if7functorIS9_EEE10Policy1000ENSB_12zip_iteratorINS8_IJNSD_26transform_input_iterator_tIbPiNSB_6detail10functional5actorINSM_9compositeIJNSM_16operator_adaptorINS7_8equal_toIvEEEENSN_INSM_8argumentILj0EEEEENSN_INSM_5valueIiEEEEEEEEEEENSB_17counting_iteratorIlNSB_11use_defaultES13_S13_EEEEEEEPS9_jSF_S9_S9_NS7_10__identityEEEvT0_T1_T2_T3_T4_T6_E12temp_storage+112];
	setp.eq.s16 	%p145, %rs209, 0;
	setp.eq.s16 	%p146, %rs210, 0;
	min.s64 	%rd272, %rd271, %rd270;
	selp.b16 	%rs211, %rs208, 1, %p146;
	selp.b16 	%rs212, %rs210, %rs211, %p145;
	and.b16  	%rs213, %rs212, 255;
	selp.b64 	%rd273, %rd270, %rd272, %p146;
	selp.b64 	%rd274, %rd271, %rd273, %p145;
	ld.shared.u8 	%rs214, [_ZZN3cub18CUB_300001_SM_10006detail6reduce28DeviceReduceSingleTileKernelINS2_10policy_hubIN4cuda3std3__45tupleIJblEEEjN6thrust24THRUST_300001_SM_1000_NS8cuda_cub9__find_if7functorIS9_EEE10Policy1000ENSB_12zip_iteratorINS8_IJNSD_26transform_input_iterator_tIbPiNSB_6detail10functional5actorINSM_9compositeIJNSM_16operator_adaptorINS7_8equal_toIvEEEENSN_INSM_8argumentILj0EEEEENSN_INSM_5valueIiEEEEEEEEEEENSB_17counting_iteratorIlNSB_11use_defaultES13_S13_EEEEEEEPS9_jSF_S9_S9_NS7_10__identityEEEvT0_T1_T2_T3_T4_T6_E12temp_storage+120];
	ld.shared.u64 	%rd275, [_ZZN3cub18CUB_300001_SM_10006detail6reduce28DeviceReduceSingleTileKernelINS2_10policy_hubIN4cuda3std3__45tupleIJblEEEjN6thrust24THRUST_300001_SM_1000_NS8cuda_cub9__find_if7functorIS9_EEE10Policy1000ENSB_12zip_iteratorINS8_IJNSD_26transform_input_iterator_tIbPiNSB_6detail10functional5actorINSM_9compositeIJNSM_16operator_adaptorINS7_8equal_toIvEEEENSN_INSM_8argumentILj0EEEEENSN_INSM_5valueIiEEEEEEEEEEENSB_17counting_iteratorIlNSB_11use_defaultES13_S13_EEEEEEEPS9_jSF_S9_S9_NS7_10__identityEEEvT0_T1_T2_T3_T4_T6_E12temp_storage+128];
	setp.eq.s16 	%p147, %rs213, 0;
	setp.eq.s16 	%p148, %rs214, 0;
	min.s64 	%rd276, %rd275, %rd274;
	selp.b16 	%rs215, %rs212, 1, %p148;
	selp.b16 	%rs377, %rs214, %rs215, %p147;
	selp.b64 	%rd277, %rd274, %rd276, %p148;
	selp.b64 	%rd417, %rd275, %rd277, %p147;
$L__BB8_121:
	mov.u32 	%r463, %tid.x;
	setp.ne.s32 	%p325, %r463, 0;
	@%p325 bra 	$L__BB8_123;
	setp.eq.s16 	%p326, %rs94, 0;
	and.b16  	%rs365, %rs377, 255;
	setp.eq.s16 	%p327, %rs365, 0;
	min.s64 	%rd405, %rd417, %rd114;
	selp.b16 	%rs366, %rs94, 1, %p327;
	selp.b16 	%rs367, %rs377, %rs366, %p326;
	selp.b64 	%rd406, %rd114, %rd405, %p327;
	selp.b64 	%rd407, %rd417, %rd406, %p326;
	st.global.u8 	[%rd1], %rs367;
	st.global.u64 	[%rd1+8], %rd407;
$L__BB8_123:
	ret;

}
	// .globl	_ZN3cub18CUB_300001_SM_10006detail6reduce18DeviceReduceKernelINS2_10policy_hubIN4cuda3std3__45tupleIJblEEEjN6thrust24THRUST_300001_SM_1000_NS8cuda_cub9__find_if7functorIS9_EEE10Policy1000ENSB_12zip_iteratorINS8_IJNSD_26transform_input_iterator_tIbPiNSB_6detail10functional5actorINSM_9compositeIJNSM_16operator_adaptorINS7_8equal_toIvEEEENSN_INSM_8argumentILj0EEEEENSN_INSM_5valueIiEEEEEEEEEEENSB_17counting_iteratorIlNSB_11use_defaultES13_S13_EEEEEEEjSF_S9_NS7_10__identityEEEvT0_PT3_T1_NS0_13GridEvenShareIS1B_EET2_T4_
.visible .entry _ZN3cub18CUB_300001_SM_10006detail6reduce18DeviceReduceKernelINS2_10policy_hubIN4cuda3std3__45tupleIJblEEEjN6thrust24THRUST_300001_SM_1000_NS8cuda_cub9__find_if7functorIS9_EEE10Policy1000ENSB_12zip_iteratorINS8_IJNSD_26transform_input_iterator_tIbPiNSB_6detail10functional5actorINSM_9compositeIJNSM_16operator_adaptorINS7_8equal_toIvEEEENSN_INSM_8argumentILj0EEEEENSN_INSM_5valueIiEEEEEEEEEEENSB_17counting_iteratorIlNSB_11use_defaultES13_S13_EEEEEEEjSF_S9_NS7_10__identityEEEvT0_PT3_T1_NS0_13GridEvenShareIS1B_EET2_T4_(
	.param .align 8 .b8 _ZN3cub18CUB_300001_SM_10006detail6reduce18DeviceReduceKernelINS2_10policy_hubIN4cuda3std3__45tupleIJblEEEjN6thrust24THRUST_300001_SM_1000_NS8cuda_cub9__find_if7functorIS9_EEE10Policy1000ENSB_12zip_iteratorINS8_IJNSD_26transform_input_iterator_tIbPiNSB_6detail10functional5actorINSM_9compositeIJNSM_16operator_adaptorINS7_8equal_toIvEEEENSN_INSM_8argumentILj0EEEEENSN_INSM_5valueIiEEEEEEEEEEENSB_17counting_iteratorIlNSB_11use_defaultES13_S13_EEEEEEEjSF_S9_NS7_10__identityEEEvT0_PT3_T1_NS0_13GridEvenShareIS1B_EET2_T4__param_0[24],
	.param .u64 .ptr .align 1 _ZN3cub18CUB_300001_SM_10006detail6reduce18DeviceReduceKernelINS2_10policy_hubIN4cuda3std3__45tupleIJblEEEjN6thrust24THRUST_300001_SM_1000_NS8cuda_cub9__find_if7functorIS9_EEE10Policy1000ENSB_12zip_iteratorINS8_IJNSD_26transform_input_iterator_tIbPiNSB_6detail10functional5actorINSM_9compositeIJNSM_16operator_adaptorINS7_8equal_toIvEEEENSN_INSM_8argumentILj0EEEEENSN_INSM_5valueIiEEEEEEEEEEENSB_17counting_iteratorIlNSB_11use_defaultES13_S13_EEEEEEEjSF_S9_NS7_10__identityEEEvT0_PT3_T1_NS0_13GridEvenShareIS1B_EET2_T4__param_1,
	.param .u32 _ZN3cub18CUB_300001_SM_10006detail6reduce18DeviceReduceKernelINS2_10policy_hubIN4cuda3std3__45tupleIJblEEEjN6thrust24THRUST_300001_SM_1000_NS8cuda_cub9__find_if7functorIS9_EEE10Policy1000ENSB_12zip_iteratorINS8_IJNSD_26transform_input_iterator_tIbPiNSB_6detail10functional5actorINSM_9compositeIJNSM_16operator_adaptorINS7_8equal_toIvEEEENSN_INSM_8argumentILj0EEEEENSN_INSM_5valueIiEEEEEEEEEEENSB_17counting_iteratorIlNSB_11use_defaultES13_S13_EEEEEEEjSF_S9_NS7_10__identityEEEvT0_PT3_T1_NS0_13GridEvenShareIS1B_EET2_T4__param_2,
	.param .align 4 .b8 _ZN3cub18CUB_300001_SM_10006detail6reduce18DeviceReduceKernelINS2_10policy_hubIN4cuda3std3__45tupleIJblEEEjN6thrust24THRUST_300001_SM_1000_NS8cuda_cub9__find_if7functorIS9_EEE10Policy1000ENSB_12zip_iteratorINS8_IJNSD_26transform_input_iterator_tIbPiNSB_6detail10functional5actorINSM_9compositeIJNSM_16operator_adaptorINS7_8equal_toIvEEEENSN_INSM_8argumentILj0EEEEENSN_INSM_5valueIiEEEEEEEEEEENSB_17counting_iteratorIlNSB_11use_defaultES13_S13_EEEEEEEjSF_S9_NS7_10__identityEEEvT0_PT3_T1_NS0_13GridEvenShareIS1B_EET2_T4__param_3[40],
	.param .align 1 .b8 _ZN3cub18CUB_300001_SM_10006detail6reduce18DeviceReduceKernelINS2_10policy_hubIN4cuda3std3__45tupleIJblEEEjN6thrust24THRUST_300001_SM_1000_NS8cuda_cub9__find_if7functorIS9_EEE10Policy1000ENSB_12zip_iteratorINS8_IJNSD_26transform_input_iterator_tIbPiNSB_6detail10functional5actorINSM_9compositeIJNSM_16operator_adaptorINS7_8equal_toIvEEEENSN_INSM_8argumentILj0EEEEENSN_INSM_5valueIiEEEEEEEEEEENSB_17counting_iteratorIlNSB_11use_defaultES13_S13_EEEEEEEjSF_S9_NS7_10__identityEEEvT0_PT3_T1_NS0_13GridEvenShareIS1B_EET2_T4__param_4[1],
	.param .align 1 .b8 _ZN3cub18CUB_300001_SM_10006detail6reduce18DeviceReduceKernelINS2_10policy_hubIN4cuda3std3__45tupleIJblEEEjN6thrust24THRUST_300001_SM_1000_NS8cuda_cub9__find_if7functorIS9_EEE10Policy1000ENSB_12zip_iteratorINS8_IJNSD_26transform_input_iterator_tIbPiNSB_6detail10functional5actorINSM_9compositeIJNSM_16operator_adaptorINS7_8equal_toIvEEEENSN_INSM_8argumentILj0EEEEENSN_INSM_5valueIiEEEEEEEEEEENSB_17counting_iteratorIlNSB_11use_defaultES13_S13_EEEEEEEjSF_S9_NS7_10__identityEEEvT0_PT3_T1_NS0_13GridEvenShareIS1B_EET2_T4__param_5[1]
)
.maxntid 256
{
	.reg .pred 	%p<325>;
	.reg .b16 	%rs<402>;
	.reg .b32 	%r<523>;
	.reg .b64 	%rd<477>;
	// demoted variable
	.shared .align 8 .b8 _ZZN3cub18CUB_300001_SM_10006detail6reduce18DeviceReduceKernelINS2_10policy_hubIN4cuda3std3__45tupleIJblEEEjN6thrust24THRUST_300001_SM_1000_NS8cuda_cub9__find_if7functorIS9_EEE10Policy1000ENSB_12zip_iteratorINS8_IJNSD_26transform_input_iterator_tIbPiNSB_6detail10functional5actorINSM_9compositeIJNSM_16operator_adaptorINS7_8equal_toIvEEEENSN_INSM_8argumentILj0EEEEENSN_INSM_5valueIiEEEEEEEEEEENSB_17counting_iteratorIlNSB_11use_defaultES13_S13_EEEEEEEjSF_S9_NS7_10__identityEEEvT0_PT3_T1_NS0_13GridEvenShareIS1B_EET2_T4_E12temp_storage[152];
	ld.param.u64 	%rd109, [_ZN3cub18CUB_300001_SM_10006detail6reduce18DeviceReduceKernelINS2_10policy_hubIN4cuda3std3__45tupleIJblEEEjN6thrust24THRUST_300001_SM_1000_NS8cuda_cub9__find_if7functorIS9_EEE10Policy1000ENSB_12zip_iteratorINS8_IJNSD_26transform_input_iterator_tIbPiNSB_6detail10functional5actorINSM_9compositeIJNSM_16operator_adaptorINS7_8equal_toIvEEEENSN_INSM_8argumentILj0EEEEENSN_INSM_5valueIiEEEEEEEEEEENSB_17counting_iteratorIlNSB_11use_defaultES13_S13_EEEEEEEjSF_S9_NS7_10__identityEEEvT0_PT3_T1_NS0_13GridEvenShareIS1B_EET2_T4__param_0+16];
	ld.param.u32 	%r65, [_ZN3cub18CUB_300001_SM_10006detail6reduce18DeviceReduceKernelINS2_10policy_hubIN4cuda3std3__45tupleIJblEEEjN6thrust24THRUST_300001_SM_1000_NS8cuda_cub9__find_if7functorIS9_EEE10Policy1000ENSB_12zip_iteratorINS8_IJNSD_26transform_input_iterator_tIbPiNSB_6detail10functional5actorINSM_9compositeIJNSM_16operator_adaptorINS7_8equal_toIvEEEENSN_INSM_8argumentILj0EEEEENSN_INSM_5valueIiEEEEEEEEEEENSB_17counting_iteratorIlNSB_11use_defaultES13_S13_EEEEEEEjSF_S9_NS7_10__identityEEEvT0_PT3_T1_NS0_13GridEvenShareIS1B_EET2_T4__param_0+12];
	ld.param.u32 	%r1, [_ZN3cub18CUB_300001_SM_10006detail6reduce18DeviceReduceKernelINS2_10policy_hubIN4cuda3std3__45tupleIJblEEEjN6thrust24THRUST_300001_SM_1000_NS8cuda_cub9__find_if7functorIS9_EEE10Policy1000ENSB_12zip_iteratorINS8_IJNSD_26transform_input_iterator_tIbPiNSB_6detail10functional5actorINSM_9compositeIJNSM_16operator_adaptorINS7_8equal_toIvEEEENSN_INSM_8argumentILj0EEEEENSN_INSM_5valueIiEEEEEEEEEEENSB_17counting_iteratorIlNSB_11use_defaultES13_S13_EEEEEEEjSF_S9_NS7_10__identityEEEvT0_PT3_T1_NS0_13GridEvenShareIS1B_EET2_T4__param_3+20];
	ld.param.u32 	%r2, [_ZN3cub18CUB_300001_SM_10006detail6reduce18DeviceReduceKernelINS2_10policy_hubIN4cuda3std3__45tupleIJblEEEjN6thrust24THRUST_300001_SM_1000_NS8cuda_cub9__find_if7functorIS9_EEE10Policy1000ENSB_12zip_iteratorINS8_IJNSD_26transform_input_iterator_tIbPiNSB_6detail10functional5actorINSM_9compositeIJNSM_16operator_adaptorINS7_8equal_toIvEEEENSN_INSM_8argumentILj0EEEEENSN_INSM_5valueIiEEEEEEEEEEENSB_17counting_iteratorIlNSB_11use_defaultES13_S13_EEEEEEEjSF_S9_NS7_10__identityEEEvT0_PT3_T1_NS0_13GridEvenShareIS1B_EET2_T4__param_3+24];
	ld.param.u64 	%rd108, [_ZN3cub18CUB_300001_SM_10006detail6reduce18DeviceReduceKernelINS2_10policy_hubIN4cuda3std3__45tupleIJblEEEjN6thrust24THRUST_300001_SM_1000_NS8cuda_cub9__find_if7functorIS9_EEE10Policy1000ENSB_12zip_iteratorINS8_IJNSD_26transform_input_iterator_tIbPiNSB_6detail10functional5actorINSM_9compositeIJNSM_16operator_adaptorINS7_8equal_toIvEEEENSN_INSM_8argumentILj0EEEEENSN_INSM_5valueIiEEEEEEEEEEENSB_17counting_iteratorIlNSB_11use_defaultES13_S13_EEEEEEEjSF_S9_NS7_10__identityEEEvT0_PT3_T1_NS0_13GridEvenShareIS1B_EET2_T4__param_0];
	cvta.to.global.u64 	%rd1, %rd108;
	mov.u32 	%r6, %ctaid.x;
	shl.b32 	%r7, %r2, 10;
	shl.b32 	%r8, %r6, 10;
	sub.s32 	%r9, %r1, %r8;
	setp.gt.u32 	%p1, %r9, 1023;
	@%p1 bra 	$L__BB9_78;
	mov.u32 	%r10, %tid.x;
	setp.ge.u32 	%p148, %r10, %r9;
	mov.b16 	%rs371, 0;
	mov.b64 	%rd446, 0;
	mov.u32 	%r510, %r10;
	@%p148 bra 	$L__BB9_3;
	add.s32 	%r240, %r8, %r10;
	cvt.u64.u32 	%rd278, %r240;
	mul.wide.u32 	%rd279, %r240, 4;
	add.s64 	%rd280, %rd1, %rd279;
	add.s64 	%rd446, %rd109, %rd278;
	ld.global.u32 	%r241, [%rd280];
	setp.eq.s32 	%p149, %r241, %r65;
	selp.u16 	%rs371, 1, 0, %p149;
	add.s32 	%r510, %r10, 256;
$L__BB9_3:
	setp.ge.u32 	%p150, %r510, %r9;
	@%p150 bra 	$L__BB9_16;
	not.b32 	%r242, %r510;
	add.s32 	%r13, %r1, %r242;
	sub.s32 	%r243, %r13, %r8;
	shr.u32 	%r244, %r243, 8;
	add.s32 	%r14, %r244, 1;
	and.b32  	%r15, %r14, 7;
	setp.lt.u32 	%p151, %r243, 1792;
	@%p151 bra 	$L__BB9_8;
	add.s32 	%r509, %r510, 1024;
	add.s32 	%r508, %r510, %r8;
	and.b32  	%r245, %r14, 33554424;
	neg.s32 	%r507, %r245;
$L__BB9_6:
	.pragma "nounroll";
	cvt.u64.u32 	%rd282, %r508;
	mul.wide.u32 	%rd283, %r508, 4;
	add.s64 	%rd284, %rd1, %rd283;
	add.s64 	%rd285, %rd109, %rd282;
	ld.global.u32 	%r246, [%rd284];
	setp.eq.s32 	%p152, %r246, %r65;
	selp.u16 	%rs216, 1, 0, %p152;
	and.b16  	%rs217, %rs371, 255;
	setp.ne.s16 	%p154, %rs217, 0;
	and.pred  	%p155, %p154, %p152;
	min.s64 	%rd286, %rd285, %rd446;
	setp.eq.s16 	%p156, %rs217, 0;
	selp.b64 	%rd287, %rd285, %rd446, %p156;
	selp.b16 	%rs218, %rs216, %rs371, %p156;
	selp.b64 	%rd288, %rd286, %rd287, %p155;
	selp.b16 	%rs219, 1, %rs218, %p155;
	and.b16  	%rs220, %rs219, 255;
	add.s32 	%r247, %r508, 256;
	cvt.u64.u32 	%rd289, %r247;
	mul.wide.u32 	%rd290, %r247, 4;
	add.s64 	%rd291, %rd1, %rd290;
	add.s64 	%rd292, %rd109, %rd289;
	ld.global.u32 	%r248, [%rd291];
	setp.eq.s32 	%p157, %r248, %r65;
	selp.u16 	%rs221, 1, 0, %p157;
	setp.ne.s16 	%p159, %rs220, 0;
	and.pred  	%p160, %p159, %p157;
	min.s64 	%rd293, %rd292, %rd288;
	setp.eq.s16 	%p161, %rs220, 0;
	selp.b64 	%rd294, %rd292, %rd288, %p161;
	selp.b16 	%rs222, %rs221, %rs219, %p161;
	selp.b64 	%rd295, %rd293, %rd294, %p160;
	selp.b16 	%rs223, 1, %rs222, %p160;
	and.b16  	%rs224, %rs223, 255;
	add.s32 	%r249, %r508, 512;
	cvt.u64.u32 	%rd296, %r249;
	mul.wide.u32 	%rd297, %r249, 4;
	add.s64 	%rd298, %rd1, %rd297;
	add.s64 	%rd299, %rd109, %rd296;
	ld.global.u32 	%r250, [%rd298];
	setp.eq.s32 	%p162, %r250, %r65;
	selp.u16 	%rs225, 1, 0, %p162;
	setp.ne.s16 	%p164, %rs224, 0;
	and.pred  	%p165, %p164, %p162;
	min.s64 	%rd300, %rd299, %rd295;
	setp.eq.s16 	%p166, %rs224, 0;
	selp.b64 	%rd301, %rd299, %rd295, %p166;
	selp.b16 	%rs226, %rs225, %rs223, %p166;
	selp.b64 	%rd302, %rd300, %rd301, %p165;
	selp.b16 	%rs227, 1, %rs226, %p165;
	and.b16  	%rs228, %rs227, 255;
	add.s32 	%r251, %r508, 768;
	cvt.u64.u32 	%rd303, %r251;
	mul.wide.u32 	%rd304, %r251, 4;
	add.s64 	%rd305, %rd1, %rd304;
	add.s64 	%rd306, %rd109, %rd303;
	ld.global.u32 	%r252, [%rd305];
	setp.eq.s32 	%p167, %r252, %r65;
	selp.u16 	%rs229, 1, 0, %p167;
	setp.ne.s16 	%p169, %rs228, 0;
	and.pred  	%p170, %p169, %p167;
	min.s64 	%rd307, %rd306, %rd302;
	setp.eq.s16 	%p171, %rs228, 0;
	selp.b64 	%rd308, %rd306, %rd302, %p171;
	selp.b16 	%rs230, %rs229, %rs227, %p171;
	selp.b64 	%rd309, %rd307, %rd308, %p170;
	selp.b16 	%rs231, 1, %rs230, %p170;
	and.b16  	%rs232, %rs231, 255;
	add.s32 	%r253, %r508, 1024;
	cvt.u64.u32 	%rd310, %r253;
	mul.wide.u32 	%rd311, %r253, 4;
	add.s64 	%rd312, %rd1, %rd311;
	add.s64 	%rd313, %rd109, %rd310;
	ld.global.u32 	%r254, [%rd312];
	setp.eq.s32 	%p172, %r254, %r65;
	selp.u16 	%rs233, 1, 0, %p172;
	setp.ne.s16 	%p174, %rs232, 0;
	and.pred  	%p175, %p174, %p172;
	min.s64 	%rd314, %rd313, %rd309;
	setp.eq.s16 	%p176, %rs232, 0;
	selp.b64 	%rd315, %rd313, %rd309, %p176;
	selp.b16 	%rs234, %rs233, %rs231, %p176;
	selp.b64 	%rd316, %rd314, %rd315, %p175;
	selp.b16 	%rs235, 1, %rs234, %p175;
	and.b16  	%rs236, %rs235, 255;
	add.s32 	%r255, %r508, 1280;
	cvt.u64.u32 	%rd317, %r255;
	mul.wide.u32 	%rd318, %r255, 4;
	add.s64 	%rd319, %rd1, %rd318;
	add.s64 	%rd320, %rd109, %rd317;
	ld.global.u32 	%r256, [%rd319];
	setp.eq.s32 	%p177, %r256, %r65;
	selp.u16 	%rs237, 1, 0, %p177;
	setp.ne.s16 	%p179, %rs236, 0;
	and.pred  	%p180, %p179, %p177;
	min.s64 	%rd321, %rd320, %rd316;
	setp.eq.s16 	%p181, %rs236, 0;
	selp.b64 	%rd322, %rd320, %rd316, %p181;
	selp.b16 	%rs238, %rs237, %rs235, %p181;
	selp.b64 	%rd323, %rd321, %rd322, %p180;
	selp.b16 	%rs239, 1, %rs238, %p180;
	and.b16  	%rs240, %rs239, 255;
	add.s32 	%r257, %r508, 1536;
	cvt.u64.u32 	%rd324, %r257;
	mul.wide.u32 	%rd325, %r257, 4;
	add.s64 	%rd326, %rd1, %rd325;
	add.s64 	%rd327, %rd109, %rd324;
	ld.global.u32 	%r258, [%rd326];
	setp.eq.s32 	%p182, %r258, %r65;
	selp.u16 	%rs241, 1, 0, %p182;
	setp.ne.s16 	%p184, %rs240, 0;
	and.pred  	%p185, %p184, %p182;
	min.s64 	%rd328, %rd327, %rd323;
	setp.eq.s16 	%p186, %rs240, 0;
	selp.b64 	%rd329, %rd327, %rd323, %p186;
	selp.b16 	%rs242, %rs241, %rs239, %p186;
	selp.b64 	%rd330, %rd328, %rd329, %p185;
	selp.b16 	%rs243, 1, %rs242, %p185;
	and.b16  	%rs244, %rs243, 255;
	add.s32 	%r259, %r508, 1792;
	cvt.u64.u32 	%rd331, %r259;
	mul.wide.u32 	%rd332, %r259, 4;
	add.s64 	%rd333, %rd1, %rd332;
	add.s64 	%rd334, %rd109, %rd331;
	ld.global.u32 	%r260, [%rd333];
	setp.eq.s32 	%p187, %r260, %r65;
	selp.u16 	%rs245, 1, 0, %p187;
	setp.ne.s16 	%p189, %rs244, 0;
	and.pred  	%p190, %p189, %p187;
	min.s64 	%rd335, %rd334, %rd330;
	setp.eq.s16 	%p191, %rs244, 0;
	selp.b64 	%rd336, %rd334, %rd330, %p191;
	selp.b16 	%rs246, %rs245, %rs243, %p191;
	selp.b64 	%rd446, %rd335, %rd336, %p190;
	selp.b16 	%rs371, 1, %rs246, %p190;
	add.s32 	%r509, %r509, 2048;
	add.s32 	%r508, %r508, 2048;
	add.s32 	%r507, %r507, 8;
	setp.ne.s32 	%p192, %r507, 0;
	@%p192 bra 	$L__BB9_6;
	add.s32 	%r510, %r509, -1024;
$L__BB9_8:
	setp.eq.s32 	%p193, %r15, 0;
	@%p193 bra 	$L__BB9_16;
	setp.lt.u32 	%p194, %r15, 4;
	@%p194 bra 	$L__BB9_11;
	add.s32 	%r261, %r8, %r510;
	cvt.u64.u32 	%rd338, %r261;
	mul.wide.u32 	%rd339, %r261, 4;
	add.s64 	%rd340, %rd1, %rd339;
	add.s64 	%rd341, %rd109, %rd338;
	ld.global.u32 	%r262, [%rd340];
	setp.eq.s32 	%p195, %r262, %r65;
	selp.u16 	%rs248, 1, 0, %p195;
	and.b16  	%rs249, %rs371, 255;
	setp.ne.s16 	%p197, %rs249, 0;
	and.pred  	%p198, %p197, %p195;
	min.s64 	%rd342, %rd341, %rd446;
	setp.eq.s16 	%p199, %rs249, 0;
	selp.b64 	%rd343, %rd341, %rd446, %p199;
	selp.b16 	%rs250, %rs248, %rs371, %p199;
	selp.b64 	%rd344, %rd342, %rd343, %p198;
	selp.b16 	%rs251, 1, %rs250, %p198;
	and.b16  	%rs252, %rs251, 255;
	add.s32 	%r263, %r261, 256;
	cvt.u64.u32 	%rd345, %r263;
	mul.wide.u32 	%rd346, %r263, 4;
	add.s64 	%rd347, %rd1, %rd346;
	add.s64 	%rd348, %rd109, %rd345;
	ld.global.u32 	%r264, [%rd347];
	setp.eq.s32 	%p200, %r264, %r65;
	selp.u16 	%rs253, 1, 0, %p200;
	setp.ne.s16 	%p202, %rs252, 0;
	and.pred  	%p203, %p202, %p200;
	min.s64 	%rd349, %rd348, %rd344;
	setp.eq.s16 	%p204, %rs252, 0;
	selp.b64 	%rd350, %rd348, %rd344, %p204;
	selp.b16 	%rs254, %rs253, %rs251, %p204;
	selp.b64 	%rd351, %rd349, %rd350, %p203;
	selp.b16 	%rs255, 1, %rs254, %p203;
	and.b16  	%rs256, %rs255, 255;
	add.s32 	%r265, %r261, 512;
	cvt.u64.u32 	%rd352, %r265;
	mul.wide.u32 	%rd353, %r265, 4;
	add.s64 	%rd354, %rd1, %rd353;
	add.s64 	%rd355, %rd109, %rd352;
	ld.global.u32 	%r266, [%rd354];
	setp.eq.s32 	%p205, %r266, %r65;
	selp.u16 	%rs257, 1, 0, %p205;
	setp.ne.s16 	%p207, %rs256, 0;
	and.pred  	%p208, %p207, %p205;
	min.s64 	%rd356, %rd355, %rd351;
	setp.eq.s16 	%p209, %rs256, 0;
	selp.b64 	%rd357, %rd355, %rd351, %p209;
	selp.b16 	%rs258, %rs257, %rs255, %p209;
	selp.b64 	%rd358, %rd356, %rd357, %p208;
	selp.b16 	%rs259, 1, %rs258, %p208;
	and.b16  	%rs260, %rs259, 255;
	add.s32 	%r267, %r261, 768;
	cvt.u64.u32 	%rd359, %r267;
	mul.wide.u32 	%rd360, %r267, 4;
	add.s64 	%rd361, %rd1, %rd360;
	add.s64 	%rd362, %rd109, %rd359;
	ld.global.u32 	%r268, [%rd361];
	setp.eq.s32 	%p210, %r268, %r65;
	selp.u16 	%rs261, 1, 0, %p210;
	setp.ne.s16 	%p212, %rs260, 0;
	and.pred  	%p213, %p212, %p210;
	min.s64 	%rd363, %rd362, %rd358;
	setp.eq.s16 	%p214, %rs260, 0;
	selp.b64 	%rd364, %rd362, %rd358, %p214;
	selp.b16 	%rs262, %rs261, %rs259, %p214;
	selp.b64 	%rd446, %rd363, %rd364, %p213;
	selp.b16 	%rs371, 1, %rs262, %p213;
	add.s32 	%r510, %r510, 1024;
$L__BB9_11:
	and.b32  	%r269, %r14, 3;
	setp.eq.s32 	%p215, %r269, 0;
	@%p215 bra 	$L__BB9_16;
	setp.eq.s32 	%p216, %r269, 1;
	@%p216 bra 	$L__BB9_14;
	add.s32 	%r270, %r8, %r510;
	cvt.u64.u32 	%rd366, %r270;
	mul.wide.u32 	%rd367, %r270, 4;
	add.s64 	%rd368, %rd1, %rd367;
	add.s64 	%rd369, %rd109, %rd366;
	ld.global.u32 	%r271, [%rd368];
	setp.eq.s32 	%p217, %r271, %r65;
	selp.u16 	%rs264, 1, 0, %p217;
	and.b16  	%rs265, %rs371, 255;
	setp.ne.s16 	%p219, %rs265, 0;
	and.pred  	%p220, %p219, %p217;
	min.s64 	%rd370, %rd369, %rd446;
	setp.eq.s16 	%p221, %rs265, 0;
	selp.b64 	%rd371, %rd369, %rd446, %p221;
	selp.b16 	%rs266, %rs264, %rs371, %p221;
	selp.b64 	%rd372, %rd370, %rd371, %p220;
	selp.b16 	%rs267, 1, %rs266, %p220;
	and.b16  	%rs268, %rs267, 255;
	add.s32 	%r272, %r270, 256;
	cvt.u64.u32 	%rd373, %r272;
	mul.wide.u32 	%rd374, %r272, 4;
	add.s64 	%rd375, %rd1, %rd374;
	add.s64 	%rd376, %rd109, %rd373;
	ld.global.u32 	%r273, [%rd375];
	setp.eq.s32 	%p222, %r273, %r65;
	selp.u16 	%rs269, 1, 0, %p222;
	setp.ne.s16 	%p224, %rs268, 0;
	and.pred  	%p225, %p224, %p222;
	min.s64 	%rd377, %rd376, %rd372;
	setp.eq.s16 	%p226, %rs268, 0;
	selp.b64 	%rd378, %rd376, %rd372, %p226;
	selp.b16 	%rs270, %rs269, %rs267, %p226;
	selp.b64 	%rd446, %rd377, %rd378, %p225;
	selp.b16 	%rs371, 1, %rs270, %p225;
	add.s32 	%r510, %r510, 512;
$L__BB9_14:
	and.b32  	%r274, %r13, 256;
	setp.ne.s32 	%p227, %r274, 0;
	@%p227 bra 	$L__BB9_16;
	add.s32 	%r275, %r8, %r510;
	cvt.u64.u32 	%rd379, %r275;
	mul.wide.u32 	%rd380, %r275, 4;
	add.s64 	%rd381, %rd1, %rd380;
	add.s64 	%rd382, %rd109, %rd379;
	ld.global.u32 	%r276, [%rd381];
	setp.eq.s32 	%p228, %r276, %r65;
	selp.u16 	%rs271, 1, 0, %p228;
	and.b16  	%rs272, %rs371, 255;
	setp.ne.s16 	%p230, %rs272, 0;
	and.pred  	%p231, %p230, %p228;
	min.s64 	%rd383, %rd382, %rd446;
	setp.eq.s16 	%p232, %rs272, 0;
	selp.b64 	%rd384, %rd382, %rd446, %p232;
	selp.b16 	%rs273, %rs271, %rs371, %p232;
	selp.b64 	%rd446, %rd383, %rd384, %p231;
	selp.b16 	%rs371, 1, %rs273, %p231;
$L__BB9_16:
	setp.lt.u32 	%p233, %r9, 256;
	@%p233 bra 	$L__BB9_41;
	// begin inline asm
	mov.u32 %r395, %laneid;
	// end inline asm
	cvt.u32.u16 	%r416, %rs371;
	and.b32  	%r397, %r416, 255;
	mov.b32 	%r413, 1;
	mov.b32 	%r414, 31;
	mov.b32 	%r415, -1;
	// begin inline asm
	shfl.sync.down.b32 %r396, %r397, %r413, %r414, %r415;
	// end inline asm
	// begin inline asm
	shfl.sync.down.b32 %r401, %r402, %r413, %r414, %r415;
	// end inline asm
	mov.b64 	{%r407, %r412}, %rd446;
	// begin inline asm
	shfl.sync.down.b32 %r406, %r407, %r413, %r414, %r415;
	// end inline asm
	// begin inline asm
	shfl.sync.down.b32 %r411, %r412, %r413, %r414, %r415;
	// end inline asm
	mov.b64 	%rd17, {%r406, %r411};
	cvt.u16.u32 	%rs15, %r396;
	setp.gt.s32 	%p283, %r395, 30;
	@%p283 bra 	$L__BB9_21;
	and.b16  	%rs315, %rs371, 255;
	setp.eq.s16 	%p284, %rs315, 0;
	and.b16  	%rs316, %rs15, 255;
	setp.eq.s16 	%p285, %rs316, 0;
	or.pred  	%p286, %p284, %p285;
	@%p286 bra 	$L__BB9_20;
	min.s64 	%rd446, %rd17, %rd446;
	mov.b16 	%rs371, 1;
	bra.uni 	$L__BB9_21;
$L__BB9_20:
	setp.eq.s16 	%p287, %rs315, 0;
	selp.b64 	%rd446, %rd17, %rd446, %p287;
	selp.b16 	%rs371, %rs15, %rs371, %p287;
$L__BB9_21:
	cvt.u32.u16 	%r437, %rs371;
	and.b32  	%r418, %r437, 255;
	mov.b32 	%r434, 2;
	mov.b32 	%r435, 31;
	mov.b32 	%r436, -1;
	// begin inline asm
	shfl.sync.down.b32 %r417, %r418, %r434, %r435, %r436;
	// end inline asm
	// begin inline asm
	shfl.sync.down.b32 %r422, %r423, %r434, %r435, %r436;
	// end inline asm
	mov.b64 	{%r428, %r433}, %rd446;
	// begin inline asm
	shfl.sync.down.b32 %r427, %r428, %r434, %r435, %r436;
	// end inline asm
	// begin inline asm
	shfl.sync.down.b32 %r432, %r433, %r434, %r435, %r436;
	// end inline asm
	mov.b64 	%rd21, {%r427, %r432};
	cvt.u16.u32 	%rs18, %r417;
	setp.gt.s32 	%p288, %r395, 29;
	@%p288 bra 	$L__BB9_25;
	and.b16  	%rs319, %rs371, 255;
	setp.eq.s16 	%p289, %rs319, 0;
	and.b16  	%rs320, %rs18, 255;
	setp.eq.s16 	%p290, %rs320, 0;
	or.pred  	%p291, %p289, %p290;
	@%p291 bra 	$L__BB9_24;
	min.s64 	%rd446, %rd21, %rd446;
	mov.b16 	%rs371, 1;
	bra.uni 	$L__BB9_25;
$L__BB9_24:
	setp.eq.s16 	%p292, %rs319, 0;
	selp.b64 	%rd446, %rd21, %rd446, %p292;
	selp.b16 	%rs371, %rs18, %rs371, %p292;
$L__BB9_25:
	cvt.u32.u16 	%r458, %rs371;
	and.b32  	%r439, %r458, 255;
	mov.b32 	%r455, 4;
	mov.b32 	%r456, 31;
	mov.b32 	%r457, -1;
	// begin inline asm
	shfl.sync.down.b32 %r438, %r439, %r455, %r456, %r457;
	// end inline asm
	// begin inline asm
	shfl.sync.down.b32 %r443, %r444, %r455, %r456, %r457;
	// end inline asm
	mov.b64 	{%r449, %r454}, %rd446;
	// begin inline asm
	shfl.sync.down.b32 %r448, %r449, %r455, %r456, %r457;
	// end inline asm
	// begin inline asm
	shfl.sync.down.b32 %r453, %r454, %r455, %r456, %r457;
	// end inline asm
	mov.b64 	%rd25, {%r448, %r453};
	cvt.u16.u32 	%rs21, %r438;
	setp.gt.s32 	%p293, %r395, 27;
	@%p293 bra 	$L__BB9_29;
	and.b16  	%rs323, %rs371, 255;
	setp.eq.s16 	%p294, %rs323, 0;
	and.b16  	%rs324, %rs21, 255;
	setp.eq.s16 	%p295, %rs324, 0;
	or.pred  	%p296, %p294, %p295;
	@%p296 bra 	$L__BB9_28;
	min.s64 	%rd446, %rd25, %rd446;
	mov.b16 	%rs371, 1;
	bra.uni 	$L__BB9_29;
$L__BB9_28:
	setp.eq.s16 	%p297, %rs323, 0;
	selp.b64 	%rd446, %rd25, %rd446, %p297;
	selp.b16 	%rs371, %rs21, %rs371, %p297;
$L__BB9_29:
	cvt.u32.u16 	%r479, %rs371;
	and.b32  	%r460, %r479, 255;
	mov.b32 	%r476, 8;
	mov.b32 	%r477, 31;
	mov.b32 	%r478, -1;
	// begin inline asm
	shfl.sync.down.b32 %r459, %r460, %r476, %r477, %r478;
	// end inline asm
	// begin inline asm
	shfl.sync.down.b32 %r464, %r465, %r476, %r477, %r478;
	// end inline asm
	mov.b64 	{%r470, %r475}, %rd446;
	// begin inline asm
	shfl.sync.down.b32 %r469, %r470, %r476, %r477, %r478;
	// end inline asm
	// begin inline asm
	shfl.sync.down.b32 %r474, %r475, %r476, %r477, %r478;
	// end inline asm
	mov.b64 	%rd29, {%r469, %r474};
	cvt.u16.u32 	%rs24, %r459;
	setp.gt.s32 	%p298, %r395, 23;
	@%p298 bra 	$L__BB9_33;
	and.b16  	%rs327, %rs371, 255;
	setp.eq.s16 	%p299, %rs327, 0;
	and.b16  	%rs328, %rs24, 255;
	setp.eq.s16 	%p300, %rs328, 0;
	or.pred  	%p301, %p299, %p300;
	@%p301 bra 	$L__BB9_32;
	min.s64 	%rd446, %rd29, %rd446;
	mov.b16 	%rs371, 1;
	bra.uni 	$L__BB9_33;
$L__BB9_32:
	setp.eq.s16 	%p302, %rs327, 0;
	selp.b64 	%rd446, %rd29, %rd446, %p302;
	selp.b16 	%rs371, %rs24, %rs371, %p302;
$L__BB9_33:
	cvt.u32.u16 	%r500, %rs371;
	and.b32  	%r481, %r500, 255;
	mov.b32 	%r497, 16;
	mov.b32 	%r498, 31;
	mov.b32 	%r499, -1;
	// begin inline asm
	shfl.sync.down.b32 %r480, %r481, %r497, %r498, %r499;
	// end inline asm
	// begin inline asm
	shfl.sync.down.b32 %r485, %r486, %r497, %r498, %r499;
	// end inline asm
	mov.b64 	{%r491, %r496}, %rd446;
	// begin inline asm
	shfl.sync.down.b32 %r490, %r491, %r497, %r498, %r499;
	// end inline asm
	// begin inline asm
	shfl.sync.down.b32 %r495, %r496, %r497, %r498, %r499;
	// end inline asm
	mov.b64 	%rd33, {%r490, %r495};
	cvt.u16.u32 	%rs27, %r480;
	setp.gt.s32 	%p303, %r395, 15;
	@%p303 bra 	$L__BB9_37;
	and.b16  	%rs331, %rs371, 255;
	setp.eq.s16 	%p304, %rs331, 0;
	and.b16  	%rs332, %rs27, 255;
	setp.eq.s16 	%p305, %rs332, 0;
	or.pred  	%p306, %p304, %p305;
	@%p306 bra 	$L__BB9_36;
	min.s64 	%rd446, %rd33, %rd446;
	mov.b16 	%rs371, 1;
	bra.uni 	$L__BB9_37;
$L__BB9_36:
	setp.eq.s16 	%p307, %rs331, 0;
	selp.b64 	%rd446, %rd33, %rd446, %p307;
	selp.b16 	%rs371, %rs27, %rs371, %p307;
$L__BB9_37:
	setp.ne.s32 	%p308, %r395, 0;
	@%p308 bra 	$L__BB9_39;
	shr.u32 	%r501, %r10, 1;
	and.b32  	%r502, %r501, 496;
	mov.u32 	%r503, _ZZN3cub18CUB_300001_SM_10006detail6reduce18DeviceReduceKernelINS2_10policy_hubIN4cuda3std3__45tupleIJblEEEjN6thrust24THRUST_300001_SM_1000_NS8cuda_cub9__find_if7functorIS9_EEE10Policy1000ENSB_12zip_iteratorINS8_IJNSD_26transform_input_iterator_tIbPiNSB_6detail10functional5actorINSM_9compositeIJNSM_16operator_adaptorINS7_8equal_toIvEEEENSN_INSM_8argumentILj0EEEEENSN_INSM_5valueIiEEEEEEEEEEENSB_17counting_iteratorIlNSB_11use_defaultES13_S13_EEEEEEEjSF_S9_NS7_10__identityEEEvT0_PT3_T1_NS0_13GridEvenShareIS1B_EET2_T4_E12temp_storage;
	add.s32 	%r504, %r503, %r502;
	st.shared.u8 	[%r504+8], %rs371;
	st.shared.u64 	[%r504+16], %rd446;
$L__BB9_39:
	bar.sync 	0;
	setp.ne.s32 	%p309, %r10, 0;
	@%p309 bra 	$L__BB9_119;
	ld.shared.u8 	%rs335, [_ZZN3cub18CUB_300001_SM_10006detail6reduce18DeviceReduceKernelINS2_10policy_hubIN4cuda3std3__45tupleIJblEEEjN6thrust24THRUST_300001_SM_1000_NS8cuda_cub9__find_if7functorIS9_EEE10Policy1000ENSB_12zip_iteratorINS8_IJNSD_26transform_input_iterator_tIbPiNSB_6detail10functional5actorINSM_9compositeIJNSM_16operator_adaptorINS7_8equal_toIvEEEENSN_INSM_8argumentILj0EEEEENSN_INSM_5valueIiEEEEEEEEEEENSB_17counting_iteratorIlNSB_11use_defaultES13_S13_EEEEEEEjSF_S9_NS7_10__identityEEEvT0_PT3_T1_NS0_13GridEvenShareIS1B_EET2_T4_E12temp_storage+24];
	ld.shared.u64 	%rd406, [_ZZN3cub18CUB_300001_SM_10006detail6reduce18DeviceReduceKernelINS2_10policy_hubIN4cuda3std3__45tupleIJblEEEjN6thrust24THRUST_300001_SM_1000_NS8cuda_cub9__find_if7functorIS9_EEE10Policy1000ENSB_12zip_iteratorINS8_IJNSD_26transform_input_iterator_tIbPiNSB_6detail10functional5actorINSM_9compositeIJNSM_16operator_adaptorINS7_8equal_toIvEEEENSN_INSM_8argumentILj0EEEEENSN_INSM_5valueIiEEEEEEEEEEENSB_17counting_iteratorIlNSB_11use_defaultES13_S13_EEEEEEEjSF_S9_NS7_10__identityEEEvT0_PT3_T1_NS0_13GridEvenShareIS1B_EET2_T4_E12temp_storage+32];
	and.b16  	%rs336, %rs371, 255;
	setp.eq.s16 	%p310, %rs336, 0;
	setp.eq.s16 	%p311, %rs335, 0;
	min.s64 	%rd407, %rd406, %rd446;
	selp.b16 	%rs337, %rs371, 1, %p311;
	selp.b16 	%rs338, %rs335, %rs337, %p310;
	and.b16  	%rs339, %rs338, 255;
	selp.b64 	%rd408, %rd446, %rd407, %p311;
	selp.b64 	%rd409, %rd406, %rd408, %p310;
	ld.shared.u8 	%rs340, [_ZZN3cub18CUB_300001_SM_10006detail6reduce18DeviceReduceKernelINS2_10policy_hubIN4cuda3std3__45tupleIJblEEEjN6thrust24THRUST_300001_SM_1000_NS8cuda_cub9__find_if7functorIS9_EEE10Policy1000ENSB_12zip_iteratorINS8_IJNSD_26transform_input_iterator_tIbPiNSB_6detail10functional5actorINSM_9compositeIJNSM_16operator_adaptorINS7_8equal_toIvEEEENSN_INSM_8argumentILj0EEEEENSN_INSM_5valueIiEEEEEEEEEEENSB_17counting_iteratorIlNSB_11use_defaultES13_S13_EEEEEEEjSF_S9_NS7_10__identityEEEvT0_PT3_T1_NS0_13GridEvenShareIS1B_EET2_T4_E12temp_storage+40];
	ld.shared.u64 	%rd410, [_ZZN3cub18CUB_300001_SM_10006detail6reduce18DeviceReduceKernelINS2_10policy_hubIN4cuda3std3__45tupleIJblEEEjN6thrust24THRUST_300001_SM_1000_NS8cuda_cub9__find_if7functorIS9_EEE10Policy1000ENSB_12zip_iteratorINS8_IJNSD_26transform_input_iterator_tIbPiNSB_6detail10functional5actorINSM_9compositeIJNSM_16operator_adaptorINS7_8equal_toIvEEEENSN_INSM_8argumentILj0EEEEENSN_INSM_5valueIiEEEEEEEEEEENSB_17counting_iteratorIlNSB_11use_defaultES13_S13_EEEEEEEjSF_S9_NS7_10__identityEEEvT0_PT3_T1_NS0_13GridEvenShareIS1B_EET2_T4_E12temp_storage+48];
	setp.eq.s16 	%p312, %rs339, 0;
	setp.eq.s16 	%p313, %rs340, 0;
	min.s64 	%rd411, %rd410, %rd409;
	selp.b16 	%rs341, %rs338, 1, %p313;
	selp.b16 	%rs342, %rs340, %rs341, %p312;
	and.b16  	%rs343, %rs342, 255;
	selp.b64 	%rd412, %rd409, %rd411, %p313;
	selp.b64 	%rd413, %rd410, %rd412, %p312;
	ld.shared.u8 	%rs344, [_ZZN3cub18CUB_300001_SM_10006detail6reduce18DeviceReduceKernelINS2_10policy_hubIN4cuda3std3__45tupleIJblEEEjN6thrust24THRUST_300001_SM_1000_NS8cuda_cub9__find_if7functorIS9_EEE10Policy1000ENSB_12zip_iteratorINS8_IJNSD_26transform_input_iterator_tIbPiNSB_6detail10functional5actorINSM_9compositeIJNSM_16operator_adaptorINS7_8equal_toIvEEEENSN_INSM_8argumentILj0EEEEENSN_INSM_5valueIiEEEEEEEEEEENSB_17counting_iteratorIlNSB_11use_defaultES13_S13_EEEEEEEjSF_S9_NS7_10__identityEEEvT0_PT3_T1_NS0_13GridEvenShareIS1B_EET2_T4_E12temp_storage+56];
	ld.shared.u64 	%rd414, [_ZZN3cub18CUB_300001_SM_10006detail6reduce18DeviceReduceKernelINS2_10policy_hubIN4cuda3std3__45tupleIJblEEEjN6thrust24THRUST_300001_SM_1000_NS8cuda_cub9__find_if7functorIS9_EEE10Policy1000ENSB_12zip_iteratorINS8_IJNSD_26transform_input_iterator_tIbPiNSB_6detail10functional5actorINSM_9compositeIJNSM_16operator_adaptorINS7_8equal_toIvEEEENSN_INSM_8argumentILj0EEEEENSN_INSM_5valueIiEEEEEEEEEEENSB_17counting_iteratorIlNSB_11use_defaultES13_S13_EEEEEEEjSF_S9_NS7_10__identityEEEvT0_PT3_T1_NS0_13GridEvenShareIS1B_EET2_T4_E12temp_storage+64];
	setp.eq.s16 	%p314, %rs343, 0;
	setp.eq.s16 	%p315, %rs344, 0;
	min.s64 	%rd415, %rd414, %rd413;
	selp.b16 	%rs345, %rs342, 1, %p315;
	selp.b16 	%rs346, %rs344, %rs345, %p314;
	and.b16  	%rs347, %rs346, 255;
	selp.b64 	%rd416, %rd413, %rd415, %p315;
	selp.b64 	%rd417, %rd414, %rd416, %p314;
	ld.shared.u8 	%rs348, [_ZZN3cub18CUB_300001_SM_10006detail6reduce18DeviceReduceKernelINS2_10policy_hubIN4cuda3std3__45tupleIJblEEEjN6thrust24THRUST_300001_SM_1000_NS8cuda_cub9__find_if7functorIS9_EEE10Policy1000ENSB_12zip_iteratorINS8_IJNSD_26transform_input_iterator_tIbPiNSB_6detail10functional5actorINSM_9compositeIJNSM_16operator_adaptorINS7_8equal_toIvEEEENSN_INSM_8argumentILj0EEEEENSN_INSM_5valueIiEEEEEEEEEEENSB_17counting_iteratorIlNSB_11use_defaultES13_S13_EEEEEEEjSF_S9_NS7_10__identityEEEvT0_PT3_T1_NS0_13GridEvenShareIS1B_EET2_T4_E12temp_storage+72];
	ld.shared.u64 	%rd418, [_ZZN3cub18CUB_300001_SM_10006detail6reduce18DeviceReduceKernelINS2_10policy_hubIN4cuda3std3__45tupleIJblEEEjN6thrust24THRUST_300001_SM_1000_NS8cuda_cub9__find_if7functorIS9_EEE10Policy1000ENSB_12zip_iteratorINS8_IJNSD_26transform_input_iterator_tIbPiNSB_6detail10functional5actorINSM_9compositeIJNSM_16operator_adaptorINS7_8equal_toIvEEEENSN_INSM_8argumentILj0EEEEENSN_INSM_5valueIiEEEEEEEEEEENSB_17counting_iteratorIlNSB_11use_defaultES13_S13_EEEEEEEjSF_S9_NS7_10__identityEEEvT0_PT3_T1_NS0_13GridEvenShareIS1B_EET2_T4_E12temp_storage+80];
	setp.eq.s16 	%p316, %rs347, 0;
	setp.eq.s16 	%p317, %rs348, 0;
	min.s64 	%rd419, %rd418, %rd417;
	selp.b16 	%rs349, %rs346, 1, %p317;
	selp.b16 	%rs350, %rs348, %rs349, %p316;
	and.b16  	%rs351, %rs350, 255;
	selp.b64 	%rd420, %rd417, %rd419, %p317;
	selp.b64 	%rd421, %rd418, %rd420, %p316;
	ld.shared.u8 	%rs352, [_ZZN3cub18CUB_300001_SM_10006detail6reduce18DeviceReduceKernelINS2_10policy_hubIN4cuda3std3__45tupleIJblEEEjN6thrust24THRUST_300001_SM_1000_NS8cuda_cub9__find_if7functorIS9_EEE10Policy1000ENSB_12zip_iteratorINS8_IJNSD_26transform_input_iterator_tIbPiNSB_6detail10functional5actorINSM_9compositeIJNSM_16operator_adaptorINS7_8equal_toIvEEEENSN_INSM_8argumentILj0EEEEENSN_INSM_5valueIiEEEEEEEEEEENSB_17counting_iteratorIlNSB_11use_defaultES13_S13_EEEEEEEjSF_S9_NS7_10__identityEEEvT0_PT3_T1_NS0_13GridEvenShareIS1B_EET2_T4_E12temp_storage+88];
	ld.shared.u64 	%rd422, [_ZZN3cub18CUB_300001_SM_10006detail6reduce18DeviceReduceKernelINS2_10policy_hubIN4cuda3std3__45tupleIJblEEEjN6thrust24THRUST_300001_SM_1000_NS8cuda_cub9__find_if7functorIS9_EEE10Policy1000ENSB_12zip_iteratorINS8_IJNSD_26transform_input_iterator_tIbPiNSB_6detail10functional5actorINSM_9compositeIJNSM_16operator_adaptorINS7_8equal_toIvEEEENSN_INSM_8argumentILj0EEEEENSN_INSM_5valueIiEEEEEEEEEEENSB_17counting_iteratorIlNSB_11use_defaultES13_S13_EEEEEEEjSF_S9_NS7_10__identityEEEvT0_PT3_T1_NS0_13GridEvenShareIS1B_EET2_T4_E12temp_storage+96];
	setp.eq.s16 	%p318, %rs351, 0;
	setp.eq.s16 	%p319, %rs352, 0;
	min.s64 	%rd423, %rd422, %rd421;
	selp.b16 	%rs353, %rs350, 1, %p319;
	selp.b16 	%rs354, %rs352, %rs353, %p318;
	and.b16  	%rs355, %rs354, 255;
	selp.b64 	%rd424, %rd421, %rd423, %p319;
	selp.b64 	%rd425, %rd422, %rd424, %p318;
	ld.shared.u8 	%rs356, [_ZZN3cub18CUB_300001_SM_10006detail6reduce18DeviceReduceKernelINS2_10policy_hubIN4cuda3std3__45tupleIJblEEEjN6thrust24THRUST_300001_SM_1000_NS8cuda_cub9__find_if7functorIS9_EEE10Policy1000ENSB_12zip_iteratorINS8_IJNSD_26transform_input_iterator_tIbPiNSB_6detail10functional5actorINSM_9compositeIJNSM_16operator_adaptorINS7_8equal_toIvEEEENSN_INSM_8argumentILj0EEEEENSN_INSM_5valueIiEEEEEEEEEEENSB_17counting_iteratorIlNSB_11use_defaultES13_S13_EEEEEEEjSF_S9_NS7_10__identityEEEvT0_PT3_T1_NS0_13GridEvenShareIS1B_EET2_T4_E12temp_storage+104];
	ld.shared.u64 	%rd426, [_ZZN3cub18CUB_300001_SM_10006detail6reduce18DeviceReduceKernelINS2_10policy_hubIN4cuda3std3__45tupleIJblEEEjN6thrust24THRUST_300001_SM_1000_NS8cuda_cub9__find_if7functorIS9_EEE10Policy1000ENSB_12zip_iteratorINS8_IJNSD_26transform_input_iterator_tIbPiNSB_6detail10functional5actorINSM_9compositeIJNSM_16operator_adaptorINS7_8equal_toIvEEEENSN_INSM_8argumentILj0EEEEENSN_INSM_5valueIiEEEEEEEEEEENSB_17counting_iteratorIlNSB_11use_defaultES13_S13_EEEEEEEjSF_S9_NS7_10__identityEEEvT0_PT3_T1_NS0_13GridEvenShareIS1B_EET2_T4_E12temp_storage+112];
	setp.eq.s16 	%p320, %rs355, 0;
	setp.eq.s16 	%p321, %rs356, 0;
	min.s64 	%rd427, %rd426, %rd425;
	selp.b16 	%rs357, %rs354, 1, %p321;
	selp.b16 	%rs358, %rs356, %rs357, %p320;
	and.b16  	%rs359, %rs358, 255;
	selp.b64 	%rd428, %rd425, %rd427, %p321;
	selp.b64 	%rd429, %rd426, %rd428, %p320;
	ld.shared.u8 	%rs360, [_ZZN3cub18CUB_300001_SM_10006detail6reduce18DeviceReduceKernelINS2_10policy_hubIN4cuda3std3__45tupleIJblEEEjN6thrust24THRUST_300001_SM_1000_NS8cuda_cub9__find_if7functorIS9_EEE10Policy1000ENSB_12zip_iteratorINS8_IJNSD_26transform_input_iterator_tIbPiNSB_6detail10functional5actorINSM_9compositeIJNSM_16operator_adaptorINS7_8equal_toIvEEEENSN_INSM_8argumentILj0EEEEENSN_INSM_5valueIiEEEEEEEEEEENSB_17counting_iteratorIlNSB_11use_defaultES13_S13_EEEEEEEjSF_S9_NS7_10__identityEEEvT0_PT3_T1_NS0_13GridEvenShareIS1B_EET2_T4_E12temp_storage+120];
	ld.shared.u64 	%rd430, [_ZZN3cub18CUB_300001_SM_10006detail6reduce18DeviceReduceKernelINS2_10policy_hubIN4cuda3std3__45tupleIJblEEEjN6thrust24THRUST_300001_SM_1000_NS8cuda_cub9__find_if7functorIS9_EEE10Policy1000ENSB_12zip_iteratorINS8_IJNSD_26transform_input_iterator_tIbPiNSB_6detail10functional5actorINSM_9compositeIJNSM_16operator_adaptorINS7_8equal_toIvEEEENSN_INSM_8argumentILj0EEEEENSN_INSM_5valueIiEEEEEEEEEEENSB_17counting_iteratorIlNSB_11use_defaultES13_S13_EEEEEEEjSF_S9_NS7_10__identityEEEvT0_PT3_T1_NS0_13GridEvenShareIS1B_EET2_T4_E12temp_storage+128];
	setp.eq.s16 	%p322, %rs359, 0;
	setp.eq.s16 	%p323, %rs360, 0;
	min.s64 	%rd431, %rd430, %rd429;
	selp.b16 	%rs361, %rs358, 1, %p323;
	selp.b16 	%rs371, %rs360, %rs361, %p322;
	selp.b64 	%rd432, %rd429, %rd431, %p323;
	selp.b64 	%rd446, %rd430, %rd432, %p322;
	bra.uni 	$L__BB9_119;
$L__BB9_41:
	// begin inline asm
	mov.u32 %r277, %laneid;
	// end inline asm
	and.b32  	%r298, %r10, 992;
	add.s32 	%r299, %r298, 32;
	setp.gt.u32 	%p234, %r299, %r9;
	not.b32 	%r300, %r298;
	add.s32 	%r301, %r9, %r300;
	selp.b32 	%r296, %r301, 31, %p234;
	cvt.u32.u16 	%r302, %rs371;
	and.b32  	%r279, %r302, 255;
	mov.b32 	%r295, 1;
	mov.b32 	%r297, -1;
	// begin inline asm
	shfl.sync.down.b32 %r278, %r279, %r295, %r296, %r297;
	// end inline asm
	// begin inline asm
	shfl.sync.down.b32 %r283, %r284, %r295, %r296, %r297;
	// end inline asm
	mov.b64 	{%r289, %r294}, %rd446;
	// begin inline asm
	shfl.sync.down.b32 %r288, %r289, %r295, %r296, %r297;
	// end inline asm
	// begin inline asm
	shfl.sync.down.b32 %r293, %r294, %r295, %r296, %r297;
	// end inline asm
	mov.b64 	%rd38, {%r288, %r293};
	cvt.u16.u32 	%rs31, %r278;
	setp.ge.s32 	%p235, %r277, %r296;
	@%p235 bra 	$L__BB9_45;
	and.b16  	%rs274, %rs371, 255;
	setp.eq.s16 	%p236, %rs274, 0;
	and.b16  	%rs275, %rs31, 255;
	setp.eq.s16 	%p237, %rs275, 0;
	or.pred  	%p238, %p236, %p237;
	@%p238 bra 	$L__BB9_44;
	min.s64 	%rd446, %rd38, %rd446;
	mov.b16 	%rs371, 1;
	bra.uni 	$L__BB9_45;
$L__BB9_44:
	setp.eq.s16 	%p239, %rs274, 0;
	selp.b16 	%rs371, %rs31, %rs371, %p239;
	selp.b64 	%rd446, %rd38, %rd446, %p239;
$L__BB9_45:
	cvt.u32.u16 	%r323, %rs371;
	and.b32  	%r304, %r323, 255;
	mov.b32 	%r320, 2;
	mov.b32 	%r322, -1;
	// begin inline asm
	shfl.sync.down.b32 %r303, %r304, %r320, %r296, %r322;
	// end inline asm
	// begin inline asm
	shfl.sync.down.b32 %r308, %r309, %r320, %r296, %r322;
	// end inline asm
	mov.b64 	{%r314, %r319}, %rd446;
	// begin inline asm
	shfl.sync.down.b32 %r313, %r314, %r320, %r296, %r322;
	// end inline asm
	// begin inline asm
	shfl.sync.down.b32 %r318, %r319, %r320, %r296, %r322;
	// end inline asm
	mov.b64 	%rd42, {%r313, %r318};
	cvt.u16.u32 	%rs34, %r303;
	add.s32 	%r324, %r277, 2;
	setp.gt.s32 	%p240, %r324, %r296;
	@%p240 bra 	$L__BB9_49;
	and.b16  	%rs278, %rs371, 255;
	setp.eq.s16 	%p241, %rs278, 0;
	and.b16  	%rs279, %rs34, 255;
	setp.eq.s16 	%p242, %rs279, 0;
	or.pred  	%p243, %p241, %p242;
	@%p243 bra 	$L__BB9_48;
	min.s64 	%rd446, %rd42, %rd446;
	mov.b16 	%rs371, 1;
	bra.uni 	$L__BB9_49;
$L__BB9_48:
	setp.eq.s16 	%p244, %rs278, 0;
	selp.b16 	%rs371, %rs34, %rs371, %p244;
	selp.b64 	%rd446, %rd42, %rd446, %p244;
$L__BB9_49:
	cvt.u32.u16 	%r345, %rs371;
	and.b32  	%r326, %r345, 255;
	mov.b32 	%r342, 4;
	mov.b32 	%r344, -1;
	// begin inline asm
	shfl.sync.down.b32 %r325, %r326, %r342, %r296, %r344;
	// end inline asm
	// begin inline asm
	shfl.sync.down.b32 %r330, %r331, %r342, %r296, %r344;
	// end inline asm
	mov.b64 	{%r336, %r341}, %rd446;
	// begin inline asm
	shfl.sync.down.b32 %r335, %r336, %r342, %r296, %r344;
	// end inline asm
	// begin inline asm
	shfl.sync.down.b32 %r340, %r341, %r342, %r296, %r344;
	// end inline asm
	mov.b64 	%rd46, {%r335, %r340};
	cvt.u16.u32 	%rs37, %r325;
	add.s32 	%r346, %r277, 4;
	setp.gt.s32 	%p245, %r346, %r296;
	@%p245 bra 	$L__BB9_53;
	and.b16  	%rs282, %rs371, 255;
	setp.eq.s16 	%p246, %rs282, 0;
	and.b16  	%rs283, %rs37, 255;
	setp.eq.s16 	%p247, %rs283, 0;
	or.pred  	%p248, %p246, %p247;
	@%p248 bra 	$L__BB9_52;
	min.s64 	%rd446, %rd46, %rd446;
	mov.b16 	%rs371, 1;
	bra.uni 	$L__BB9_53;
$L__BB9_52:
	setp.eq.s16 	%p249, %rs282, 0;
	selp.b16 	%rs371, %rs37, %rs371, %p249;
	selp.b64 	%rd446, %rd46, %rd446, %p249;
$L__BB9_53:
	cvt.u32.u16 	%r367, %rs371;
	and.b32  	%r348, %r367, 255;
	mov.b32 	%r364, 8;
	mov.b32 	%r366, -1;
	// begin inline asm
	shfl.sync.down.b32 %r347, %r348, %r364, %r296, %r366;
	// end inline asm
	// begin inline asm
	shfl.sync.down.b32 %r352, %r353, %r364, %r296, %r366;
	// end inline asm
	mov.b64 	{%r358, %r363}, %rd446;
	// begin inline asm
	shfl.sync.down.b32 %r357, %r358, %r364, %r296, %r366;
	// end inline asm
	// begin inline asm
	shfl.sync.down.b32 %r362, %r363, %r364, %r296, %r366;
	// end inline asm
	mov.b64 	%rd50, {%r357, %r362};
	cvt.u16.u32 	%rs40, %r347;
	add.s32 	%r368, %r277, 8;
	setp.gt.s32 	%p250, %r368, %r296;
	@%p250 bra 	$L__BB9_57;
	and.b16  	%rs286, %rs371, 255;
	setp.eq.s16 	%p251, %rs286, 0;
	and.b16  	%rs287, %rs40, 255;
	setp.eq.s16 	%p252, %rs287, 0;
	or.pred  	%p253, %p251, %p252;
	@%p253 bra 	$L__BB9_56;
	min.s64 	%rd446, %rd50, %rd446;
	mov.b16 	%rs371, 1;
	bra.uni 	$L__BB9_57;
$L__BB9_56:
	setp.eq.s16 	%p254, %rs286, 0;
	selp.b16 	%rs371, %rs40, %rs371, %p254;
	selp.b64 	%rd446, %rd50, %rd446, %p254;
$L__BB9_57:
	cvt.u32.u16 	%r389, %rs371;
	and.b32  	%r370, %r389, 255;
	mov.b32 	%r386, 16;
	mov.b32 	%r388, -1;
	// begin inline asm
	shfl.sync.down.b32 %r369, %r370, %r386, %r296, %r388;
	// end inline asm
	// begin inline asm
	shfl.sync.down.b32 %r374, %r375, %r386, %r296, %r388;
	// end inline asm
	mov.b64 	{%r380, %r385}, %rd446;
	// begin inline asm
	shfl.sync.down.b32 %r379, %r380, %r386, %r296, %r388;
	// end inline asm
	// begin inline asm
	shfl.sync.down.b32 %r384, %r385, %r386, %r296, %r388;
	// end inline asm
	mov.b64 	%rd54, {%r379, %r384};
	cvt.u16.u32 	%rs43, %r369;
	add.s32 	%r390, %r277, 16;
	setp.gt.s32 	%p255, %r390, %r296;
	@%p255 bra 	$L__BB9_61;
	and.b16  	%rs290, %rs371, 255;
	setp.eq.s16 	%p256, %rs290, 0;
	and.b16  	%rs291, %rs43, 255;
	setp.eq.s16 	%p257, %rs291, 0;
	or.pred  	%p258, %p256, %p257;
	@%p258 bra 	$L__BB9_60;
	min.s64 	%rd446, %rd54, %rd446;
	mov.b16 	%rs371, 1;
	bra.uni 	$L__BB9_61;
$L__BB9_60:
	setp.eq.s16 	%p259, %rs290, 0;
	selp.b16 	%rs371, %rs43, %rs371, %p259;
	selp.b64 	%rd446, %rd54, %rd446, %p259;
$L__BB9_61:
	setp.ne.s32 	%p260, %r277, 0;
	@%p260 bra 	$L__BB9_63;
	shr.u32 	%r391, %r10, 1;
	and.b32  	%r392, %r391, 496;
	mov.u32 	%r393, _ZZN3cub18CUB_300001_SM_10006detail6reduce18DeviceReduceKernelINS2_10policy_hubIN4cuda3std3__45tupleIJblEEEjN6thrust24THRUST_300001_SM_1000_NS8cuda_cub9__find_if7functorIS9_EEE10Policy1000ENSB_12zip_iteratorINS8_IJNSD_26transform_input_iterator_tIbPiNSB_6detail10functional5actorINSM_9compositeIJNSM_16operator_adaptorINS7_8equal_toIvEEEENSN_INSM_8argumentILj0EEEEENSN_INSM_5valueIiEEEEEEEEEEENSB_17counting_iteratorIlNSB_11use_defaultES13_S13_EEEEEEEjSF_S9_NS7_10__identityEEEvT0_PT3_T1_NS0_13GridEvenShareIS1B_EET2_T4_E12temp_storage;
	add.s32 	%r394, %r393, %r392;
	st.shared.u8 	[%r394+8], %rs371;
	st.shared.u64 	[%r394+16], %rd446;
$L__BB9_63:
	bar.sync 	0;
	setp.ne.s32 	%p261, %r10, 0;
	@%p261 bra 	$L__BB9_119;
	setp.lt.u32 	%p262, %r9, 33;
	@%p262 bra 	$L__BB9_66;
	ld.shared.u8 	%rs294, [_ZZN3cub18CUB_300001_SM_10006detail6reduce18DeviceReduceKernelINS2_10policy_hubIN4cuda3std3__45tupleIJblEEEjN6thrust24THRUST_300001_SM_1000_NS8cuda_cub9__find_if7functorIS9_EEE10Policy1000ENSB_12zip_iteratorINS8_IJNSD_26transform_input_iterator_tIbPiNSB_6detail10functional5actorINSM_9compositeIJNSM_16operator_adaptorINS7_8equal_toIvEEEENSN_INSM_8argumentILj0EEEEENSN_INSM_5valueIiEEEEEEEEEEENSB_17counting_iteratorIlNSB_11use_defaultES13_S13_EEEEEEEjSF_S9_NS7_10__identityEEEvT0_PT3_T1_NS0_13GridEvenShareIS1B_EET2_T4_E12temp_storage+24];
	ld.shared.u64 	%rd385, [_ZZN3cub18CUB_300001_SM_10006detail6reduce18DeviceReduceKernelINS2_10policy_hubIN4cuda3std3__45tupleIJblEEEjN6thrust24THRUST_300001_SM_1000_NS8cuda_cub9__find_if7functorIS9_EEE10Policy1000ENSB_12zip_iteratorINS8_IJNSD_26transform_input_iterator_tIbPiNSB_6detail10functional5actorINSM_9compositeIJNSM_16operator_adaptorINS7_8equal_toIvEEEENSN_INSM_8argumentILj0EEEEENSN_INSM_5valueIiEEEEEEEEEEENSB_17counting_iteratorIlNSB_11use_defaultES13_S13_EEEEEEEjSF_S9_NS7_10__identityEEEvT0_PT3_T1_NS0_13GridEvenShareIS1B_EET2_T4_E12temp_storage+32];
	and.b16  	%rs295, %rs371, 255;
	setp.eq.s16 	%p263, %rs295, 0;
	setp.eq.s16 	%p264, %rs294, 0;
	min.s64 	%rd386, %rd385, %rd446;
	selp.b16 	%rs296, %rs371, 1, %p264;
	selp.b16 	%rs371, %rs294, %rs296, %p263;
	selp.b64 	%rd387, %rd446, %rd386, %p264;
	selp.b64 	%rd446, %rd385, %rd387, %p263;
$L__BB9_66:
	setp.lt.u32 	%p265, %r9, 65;
	@%p265 bra 	$L__BB9_68;
	ld.shared.u8 	%rs297, [_ZZN3cub18CUB_300001_SM_10006detail6reduce18DeviceReduceKernelINS2_10policy_hubIN4cuda3std3__45tupleIJblEEEjN6thrust24THRUST_300001_SM_1000_NS8cuda_cub9__find_if7functorIS9_EEE10Policy1000ENSB_12zip_iteratorINS8_IJNSD_26transform_input_iterator_tIbPiNSB_6detail10functional5actorINSM_9compositeIJNSM_16operator_adaptorINS7_8equal_toIvEEEENSN_INSM_8argumentILj0EEEEENSN_INSM_5valueIiEEEEEEEEEEENSB_17counting_iteratorIlNSB_11use_defaultES13_S13_EEEEEEEjSF_S9_NS7_10__identityEEEvT0_PT3_T1_NS0_13GridEvenShareIS1B_EET2_T4_E12temp_storage+40];
	ld.shared.u64 	%rd388, [_ZZN3cub18CUB_300001_SM_10006detail6reduce18DeviceReduceKernelINS2_10policy_hubIN4cuda3std3__45tupleIJblEEEjN6thrust24THRUST_300001_SM_1000_NS8cuda_cub9__find_if7functorIS9_EEE10Policy1000ENSB_12zip_iteratorINS8_IJNSD_26transform_input_iterator_tIbPiNSB_6detail10functional5actorINSM_9compositeIJNSM_16operator_adaptorINS7_8equal_toIvEEEENSN_INSM_8argumentILj0EEEEENSN_INSM_5valueIiEEEEEEEEEEENSB_17counting_iteratorIlNSB_11use_defaultES13_S13_EEEEEEEjSF_S9_NS7_10__identityEEEvT0_PT3_T1_NS0_13GridEvenShareIS1B_EET2_T4_E12temp_storage+48];
	and.b16  	%rs298, %rs371, 255;
	setp.eq.s16 	%p266, %rs298, 0;
	setp.eq.s16 	%p267, %rs297, 0;
	min.s64 	%rd389, %rd388, %rd446;
	selp.b16 	%rs299, %rs371, 1, %p267;
	selp.b16 	%rs371, %rs297, %rs299, %p266;
	selp.b64 	%rd390, %rd446, %rd389, %p267;
	selp.b64 	%rd446, %rd388, %rd390, %p266;
$L__BB9_68:
	setp.lt.u32 	%p268, %r9, 97;
	@%p268 bra 	$L__BB9_70;
	ld.shared.u8 	%rs300, [_ZZN3cub18CUB_300001_SM_10006detail6reduce18DeviceReduceKernelINS2_10policy_hubIN4cuda3std3__45tupleIJblEEEjN6thrust24THRUST_300001_SM_1000_NS8cuda_cub9__find_if7functorIS9_EEE10Policy1000ENSB_12zip_iteratorINS8_IJNSD_26transform_input_iterator_tIbPiNSB_6detail10functional5actorINSM_9compositeIJNSM_16operator_adaptorINS7_8equal_toIvEEEENSN_INSM_8argumentILj0EEEEENSN_INSM_5valueIiEEEEEEEEEEENSB_17counting_iteratorIlNSB_11use_defaultES13_S13_EEEEEEEjSF_S9_NS7_10__identityEEEvT0_PT3_T1_NS0_13GridEvenShareIS1B_EET2_T4_E12temp_storage+56];
	ld.shared.u64 	%rd391, [_ZZN3cub18CUB_300001_SM_10006detail6reduce18DeviceReduceKernelINS2_10policy_hubIN4cuda3std3__45tupleIJblEEEjN6thrust24THRUST_300001_SM_1000_NS8cuda_cub9__find_if7functorIS9_EEE10Policy1000ENSB_12zip_iteratorINS8_IJNSD_26transform_input_iterator_tIbPiNSB_6detail10functional5actorINSM_9compositeIJNSM_16operator_adaptorINS7_8equal_toIvEEEENSN_INSM_8argumentILj0EEEEENSN_INSM_5valueIiEEEEEEEEEEENSB_17counting_iteratorIlNSB_11use_defaultES13_S13_EEEEEEEjSF_S9_NS7_10__identityEEEvT0_PT3_T1_NS0_13GridEvenShareIS1B_EET2_T4_E12temp_storage+64];
	and.b16  	%rs301, %rs371, 255;
	setp.eq.s16 	%p269, %rs301, 0;
	setp.eq.s16 	%p270, %rs300, 0;
	min.s64 	%rd392, %rd391, %rd446;
	selp.b16 	%rs302, %rs371, 1, %p270;
	selp.b16 	%rs371, %rs300, %rs302, %p269;
	selp.b64 	%rd393, %rd446, %rd392, %p270;
	selp.b64 	%rd446, %rd391, %rd393, %p269;
$L__BB9_70:
	setp.lt.u32 	%p271, %r9, 129;
	@%p271 bra 	$L__BB9_72;
	ld.shared.u8 	%rs303, [_ZZN3cub18CUB_300001_SM_10006detail6reduce18DeviceReduceKernelINS2_10policy_hubIN4cuda3std3__45tupleIJblEEEjN6thrust24THRUST_300001_SM_1000_NS8cuda_cub9__find_if7functorIS9_EEE10Policy1000ENSB_12zip_iteratorINS8_IJNSD_26transform_input_iterator_tIbPiNSB_6detail10functional5actorINSM_9compositeIJNSM_16operator_adaptorINS7_8equal_toIvEEEENSN_INSM_8argumentILj0EEEEENSN_INSM_5valueIiEEEEEEEEEEENSB_17counting_iteratorIlNSB_11use_defaultES13_S13_EEEEEEEjSF_S9_NS7_10__identityEEEvT0_PT3_T1_NS0_13GridEvenShareIS1B_EET2_T4_E12temp_storage+72];
	ld.shared.u64 	%rd394, [_ZZN3cub18CUB_300001_SM_10006detail6reduce18DeviceReduceKernelINS2_10policy_hubIN4cuda3std3__45tupleIJblEEEjN6thrust24THRUST_300001_SM_1000_NS8cuda_cub9__find_if7functorIS9_EEE10Policy1000ENSB_12zip_iteratorINS8_IJNSD_26transform_input_iterator_tIbPiNSB_6detail10functional5actorINSM_9compositeIJNSM_16operator_adaptorINS7_8equal_toIvEEEENSN_INSM_8argumentILj0EEEEENSN_INSM_5valueIiEEEEEEEEEEENSB_17counting_iteratorIlNSB_11use_defaultES13_S13_EEEEEEEjSF_S9_NS7_10__identityEEEvT0_PT3_T1_NS0_13GridEvenShareIS1B_EET2_T4_E12temp_storage+80];
	and.b16  	%rs304, %rs371, 255;
	setp.eq.s16 	%p272, %rs304, 0;
	setp.eq.s16 	%p273, %rs303, 0;
	min.s64 	%rd395, %rd394, %rd446;
	selp.b16 	%rs305, %rs371, 1, %p273;
	selp.b16 	%rs371, %rs303, %rs305, %p272;
	selp.b64 	%rd396, %rd446, %rd395, %p273;
	selp.b64 	%rd446, %rd394, %rd396, %p272;
$L__BB9_72:
	setp.lt.u32 	%p274, %r9, 161;
	@%p274 bra 	$L__BB9_74;
	ld.shared.u8 	%rs306, [_ZZN3cub18CUB_300001_SM_10006detail6reduce18DeviceReduceKernelINS2_10policy_hubIN4cuda3std3__45tupleIJblEEEjN6thrust24THRUST_300001_SM_1000_NS8cuda_cub9__find_if7functorIS9_EEE10Policy1000ENSB_12zip_iteratorINS8_IJNSD_26transform_input_iterator_tIbPiNSB_6detail10functional5actorINSM_9compositeIJNSM_16operator_adaptorINS7_8equal_toIvEEEENSN_INSM_8argumentILj0EEEEENSN_INSM_5valueIiEEEEEEEEEEENSB_17counting_iteratorIlNSB_11use_defaultES13_S13_EEEEEEEjSF_S9_NS7_10__identityEEEvT0_PT3_T1_NS0_13GridEvenShareIS1B_EET2_T4_E12temp_storage+88];
	ld.shared.u64 	%rd397, [_ZZN3cub18CUB_300001_SM_10006detail6reduce18DeviceReduceKernelINS2_10policy_hubIN4cuda3std3__45tupleIJblEEEjN6thrust24THRUST_300001_SM_1000_NS8cuda_cub9__find_if7functorIS9_EEE10Policy1000ENSB_12zip_iteratorINS8_IJNSD_26transform_input_iterator_tIbPiNSB_6detail10functional5actorINSM_9compositeIJNSM_16operator_adaptorINS7_8equal_toIvEEEENSN_INSM_8argumentILj0EEEEENSN_INSM_5valueIiEEEEEEEEEEENSB_17counting_iteratorIlNSB_11use_defaultES13_S13_EEEEEEEjSF_S9_NS7_10__identityEEEvT0_PT3_T1_NS0_13GridEvenShareIS1B_EET2_T4_E12temp_storage+96];
	and.b16  	%rs307, %rs371, 255;
	setp.eq.s16 	%p275, %rs307, 0;
	setp.eq.s16 	%p276, %rs306, 0;
	min.s64 	%rd398, %rd397, %rd446;
	selp.b16 	%rs308, %rs371, 1, %p276;
	selp.b16 	%rs371, %rs306, %rs308, %p275;
	selp.b64 	%rd399, %rd446, %rd398, %p276;
	selp.b64 	%rd446, %rd397, %rd399, %p275;
$L__BB9_74:
	setp.lt.u32 	%p277, %r9, 193;
	@%p277 bra 	$L__BB9_76;
	ld.shared.u8 	%rs309, [_ZZN3cub18CUB_300001_SM_10006detail6reduce18DeviceReduceKernelINS2_10policy_hubIN4cuda3std3__45tupleIJblEEEjN6thrust24THRUST_300001_SM_1000_NS8cuda_cub9__find_if7functorIS9_EEE10Policy1000ENSB_12zip_iteratorINS8_IJNSD_26transform_input_iterator_tIbPiNSB_6detail10functional5actorINSM_9compositeIJNSM_16operator_adaptorINS7_8equal_toIvEEEENSN_INSM_8argumentILj0EEEEENSN_INSM_5valueIiEEEEEEEEEEENSB_17counting_iteratorIlNSB_11use_defaultES13_S13_EEEEEEEjSF_S9_NS7_10__identityEEEvT0_PT3_T1_NS0_13GridEvenShareIS1B_EET2_T4_E12temp_storage+104];
	ld.shared.u64 	%rd400, [_ZZN3cub18CUB_300001_SM_10006detail6reduce18DeviceReduceKernelINS2_10policy_hubIN4cuda3std3__45tupleIJblEEEjN6thrust24THRUST_300001_SM_1000_NS8cuda_cub9__find_if7functorIS9_EEE10Policy1000ENSB_12zip_iteratorINS8_IJNSD_26transform_input_iterator_tIbPiNSB_6detail10functional5actorINSM_9compositeIJNSM_16operator_adaptorINS7_8equal_toIvEEEENSN_INSM_8argumentILj0EEEEENSN_INSM_5valueIiEEEEEEEEEEENSB_17counting_iteratorIlNSB_11use_defaultES13_S13_EEEEEEEjSF_S9_NS7_10__identityEEEvT0_PT3_T1_NS0_13GridEvenShareIS1B_EET2_T4_E12temp_storage+112];
	and.b16  	%rs310, %rs371, 255;
	setp.eq.s16 	%p278, %rs310, 0;
	setp.eq.s16 	%p279, %rs309, 0;
	min.s64 	%rd401, %rd400, %rd446;
	selp.b16 	%rs311, %rs371, 1, %p279;
	selp.b16 	%rs371, %rs309, %rs311, %p278;
	selp.b64 	%rd402, %rd446, %rd401, %p279;
	selp.b64 	%rd446, %rd400, %rd402, %p278;
$L__BB9_76:
	setp.lt.u32 	%p280, %r9, 225;
	@%p280 bra 	$L__BB9_119;
	ld.shared.u8 	%rs312, [_ZZN3cub18CUB_300001_SM_10006detail6reduce18DeviceReduceKernelINS2_10policy_hubIN4cuda3std3__45tupleIJblEEEjN6thrust24THRUST_300001_SM_1000_NS8cuda_cub9__find_if7functorIS9_EEE10Policy1000ENSB_12zip_iteratorINS8_IJNSD_26transform_input_iterator_tIbPiNSB_6detail10functional5actorINSM_9compositeIJNSM_16operator_adaptorINS7_8equal_toIvEEEENSN_INSM_8argumentILj0EEEEENSN_INSM_5valueIiEEEEEEEEEEENSB_17counting_iteratorIlNSB_11use_defaultES13_S13_EEEEEEEjSF_S9_NS7_10__identityEEEvT0_PT3_T1_NS0_13GridEvenShareIS1B_EET2_T4_E12temp_storage+120];
	ld.shared.u64 	%rd403, [_ZZN3cub18CUB_300001_SM_10006detail6reduce18DeviceReduceKernelINS2_10policy_hubIN4cuda3std3__45tupleIJblEEEjN6thrust24THRUST_300001_SM_1000_NS8cuda_cub9__find_if7functorIS9_EEE10Policy1000ENSB_12zip_iteratorINS8_IJNSD_26transform_input_iterator_tIbPiNSB_6detail10functional5actorINSM_9compositeIJNSM_16operator_adaptorINS7_8equal_toIvEEEENSN_INSM_8argumentILj0EEEEENSN_INSM_5valueIiEEEEEEEEEEENSB_17counting_iteratorIlNSB_11use_defaultES13_S13_EEEEEEEjSF_S9_NS7_10__identityEEEvT0_PT3_T1_NS0_13GridEvenShareIS1B_EET2_T4_E12temp_storage+128];
	and.b16  	%rs313, %rs371, 255;
	setp.eq.s16 	%p281, %rs313, 0;
	setp.eq.s16 	%p282, %rs312, 0;
	min.s64 	%rd404, %rd403, %rd446;
	selp.b16 	%rs314, %rs371, 1, %p282;
	selp.b16 	%rs371, %rs312, %rs314, %p281;
	selp.b64 	%rd405, %rd446, %rd404, %p282;
	selp.b64 	%rd446, %rd403, %rd405, %p281;
	bra.uni 	$L__BB9_119;
$L__BB9_78:
	mov.u32 	%r34, %tid.x;
	cvt.u64.u32 	%rd111, %r8;
	add.s64 	%rd112, %rd109, %rd111;
	cvt.u64.u32 	%rd113, %r34;
	add.s64 	%rd114, %rd113, %rd111;
	shl.b64 	%rd115, %rd114, 2;
	add.s64 	%rd116, %rd1, %rd115;
	ld.global.u32 	%r66, [%rd116];
	setp.eq.s32 	%p2, %r66, %r65;
	add.s32 	%r67, %r34, 256;
	cvt.u64.u32 	%rd117, %r67;
	ld.global.u32 	%r68, [%rd116+1024];
	setp.eq.s32 	%p3, %r68, %r65;
	add.s32 	%r70, %r34, 512;
	cvt.u64.u32 	%rd118, %r70;
	add.s64 	%rd119, %rd112, %rd118;
	ld.global.u32 	%r71, [%rd116+2048];
	setp.eq.s32 	%p4, %r71, %r65;
	add.s64 	%rd120, %rd119, 256;
	ld.global.u32 	%r72, [%rd116+3072];
	setp.eq.s32 	%p6, %r72, %r65;
	or.pred  	%p8, %p2, %p3;
	selp.b64 	%rd121, %rd113, %rd117, %p2;
	add.s64 	%rd122, %rd112, %rd121;
	min.s64 	%rd123, %rd119, %rd122;
	selp.b64 	%rd124, %rd123, %rd122, %p4;
	or.pred  	%p9, %p8, %p4;
	selp.b64 	%rd125, %rd124, %rd119, %p8;
	min.s64 	%rd126, %rd120, %rd125;
	selp.b64 	%rd127, %rd126, %rd125, %p6;
	or.pred  	%p10, %p9, %p6;
	selp.u16 	%rs371, 1, 0, %p10;
	selp.b64 	%rd446, %rd127, %rd120, %p9;
	setp.lt.u32 	%p11, %r9, %r7;
	@%p11 bra 	$L__BB9_95;
	add.s32 	%r74, %r34, %r7;
	add.s32 	%r75, %r74, %r8;
	add.s32 	%r514, %r75, 1024;
	not.b32 	%r76, %r34;
	add.s32 	%r77, %r76, %r1;
	sub.s32 	%r78, %r77, %r7;
	sub.s32 	%r513, %r78, %r8;
	mov.b32 	%r515, 0;
	mov.u32 	%r516, %r8;
$L__BB9_80:
	shl.b32 	%r41, %r2, 10;
	add.s32 	%r516, %r516, %r41;
	add.s32 	%r79, %r1, -1024;
	setp.gt.u32 	%p12, %r516, %r79;
	@%p12 bra 	$L__BB9_82;
	add.s32 	%r80, %r34, %r516;
	cvt.u64.u32 	%rd128, %r80;
	mul.wide.u32 	%rd129, %r80, 4;
	add.s64 	%rd130, %rd1, %rd129;
	add.s64 	%rd131, %rd109, %rd128;
	ld.global.u32 	%r81, [%rd130];
	setp.eq.s32 	%p13, %r81, %r65;
	add.s64 	%rd132, %rd131, 256;
	ld.global.u32 	%r82, [%rd130+1024];
	setp.eq.s32 	%p14, %r82, %r65;
	selp.u16 	%rs93, 1, 0, %p14;
	add.s64 	%rd133, %rd131, 512;
	ld.global.u32 	%r83, [%rd130+2048];
	setp.eq.s32 	%p15, %r83, %r65;
	selp.u16 	%rs94, 1, 0, %p15;
	add.s64 	%rd134, %rd131, 768;
	ld.global.u32 	%r84, [%rd130+3072];
	setp.eq.s32 	%p16, %r84, %r65;
	selp.u16 	%rs95, 1, 0, %p16;
	and.b16  	%rs96, %rs371, 255;
	setp.eq.s16 	%p17, %rs96, 0;
	selp.u16 	%rs97, 1, 0, %p13;
	min.s64 	%rd135, %rd131, %rd446;
	selp.b16 	%rs98, 1, %rs371, %p13;
	selp.b64 	%rd136, %rd135, %rd446, %p13;
	selp.b16 	%rs99, %rs97, %rs98, %p17;
	and.b16  	%rs100, %rs99, 255;
	selp.b64 	%rd137, %rd131, %rd136, %p17;
	setp.eq.s16 	%p18, %rs100, 0;
	min.s64 	%rd138, %rd132, %rd137;
	selp.b16 	%rs101, 1, %rs99, %p14;
	selp.b64 	%rd139, %rd138, %rd137, %p14;
	selp.b16 	%rs102, %rs93, %rs101, %p18;
	and.b16  	%rs103, %rs102, 255;
	selp.b64 	%rd140, %rd132, %rd139, %p18;
	setp.eq.s16 	%p19, %rs103, 0;
	min.s64 	%rd141, %rd133, %rd140;
	selp.b16 	%rs104, 1, %rs102, %p15;
	selp.b64 	%rd142, %rd141, %rd140, %p15;
	selp.b16 	%rs105, %rs94, %rs104, %p19;
	and.b16  	%rs106, %rs105, 255;
	selp.b64 	%rd143, %rd133, %rd142, %p19;
	setp.eq.s16 	%p20, %rs106, 0;
	min.s64 	%rd144, %rd134, %rd143;
	selp.b16 	%rs107, 1, %rs105, %p16;
	selp.b64 	%rd145, %rd144, %rd143, %p16;
	selp.b16 	%rs371, %rs95, %rs107, %p20;
	selp.b64 	%rd446, %rd134, %rd145, %p20;
	sub.s32 	%r85, %r1, %r516;
	shl.b32 	%r86, %r2, 10;
	setp.lt.u32 	%p21, %r85, %r86;
	add.s32 	%r515, %r515, 1;
	add.s32 	%r514, %r514, %r86;
	sub.s32 	%r513, %r513, %r86;
	@%p21 bra 	$L__BB9_95;
	bra.uni 	$L__BB9_80;
$L__BB9_82:
	setp.le.u32 	%p22, %r1, %r516;
	sub.s32 	%r87, %r1, %r516;
	setp.ge.s32 	%p23, %r34, %r87;
	or.pred  	%p24, %p22, %p23;
	@%p24 bra 	$L__BB9_95;
	not.b32 	%r89, %r34;
	add.s32 	%r47, %r1, %r89;
	add.s32 	%r90, %r41, %r8;
	sub.s32 	%r91, %r47, %r90;
	mul.lo.s32 	%r92, %r2, %r515;
	shl.b32 	%r93, %r92, 10;
	sub.s32 	%r94, %r91, %r93;
	shr.u32 	%r95, %r94, 8;
	add.s32 	%r48, %r95, 1;
	and.b32  	%r49, %r48, 7;
	setp.lt.u32 	%p25, %r94, 1792;
	mov.u32 	%r521, %r34;
	@%p25 bra 	$L__BB9_87;
	or.b32  	%r519, %r34, 1024;
	shr.u32 	%r96, %r513, 8;
	add.s32 	%r97, %r96, 1;
	and.b32  	%r98, %r97, 33554424;
	neg.s32 	%r517, %r98;
$L__BB9_85:
	.pragma "nounroll";
	add.s32 	%r99, %r514, -1024;
	cvt.u64.u32 	%rd147, %r99;
	mul.wide.u32 	%rd148, %r99, 4;
	add.s64 	%rd149, %rd1, %rd148;
	add.s64 	%rd150, %rd109, %rd147;
	ld.global.u32 	%r100, [%rd149];
	setp.eq.s32 	%p26, %r100, %r65;
	selp.u16 	%rs109, 1, 0, %p26;
	and.b16  	%rs110, %rs371, 255;
	setp.ne.s16 	%p28, %rs110, 0;
	and.pred  	%p29, %p28, %p26;
	min.s64 	%rd151, %rd150, %rd446;
	setp.eq.s16 	%p30, %rs110, 0;
	selp.b16 	%rs111, %rs109, %rs371, %p30;
	selp.b64 	%rd152, %rd150, %rd446, %p30;
	selp.b16 	%rs112, 1, %rs111, %p29;
	and.b16  	%rs113, %rs112, 255;
	selp.b64 	%rd153, %rd151, %rd152, %p29;
	add.s32 	%r101, %r514, -768;
	cvt.u64.u32 	%rd154, %r101;
	mul.wide.u32 	%rd155, %r101, 4;
	add.s64 	%rd156, %rd1, %rd155;
	add.s64 	%rd157, %rd109, %rd154;
	ld.global.u32 	%r102, [%rd156];
	setp.eq.s32 	%p31, %r102, %r65;
	selp.u16 	%rs114, 1, 0, %p31;
	setp.ne.s16 	%p33, %rs113, 0;
	and.pred  	%p34, %p33, %p31;
	min.s64 	%rd158, %rd157, %rd153;
	setp.eq.s16 	%p35, %rs113, 0;
	selp.b16 	%rs115, %rs114, %rs112, %p35;
	selp.b64 	%rd159, %rd157, %rd153, %p35;
	selp.b16 	%rs116, 1, %rs115, %p34;
	and.b16  	%rs117, %rs116, 255;
	selp.b64 	%rd160, %rd158, %rd159, %p34;
	add.s32 	%r103, %r514, -512;
	cvt.u64.u32 	%rd161, %r103;
	mul.wide.u32 	%rd162, %r103, 4;
	add.s64 	%rd163, %rd1, %rd162;
	add.s64 	%rd164, %rd109, %rd161;
	ld.global.u32 	%r104, [%rd163];
	setp.eq.s32 	%p36, %r104, %r65;
	selp.u16 	%rs118, 1, 0, %p36;
	setp.ne.s16 	%p38, %rs117, 0;
	and.pred  	%p39, %p38, %p36;
	min.s64 	%rd165, %rd164, %rd160;
	setp.eq.s16 	%p40, %rs117, 0;
	selp.b16 	%rs119, %rs118, %rs116, %p40;
	selp.b64 	%rd166, %rd164, %rd160, %p40;
	selp.b16 	%rs120, 1, %rs119, %p39;
	and.b16  	%rs121, %rs120, 255;
	selp.b64 	%rd167, %rd165, %rd166, %p39;
	add.s32 	%r105, %r514, 768;
	add.s32 	%r106, %r514, -256;
	cvt.u64.u32 	%rd168, %r106;
	mul.wide.u32 	%rd169, %r106, 4;
	add.s64 	%rd170, %rd1, %rd169;
	add.s64 	%rd171, %rd109, %rd168;
	ld.global.u32 	%r107, [%rd170];
	setp.eq.s32 	%p41, %r107, %r65;
	selp.u16 	%rs122, 1, 0, %p41;
	setp.ne.s16 	%p43, %rs121, 0;
	and.pred  	%p44, %p43, %p41;
	min.s64 	%rd172, %rd171, %rd167;
	setp.eq.s16 	%p45, %rs121, 0;
	selp.b16 	%rs123, %rs122, %rs120, %p45;
	selp.b64 	%rd173, %rd171, %rd167, %p45;
	selp.b16 	%rs124, 1, %rs123, %p44;
	and.b16  	%rs125, %rs124, 255;
	selp.b64 	%rd174, %rd172, %rd173, %p44;
	cvt.u64.u32 	%rd175, %r514;
	mul.wide.u32 	%rd176, %r514, 4;
	add.s64 	%rd177, %rd1, %rd176;
	add.s64 	%rd178, %rd109, %rd175;
	ld.global.u32 	%r108, [%rd177];
	setp.eq.s32 	%p46, %r108, %r65;
	selp.u16 	%rs126, 1, 0, %p46;
	setp.ne.s16 	%p48, %rs125, 0;
	and.pred  	%p49, %p48, %p46;
	min.s64 	%rd179, %rd178, %rd174;
	setp.eq.s16 	%p50, %rs125, 0;
	selp.b16 	%rs127, %rs126, %rs124, %p50;
	selp.b64 	%rd180, %rd178, %rd174, %p50;
	selp.b16 	%rs128, 1, %rs127, %p49;
	and.b16  	%rs129, %rs128, 255;
	selp.b64 	%rd181, %rd179, %rd180, %p49;
	add.s32 	%r109, %r514, 256;
	cvt.u64.u32 	%rd182, %r109;
	mul.wide.u32 	%rd183, %r109, 4;
	add.s64 	%rd184, %rd1, %rd183;
	add.s64 	%rd185, %rd109, %rd182;
	ld.global.u32 	%r110, [%rd184];
	setp.eq.s32 	%p51, %r110, %r65;
	selp.u16 	%rs130, 1, 0, %p51;
	setp.ne.s16 	%p53, %rs129, 0;
	and.pred  	%p54, %p53, %p51;
	min.s64 	%rd186, %rd185, %rd181;
	setp.eq.s16 	%p55, %rs129, 0;
	selp.b16 	%rs131, %rs130, %rs128, %p55;
	selp.b64 	%rd187, %rd185, %rd181, %p55;
	selp.b16 	%rs132, 1, %rs131, %p54;
	and.b16  	%rs133, %rs132, 255;
	selp.b64 	%rd188, %rd186, %rd187, %p54;
	add.s32 	%r111, %r514, 512;
	cvt.u64.u32 	%rd189, %r111;
	mul.wide.u32 	%rd190, %r111, 4;
	add.s64 	%rd191, %rd1, %rd190;
	add.s64 	%rd192, %rd109, %rd189;
	ld.global.u32 	%r112, [%rd191];
	setp.eq.s32 	%p56, %r112, %r65;
	selp.u16 	%rs134, 1, 0, %p56;
	setp.ne.s16 	%p58, %rs133, 0;
	and.pred  	%p59, %p58, %p56;
	min.s64 	%rd193, %rd192, %rd188;
	setp.eq.s16 	%p60, %rs133, 0;
	selp.b16 	%rs135, %rs134, %rs132, %p60;
	selp.b64 	%rd194, %rd192, %rd188, %p60;
	selp.b16 	%rs136, 1, %rs135, %p59;
	and.b16  	%rs137, %rs136, 255;
	selp.b64 	%rd195, %rd193, %rd194, %p59;
	cvt.u64.u32 	%rd196, %r105;
	mul.wide.u32 	%rd197, %r105, 4;
	add.s64 	%rd198, %rd1, %rd197;
	add.s64 	%rd199, %rd109, %rd196;
	ld.global.u32 	%r113, [%rd198];
	setp.eq.s32 	%p61, %r113, %r65;
	selp.u16 	%rs138, 1, 0, %p61;
	setp.ne.s16 	%p63, %rs137, 0;
	and.pred  	%p64, %p63, %p61;
	min.s64 	%rd200, %rd199, %rd195;
	setp.eq.s16 	%p65, %rs137, 0;
	selp.b16 	%rs139, %rs138, %rs136, %p65;
	selp.b64 	%rd201, %rd199, %rd195, %p65;
	selp.b16 	%rs371, 1, %rs139, %p64;
	selp.b64 	%rd446, %rd200, %rd201, %p64;
	add.s32 	%r519, %r519, 2048;
	add.s32 	%r514, %r514, 2048;
	add.s32 	%r517, %r517, 8;
	setp.ne.s32 	%p66, %r517, 0;
	@%p66 bra 	$L__BB9_85;
	add.s32 	%r521, %r519, -1024;
$L__BB9_87:
	setp.eq.s32 	%p67, %r49, 0;
	@%p67 bra 	$L__BB9_95;
	setp.lt.u32 	%p68, %r49, 4;
	@%p68 bra 	$L__BB9_90;
	add.s32 	%r114, %r521, %r516;
	cvt.u64.u32 	%rd203, %r114;
	mul.wide.u32 	%rd204, %r114, 4;
	add.s64 	%rd205, %rd1, %rd204;
	add.s64 	%rd206, %rd109, %rd203;
	ld.global.u32 	%r115, [%rd205];
	setp.eq.s32 	%p69, %r115, %r65;
	selp.u16 	%rs141, 1, 0, %p69;
	and.b16  	%rs142, %rs371, 255;
	setp.ne.s16 	%p71, %rs142, 0;
	and.pred  	%p72, %p71, %p69;
	min.s64 	%rd207, %rd206, %rd446;
	setp.eq.s16 	%p73, %rs142, 0;
	selp.b16 	%rs143, %rs141, %rs371, %p73;
	selp.b64 	%rd208, %rd206, %rd446, %p73;
	selp.b16 	%rs144, 1, %rs143, %p72;
	and.b16  	%rs145, %rs144, 255;
	selp.b64 	%rd209, %rd207, %rd208, %p72;
	add.s32 	%r116, %r114, 256;
	cvt.u64.u32 	%rd210, %r116;
	mul.wide.u32 	%rd211, %r116, 4;
	add.s64 	%rd212, %rd1, %rd211;
	add.s64 	%rd213, %rd109, %rd210;
	ld.global.u32 	%r117, [%rd212];
	setp.eq.s32 	%p74, %r117, %r65;
	selp.u16 	%rs146, 1, 0, %p74;
	setp.ne.s16 	%p76, %rs145, 0;
	and.pred  	%p77, %p76, %p74;
	min.s64 	%rd214, %rd213, %rd209;
	setp.eq.s16 	%p78, %rs145, 0;
	selp.b16 	%rs147, %rs146, %rs144, %p78;
	selp.b64 	%rd215, %rd213, %rd209, %p78;
	selp.b16 	%rs148, 1, %rs147, %p77;
	and.b16  	%rs149, %rs148, 255;
	selp.b64 	%rd216, %rd214, %rd215, %p77;
	add.s32 	%r118, %r114, 512;
	cvt.u64.u32 	%rd217, %r118;
	mul.wide.u32 	%rd218, %r118, 4;
	add.s64 	%rd219, %rd1, %rd218;
	add.s64 	%rd220, %rd109, %rd217;
	ld.global.u32 	%r119, [%rd219];
	setp.eq.s32 	%p79, %r119, %r65;
	selp.u16 	%rs150, 1, 0, %p79;
	setp.ne.s16 	%p81, %rs149, 0;
	and.pred  	%p82, %p81, %p79;
	min.s64 	%rd221, %rd220, %rd216;
	setp.eq.s16 	%p83, %rs149, 0;
	selp.b16 	%rs151, %rs150, %rs148, %p83;
	selp.b64 	%rd222, %rd220, %rd216, %p83;
	selp.b16 	%rs152, 1, %rs151, %p82;
	and.b16  	%rs153, %rs152, 255;
	selp.b64 	%rd223, %rd221, %rd222, %p82;
	add.s32 	%r120, %r114, 768;
	cvt.u64.u32 	%rd224, %r120;
	mul.wide.u32 	%rd225, %r120, 4;
	add.s64 	%rd226, %rd1, %rd225;
	add.s64 	%rd227, %rd109, %rd224;
	ld.global.u32 	%r121, [%rd226];
	setp.eq.s32 	%p84, %r121, %r65;
	selp.u16 	%rs154, 1, 0, %p84;
	setp.ne.s16 	%p86, %rs153, 0;
	and.pred  	%p87, %p86, %p84;
	min.s64 	%rd228, %rd227, %rd223;
	setp.eq.s16 	%p88, %rs153, 0;
	selp.b16 	%rs155, %rs154, %rs152, %p88;
	selp.b64 	%rd229, %rd227, %rd223, %p88;
	selp.b16 	%rs371, 1, %rs155, %p87;
	selp.b64 	%rd446, %rd228, %rd229, %p87;
	add.s32 	%r521, %r521, 1024;
$L__BB9_90:
	and.b32  	%r122, %r48, 3;
	setp.eq.s32 	%p89, %r122, 0;
	@%p89 bra 	$L__BB9_95;
	setp.eq.s32 	%p90, %r122, 1;
	@%p90 bra 	$L__BB9_93;
	add.s32 	%r123, %r521, %r516;
	cvt.u64.u32 	%rd231, %r123;
	mul.wide.u32 	%rd232, %r123, 4;
	add.s64 	%rd233, %rd1, %rd232;
	add.s64 	%rd234, %rd109, %rd231;
	ld.global.u32 	%r124, [%rd233];
	setp.eq.s32 	%p91, %r124, %r65;
	selp.u16 	%rs157, 1, 0, %p91;
	and.b16  	%rs158, %rs371, 255;
	setp.ne.s16 	%p93, %rs158, 0;
	and.pred  	%p94, %p93, %p91;
	min.s64 	%rd235, %rd234, %rd446;
	setp.eq.s16 	%p95, %rs158, 0;
	selp.b16 	%rs159, %rs157, %rs371, %p95;
	selp.b64 	%rd236, %rd234, %rd446, %p95;
	selp.b16 	%rs160, 1, %rs159, %p94;
	and.b16  	%rs161, %rs160, 255;
	selp.b64 	%rd237, %rd235, %rd236, %p94;
	add.s32 	%r125, %r123, 256;
	cvt.u64.u32 	%rd238, %r125;
	mul.wide.u32 	%rd239, %r125, 4;
	add.s64 	%rd240, %rd1, %rd239;
	add.s64 	%rd241, %rd109, %rd238;
	ld.global.u32 	%r126, [%rd240];
	setp.eq.s32 	%p96, %r126, %r65;
	selp.u16 	%rs162, 1, 0, %p96;
	setp.ne.s16 	%p98, %rs161, 0;
	and.pred  	%p99, %p98, %p96;
	min.s64 	%rd242, %rd241, %rd237;
	setp.eq.s16 	%p100, %rs161, 0;
	selp.b16 	%rs163, %rs162, %rs160, %p100;
	selp.b64 	%rd243, %rd241, %rd237, %p100;
	selp.b16 	%rs371, 1, %rs163, %p99;
	selp.b64 	%rd446, %rd242, %rd243, %p99;
	add.s32 	%r521, %r521, 512;
$L__BB9_93:
	and.b32  	%r127, %r47, 256;
	setp.ne.s32 	%p101, %r127, 0;
	@%p101 bra 	$L__BB9_95;
	add.s32 	%r128, %r521, %r516;
	cvt.u64.u32 	%rd244, %r128;
	mul.wide.u32 	%rd245, %r128, 4;
	add.s64 	%rd246, %rd1, %rd245;
	add.s64 	%rd247, %rd109, %rd244;
	ld.global.u32 	%r129, [%rd246];
	setp.eq.s32 	%p102, %r129, %r65;
	selp.u16 	%rs164, 1, 0, %p102;
	and.b16  	%rs165, %rs371, 255;
	setp.ne.s16 	%p104, %rs165, 0;
	and.pred  	%p105, %p104, %p102;
	min.s64 	%rd248, %rd247, %rd446;
	setp.eq.s16 	%p106, %rs165, 0;
	selp.b16 	%rs166, %rs164, %rs371, %p106;
	selp.b64 	%rd249, %rd247, %rd446, %p106;
	selp.b16 	%rs371, 1, %rs166, %p105;
	selp.b64 	%rd446, %rd248, %rd249, %p105;
$L__BB9_95:
	// begin inline asm
	mov.u32 %r130, %laneid;
	// end inline asm
	cvt.u32.u16 	%r151, %rs371;
	and.b32  	%r132, %r151, 255;
	mov.b32 	%r148, 1;
	mov.b32 	%r149, 31;
	mov.b32 	%r150, -1;
	// begin inline asm
	shfl.sync.down.b32 %r131, %r132, %r148, %r149, %r150;
	// end inline asm
	// begin inline asm
	shfl.sync.down.b32 %r136, %r137, %r148, %r149, %r150;
	// end inline asm
	mov.b64 	{%r142, %r147}, %rd446;
	// begin inline asm
	shfl.sync.down.b32 %r141, %r142, %r148, %r149, %r150;
	// end inline asm
	// begin inline asm
	shfl.sync.down.b32 %r146, %r147, %r148, %r149, %r150;
	// end inline asm
	mov.b64 	%rd86, {%r141, %r146};
	cvt.u16.u32 	%rs74, %r131;
	setp.gt.s32 	%p107, %r130, 30;
	@%p107 bra 	$L__BB9_99;
	and.b16  	%rs167, %rs371, 255;
	setp.eq.s16 	%p108, %rs167, 0;
	and.b16  	%rs168, %rs74, 255;
	setp.eq.s16 	%p109, %rs168, 0;
	or.pred  	%p110, %p108, %p109;
	@%p110 bra 	$L__BB9_98;
	min.s64 	%rd446, %rd86, %rd446;
	mov.b16 	%rs371, 1;
	bra.uni 	$L__BB9_99;
$L__BB9_98:
	setp.eq.s16 	%p111, %rs167, 0;
	selp.b16 	%rs371, %rs74, %rs371, %p111;
	selp.b64 	%rd446, %rd86, %rd446, %p111;
$L__BB9_99:
	cvt.u32.u16 	%r172, %rs371;
	and.b32  	%r153, %r172, 255;
	mov.b32 	%r169, 2;
	mov.b32 	%r170, 31;
	mov.b32 	%r171, -1;
	// begin inline asm
	shfl.sync.down.b32 %r152, %r153, %r169, %r170, %r171;
	// end inline asm
	// begin inline asm
	shfl.sync.down.b32 %r157, %r158, %r169, %r170, %r171;
	// end inline asm
	mov.b64 	{%r163, %r168}, %rd446;
	// begin inline asm
	shfl.sync.down.b32 %r162, %r163, %r169, %r170, %r171;
	// end inline asm
	// begin inline asm
	shfl.sync.down.b32 %r167, %r168, %r169, %r170, %r171;
	// end inline asm
	mov.b64 	%rd90, {%r162, %r167};
	cvt.u16.u32 	%rs77, %r152;
	setp.gt.s32 	%p112, %r130, 29;
	@%p112 bra 	$L__BB9_103;
	and.b16  	%rs171, %rs371, 255;
	setp.eq.s16 	%p113, %rs171, 0;
	and.b16  	%rs172, %rs77, 255;
	setp.eq.s16 	%p114, %rs172, 0;
	or.pred  	%p115, %p113, %p114;
	@%p115 bra 	$L__BB9_102;
	min.s64 	%rd446, %rd90, %rd446;
	mov.b16 	%rs371, 1;
	bra.uni 	$L__BB9_103;
$L__BB9_102:
	setp.eq.s16 	%p116, %rs171, 0;
	selp.b16 	%rs371, %rs77, %rs371, %p116;
	selp.b64 	%rd446, %rd90, %rd446, %p116;
$L__BB9_103:
	cvt.u32.u16 	%r193, %rs371;
	and.b32  	%r174, %r193, 255;
	mov.b32 	%r190, 4;
	mov.b32 	%r191, 31;
	mov.b32 	%r192, -1;
	// begin inline asm
	shfl.sync.down.b32 %r173, %r174, %r190, %r191, %r192;
	// end inline asm
	// begin inline asm
	shfl.sync.down.b32 %r178, %r179, %r190, %r191, %r192;
	// end inline asm
	mov.b64 	{%r184, %r189}, %rd446;
	// begin inline asm
	shfl.sync.down.b32 %r183, %r184, %r190, %r191, %r192;
	// end inline asm
	// begin inline asm
	shfl.sync.down.b32 %r188, %r189, %r190, %r191, %r192;
	// end inline asm
	mov.b64 	%rd94, {%r183, %r188};
	cvt.u16.u32 	%rs80, %r173;
	setp.gt.s32 	%p117, %r130, 27;
	@%p117 bra 	$L__BB9_107;
	and.b16  	%rs175, %rs371, 255;
	setp.eq.s16 	%p118, %rs175, 0;
	and.b16  	%rs176, %rs80, 255;
	setp.eq.s16 	%p119, %rs176, 0;
	or.pred  	%p120, %p118, %p119;
	@%p120 bra 	$L__BB9_106;
	min.s64 	%rd446, %rd94, %rd446;
	mov.b16 	%rs371, 1;
	bra.uni 	$L__BB9_107;
$L__BB9_106:
	setp.eq.s16 	%p121, %rs175, 0;
	selp.b16 	%rs371, %rs80, %rs371, %p121;
	selp.b64 	%rd446, %rd94, %rd446, %p121;
$L__BB9_107:
	cvt.u32.u16 	%r214, %rs371;
	and.b32  	%r195, %r214, 255;
	mov.b32 	%r211, 8;
	mov.b32 	%r212, 31;
	mov.b32 	%r213, -1;
	// begin inline asm
	shfl.sync.down.b32 %r194, %r195, %r211, %r212, %r213;
	// end inline asm
	// begin inline asm
	shfl.sync.down.b32 %r199, %r200, %r211, %r212, %r213;
	// end inline asm
	mov.b64 	{%r205, %r210}, %rd446;
	// begin inline asm
	shfl.sync.down.b32 %r204, %r205, %r211, %r212, %r213;
	// end inline asm
	// begin inline asm
	shfl.sync.down.b32 %r209, %r210, %r211, %r212, %r213;
	// end inline asm
	mov.b64 	%rd98, {%r204, %r209};
	cvt.u16.u32 	%rs83, %r194;
	setp.gt.s32 	%p122, %r130, 23;
	@%p122 bra 	$L__BB9_111;
	and.b16  	%rs179, %rs371, 255;
	setp.eq.s16 	%p123, %rs179, 0;
	and.b16  	%rs180, %rs83, 255;
	setp.eq.s16 	%p124, %rs180, 0;
	or.pred  	%p125, %p123, %p124;
	@%p125 bra 	$L__BB9_110;
	min.s64 	%rd446, %rd98, %rd446;
	mov.b16 	%rs371, 1;
	bra.uni 	$L__BB9_111;
$L__BB9_110:
	setp.eq.s16 	%p126, %rs179, 0;
	selp.b16 	%rs371, %rs83, %rs371, %p126;
	selp.b64 	%rd446, %rd98, %rd446, %p126;
$L__BB9_111:
	cvt.u32.u16 	%r235, %rs371;
	and.b32  	%r216, %r235, 255;
	mov.b32 	%r232, 16;
	mov.b32 	%r233, 31;
	mov.b32 	%r234, -1;
	// begin inline asm
	shfl.sync.down.b32 %r215, %r216, %r232, %r233, %r234;
	// end inline asm
	// begin inline asm
	shfl.sync.down.b32 %r220, %r221, %r232, %r233, %r234;
	// end inline asm
	mov.b64 	{%r226, %r231}, %rd446;
	// begin inline asm
	shfl.sync.down.b32 %r225, %r226, %r232, %r233, %r234;
	// end inline asm
	// begin inline asm
	shfl.sync.down.b32 %r230, %r231, %r232, %r233, %r234;
	// end inline asm
	mov.b64 	%rd102, {%r225, %r230};
	cvt.u16.u32 	%rs86, %r215;
	setp.gt.s32 	%p127, %r130, 15;
	@%p127 bra 	$L__BB9_115;
	and.b16  	%rs183, %rs371, 255;
	setp.eq.s16 	%p128, %rs183, 0;
	and.b16  	%rs184, %rs86, 255;
	setp.eq.s16 	%p129, %rs184, 0;
	or.pred  	%p130, %p128, %p129;
	@%p130 bra 	$L__BB9_114;
	min.s64 	%rd446, %rd102, %rd446;
	mov.b16 	%rs371, 1;
	bra.uni 	$L__BB9_115;
$L__BB9_114:
	setp.eq.s16 	%p131, %rs183, 0;
	selp.b16 	%rs371, %rs86, %rs371, %p131;
	selp.b64 	%rd446, %rd102, %rd446, %p131;
$L__BB9_115:
	setp.ne.s32 	%p132, %r130, 0;
	@%p132 bra 	$L__BB9_117;
	shr.u32 	%r236, %r34, 1;
	and.b32  	%r237, %r236, 496;
	mov.u32 	%r238, _ZZN3cub18CUB_300001_SM_10006detail6reduce18DeviceReduceKernelINS2_10policy_hubIN4cuda3std3__45tupleIJblEEEjN6thrust24THRUST_300001_SM_1000_NS8cuda_cub9__find_if7functorIS9_EEE10Policy1000ENSB_12zip_iteratorINS8_IJNSD_26transform_input_iterator_tIbPiNSB_6detail10functional5actorINSM_9compositeIJNSM_16operator_adaptorINS7_8equal_toIvEEEENSN_INSM_8argumentILj0EEEEENSN_INSM_5valueIiEEEEEEEEEEENSB_17counting_iteratorIlNSB_11use_defaultES13_S13_EEEEEEEjSF_S9_NS7_10__identityEEEvT0_PT3_T1_NS0_13GridEvenShareIS1B_EET2_T4_E12temp_storage;
	add.s32 	%r239, %r238, %r237;
	st.shared.u8 	[%r239+8], %rs371;
	st.shared.u64 	[%r239+16], %rd446;
$L__BB9_117:
	bar.sync 	0;
	setp.ne.s32 	%p133, %r34, 0;
	@%p133 bra 	$L__BB9_119;
	ld.shared.u8 	%rs187, [_ZZN3cub18CUB_300001_SM_10006detail6reduce18DeviceReduceKernelINS2_10policy_hubIN4cuda3std3__45tupleIJblEEEjN6thrust24THRUST_300001_SM_1000_NS8cuda_cub9__find_if7functorIS9_EEE10Policy1000ENSB_12zip_iteratorINS8_IJNSD_26transform_input_iterator_tIbPiNSB_6detail10functional5actorINSM_9compositeIJNSM_16operator_adaptorINS7_8equal_toIvEEEENSN_INSM_8argumentILj0EEEEENSN_INSM_5valueIiEEEEEEEEEEENSB_17counting_iteratorIlNSB_11use_defaultES13_S13_EEEEEEEjSF_S9_NS7_10__identityEEEvT0_PT3_T1_NS0_13GridEvenShareIS1B_EET2_T4_E12temp_storage+24];
	ld.shared.u64 	%rd250, [_ZZN3cub18CUB_300001_SM_10006detail6reduce18DeviceReduceKernelINS2_10policy_hubIN4cuda3std3__45tupleIJblEEEjN6thrust24THRUST_300001_SM_1000_NS8cuda_cub9__find_if7functorIS9_EEE10Policy1000ENSB_12zip_iteratorINS8_IJNSD_26transform_input_iterator_tIbPiNSB_6detail10functional5actorINSM_9compositeIJNSM_16operator_adaptorINS7_8equal_toIvEEEENSN_INSM_8argumentILj0EEEEENSN_INSM_5valueIiEEEEEEEEEEENSB_17counting_iteratorIlNSB_11use_defaultES13_S13_EEEEEEEjSF_S9_NS7_10__identityEEEvT0_PT3_T1_NS0_13GridEvenShareIS1B_EET2_T4_E12temp_storage+32];
	and.b16  	%rs188, %rs371, 255;
	setp.eq.s16 	%p134, %rs188, 0;
	setp.eq.s16 	%p135, %rs187, 0;
	min.s64 	%rd251, %rd250, %rd446;
	selp.b16 	%rs189, %rs371, 1, %p135;
	selp.b16 	%rs190, %rs187, %rs189, %p134;
	and.b16  	%rs191, %rs190, 255;
	selp.b64 	%rd252, %rd446, %rd251, %p135;
	selp.b64 	%rd253, %rd250, %rd252, %p134;
	ld.shared.u8 	%rs192, [_ZZN3cub18CUB_300001_SM_10006detail6reduce18DeviceReduceKernelINS2_10policy_hubIN4cuda3std3__45tupleIJblEEEjN6thrust24THRUST_300001_SM_1000_NS8cuda_cub9__find_if7functorIS9_EEE10Policy1000ENSB_12zip_iteratorINS8_IJNSD_26transform_input_iterator_tIbPiNSB_6detail10functional5actorINSM_9compositeIJNSM_16operator_adaptorINS7_8equal_toIvEEEENSN_INSM_8argumentILj0EEEEENSN_INSM_5valueIiEEEEEEEEEEENSB_17counting_iteratorIlNSB_11use_defaultES13_S13_EEEEEEEjSF_S9_NS7_10__identityEEEvT0_PT3_T1_NS0_13GridEvenShareIS1B_EET2_T4_E12temp_storage+40];
	ld.shared.u64 	%rd254, [_ZZN3cub18CUB_300001_SM_10006detail6reduce18DeviceReduceKernelINS2_10policy_hubIN4cuda3std3__45tupleIJblEEEjN6thrust24THRUST_300001_SM_1000_NS8cuda_cub9__find_if7functorIS9_EEE10Policy1000ENSB_12zip_iteratorINS8_IJNSD_26transform_input_iterator_tIbPiNSB_6detail10functional5actorINSM_9compositeIJNSM_16operator_adaptorINS7_8equal_toIvEEEENSN_INSM_8argumentILj0EEEEENSN_INSM_5valueIiEEEEEEEEEEENSB_17counting_iteratorIlNSB_11use_defaultES13_S13_EEEEEEEjSF_S9_NS7_10__identityEEEvT0_PT3_T1_NS0_13GridEvenShareIS1B_EET2_T4_E12temp_storage+48];
	setp.eq.s16 	%p136, %rs191, 0;
	setp.eq.s16 	%p137, %rs192, 0;
	min.s64 	%rd255, %rd254, %rd253;
	selp.b16 	%rs193, %rs190, 1, %p137;
	selp.b16 	%rs194, %rs192, %rs193, %p136;
	and.b16  	%rs195, %rs194, 255;
	selp.b64 	%rd256, %rd253, %rd255, %p137;
	selp.b64 	%rd257, %rd254, %rd256, %p136;
	ld.shared.u8 	%rs196, [_ZZN3cub18CUB_300001_SM_10006detail6reduce18DeviceReduceKernelINS2_10policy_hubIN4cuda3std3__45tupleIJblEEEjN6thrust24THRUST_300001_SM_1000_NS8cuda_cub9__find_if7functorIS9_EEE10Policy1000ENSB_12zip_iteratorINS8_IJNSD_26transform_input_iterator_tIbPiNSB_6detail10functional5actorINSM_9compositeIJNSM_16operator_adaptorINS7_8equal_toIvEEEENSN_INSM_8argumentILj0EEEEENSN_INSM_5valueIiEEEEEEEEEEENSB_17counting_iteratorIlNSB_11use_defaultES13_S13_EEEEEEEjSF_S9_NS7_10__identityEEEvT0_PT3_T1_NS0_13GridEvenShareIS1B_EET2_T4_E12temp_storage+56];
	ld.shared.u64 	%rd258, [_ZZN3cub18CUB_300001_SM_10006detail6reduce18DeviceReduceKernelINS2_10policy_hubIN4cuda3std3__45tupleIJblEEEjN6thrust24THRUST_300001_SM_1000_NS8cuda_cub9__find_if7functorIS9_EEE10Policy1000ENSB_12zip_iteratorINS8_IJNSD_26transform_input_iterator_tIbPiNSB_6detail10functional5actorINSM_9compositeIJNSM_16operator_adaptorINS7_8equal_toIvEEEENSN_INSM_8argumentILj0EEEEENSN_INSM_5valueIiEEEEEEEEEEENSB_17counting_iteratorIlNSB_11use_defaultES13_S13_EEEEEEEjSF_S9_NS7_10__identityEEEvT0_PT3_T1_NS0_13GridEvenShareIS1B_EET2_T4_E12temp_storage+64];
	setp.eq.s16 	%p138, %rs195, 0;
	setp.eq.s16 	%p139, %rs196, 0;
	min.s64 	%rd259, %rd258, %rd257;
	selp.b16 	%rs197, %rs194, 1, %p139;
	selp.b16 	%rs198, %rs196, %rs197, %p138;
	and.b16  	%rs199, %rs198, 255;
	selp.b64 	%rd260, %rd257, %rd259, %p139;
	selp.b64 	%rd261, %rd258, %rd260, %p138;
	ld.shared.u8 	%rs200, [_ZZN3cub18CUB_300001_SM_10006detail6reduce18DeviceReduceKernelINS2_10policy_hubIN4cuda3std3__45tupleIJblEEEjN6thrust24THRUST_300001_SM_1000_NS8cuda_cub9__find_if7functorIS9_EEE10Policy1000ENSB_12zip_iteratorINS8_IJNSD_26transform_input_iterator_tIbPiNSB_6detail10functional5actorINSM_9compositeIJNSM_16operator_adaptorINS7_8equal_toIvEEEENSN_INSM_8argumentILj0EEEEENSN_INSM_5valueIiEEEEEEEEEEENSB_17counting_iteratorIlNSB_11use_defaultES13_S13_EEEEEEEjSF_S9_NS7_10__identityEEEvT0_PT3_T1_NS0_13GridEvenShareIS1B_EET2_T4_E12temp_storage+72];
	ld.shared.u64 	%rd262, [_ZZN3cub18CUB_300001_SM_10006detail6reduce18DeviceReduceKernelINS2_10policy_hubIN4cuda3std3__45tupleIJblEEEjN6thrust24THRUST_300001_SM_1000_NS8cuda_cub9__find_if7functorIS9_EEE10Policy1000ENSB_12zip_iteratorINS8_IJNSD_26transform_input_iterator_tIbPiNSB_6detail10functional5actorINSM_9compositeIJNSM_16operator_adaptorINS7_8equal_toIvEEEENSN_INSM_8argumentILj0EEEEENSN_INSM_5valueIiEEEEEEEEEEENSB_17counting_iteratorIlNSB_11use_defaultES13_S13_EEEEEEEjSF_S9_NS7_10__identityEEEvT0_PT3_T1_NS0_13GridEvenShareIS1B_EET2_T4_E12temp_storage+80];
	setp.eq.s16 	%p140, %rs199, 0;
	setp.eq.s16 	%p141, %rs200, 0;
	min.s64 	%rd263, %rd262, %rd261;
	selp.b16 	%rs201, %rs198, 1, %p141;
	selp.b16 	%rs202, %rs200, %rs201, %p140;
	and.b16  	%rs203, %rs202, 255;
	selp.b64 	%rd264, %rd261, %rd263, %p141;
	selp.b64 	%rd265, %rd262, %rd264, %p140;
	ld.shared.u8 	%rs204, [_ZZN3cub18CUB_300001_SM_10006detail6reduce18DeviceReduceKernelINS2_10policy_hubIN4cuda3std3__45tupleIJblEEEjN6thrust24THRUST_300001_SM_1000_NS8cuda_cub9__find_if7functorIS9_EEE10Policy1000ENSB_12zip_iteratorINS8_IJNSD_26transform_input_iterator_tIbPiNSB_6detail10functional5actorINSM_9compositeIJNSM_16operator_adaptorINS7_8equal_toIvEEEENSN_INSM_8argumentILj0EEEEENSN_INSM_5valueIiEEEEEEEEEEENSB_17counting_iteratorIlNSB_11use_defaultES13_S13_EEEEEEEjSF_S9_NS7_10__identityEEEvT0_PT3_T1_NS0_13GridEvenShareIS1B_EET2_T4_E12temp_storage+88];
	ld.shared.u64 	%rd266, [_ZZN3cub18CUB_300001_SM_10006detail6reduce18DeviceReduceKernelINS2_10policy_hubIN4cuda3std3__45tupleIJblEEEjN6thrust24THRUST_300001_SM_1000_NS8cuda_cub9__find_if7functorIS9_EEE10Policy1000ENSB_12zip_iteratorINS8_IJNSD_26transform_input_iterator_tIbPiNSB_6detail10functional5actorINSM_9compositeIJNSM_16operator_adaptorINS7_8equal_toIvEEEENSN_INSM_8argumentILj0EEEEENSN_INSM_5valueIiEEEEEEEEEEENSB_17counting_iteratorIlNSB_11use_defaultES13_S13_EEEEEEEjSF_S9_NS7_10__identityEEEvT0_PT3_T1_NS0_13GridEvenShareIS1B_EET2_T4_E12temp_storage+96];
	setp.eq.s16 	%p142, %rs203, 0;
	setp.eq.s16 	%p143, %rs204, 0;
	min.s64 	%rd267, %rd266, %rd265;
	selp.b16 	%rs205, %rs202, 1, %p143;
	selp.b16 	%rs206, %rs204, %rs205, %p142;
	and.b16  	%rs207, %rs206, 255;
	selp.b64 	%rd268, %rd265, %rd267, %p143;
	selp.b64 	%rd269, %rd266, %rd268, %p142;
	ld.shared.u8 	%rs208, [_ZZN3cub18CUB_300001_SM_10006detail6reduce18DeviceReduceKernelINS2_10policy_hubIN4cuda3std3__45tupleIJblEEEjN6thrust24THRUST_300001_SM_1000_NS8cuda_cub9__find_if7functorIS9_EEE10Policy1000ENSB_12zip_iteratorINS8_IJNSD_26transform_input_iterator_tIbPiNSB_6detail10functional5actorINSM_9compositeIJNSM_16operator_adaptorINS7_8equal_toIvEEEENSN_INSM_8argumentILj0EEEEENSN_INSM_5valueIiEEEEEEEEEEENSB_17counting_iteratorIlNSB_11use_defaultES13_S13_EEEEEEEjSF_S9_NS7_10__identityEEEvT0_PT3_T1_NS0_13GridEvenShareIS1B_EET2_T4_E12temp_storage+104];
	ld.shared.u64 	%rd270, [_ZZN3cub18CUB_300001_SM_10006detail6reduce18DeviceReduceKernelINS2_10policy_hubIN4cuda3std3__45tupleIJblEEEjN6thrust24THRUST_300001_SM_1000_NS8cuda_cub9__find_if7functorIS9_EEE10Policy1000ENSB_12zip_iteratorINS8_IJNSD_26transform_input_iterator_tIbPiNSB_6detail10functional5actorINSM_9compositeIJNSM_16operator_adaptorINS7_8equal_toIvEEEENSN_INSM_8argumentILj0EEEEENSN_INSM_5valueIiEEEEEEEEEEENSB_17counting_iteratorIlNSB_11use_defaultES13_S13_EEEEEEEjSF_S9_NS7_10__identityEEEvT0_PT3_T1_NS0_13GridEvenShareIS1B_EET2_T4_E12temp_storage+112];
	setp.eq.s16 	%p144, %rs207, 0;
	setp.eq.s16 	%p145, %rs208, 0;
	min.s64 	%rd271, %rd270, %rd269;
	selp.b16 	%rs209, %rs206, 1, %p145;
	selp.b16 	%rs210, %rs208, %rs209, %p144;
	and.b16  	%rs211, %rs210, 255;
	selp.b64 	%rd272, %rd269, %rd271, %p145;
	selp.b64 	%rd273, %rd270, %rd272, %p144;
	ld.shared.u8 	%rs212, [_ZZN3cub18CUB_300001_SM_10006detail6reduce18DeviceReduceKernelINS2_10policy_hubIN4cuda3std3__45tupleIJblEEEjN6thrust24THRUST_300001_SM_1000_NS8cuda_cub9__find_if7functorIS9_EEE10Policy1000ENSB_12zip_iteratorINS8_IJNSD_26transform_input_iterator_tIbPiNSB_6detail10functional5actorINSM_9compositeIJNSM_16operator_adaptorINS7_8equal_toIvEEEENSN_INSM_8argumentILj0EEEEENSN_INSM_5valueIiEEEEEEEEEEENSB_17counting_iteratorIlNSB_11use_defaultES13_S13_EEEEEEEjSF_S9_NS7_10__identityEEEvT0_PT3_T1_NS0_13GridEvenShareIS1B_EET2_T4_E12temp_storage+120];
	ld.shared.u64 	%rd274, [_ZZN3cub18CUB_300001_SM_10006detail6reduce18DeviceReduceKernelINS2_10policy_hubIN4cuda3std3__45tupleIJblEEEjN6thrust24THRUST_300001_SM_1000_NS8cuda_cub9__find_if7functorIS9_EEE10Policy1000ENSB_12zip_iteratorINS8_IJNSD_26transform_input_iterator_tIbPiNSB_6detail10functional5actorINSM_9compositeIJNSM_16operator_adaptorINS7_8equal_toIvEEEENSN_INSM_8argumentILj0EEEEENSN_INSM_5valueIiEEEEEEEEEEENSB_17counting_iteratorIlNSB_11use_defaultES13_S13_EEEEEEEjSF_S9_NS7_10__identityEEEvT0_PT3_T1_NS0_13GridEvenShareIS1B_EET2_T4_E12temp_storage+128];
	setp.eq.s16 	%p146, %rs211, 0;
	setp.eq.s16 	%p147, %rs212, 0;
	min.s64 	%rd275, %rd274, %rd273;
	selp.b16 	%rs213, %rs210, 1, %p147;
	selp.b16 	%rs371, %rs212, %rs213, %p146;
	selp.b64 	%rd276, %rd273, %rd275, %p147;
	selp.b64 	%rd446, %rd274, %rd276, %p146;
$L__BB9_119:
	mov.u32 	%r505, %tid.x;
	setp.ne.s32 	%p324, %r505, 0;
	@%p324 bra 	$L__BB9_121;
	ld.param.u64 	%rd436, [_ZN3cub18CUB_300001_SM_10006detail6reduce18DeviceReduceKernelINS2_10policy_hubIN4cuda3std3__45tupleIJblEEEjN6thrust24THRUST_300001_SM_1000_NS8cuda_cub9__find_if7functorIS9_EEE10Policy1000ENSB_12zip_iteratorINS8_IJNSD_26transform_input_iterator_tIbPiNSB_6detail10functional5actorINSM_9compositeIJNSM_16operator_adaptorINS7_8equal_toIvEEEENSN_INSM_8argumentILj0EEEEENSN_INSM_5valueIiEEEEEEEEEEENSB_17counting_iteratorIlNSB_11use_defaultES13_S13_EEEEEEEjSF_S9_NS7_10__identityEEEvT0_PT3_T1_NS0_13GridEvenShareIS1B_EET2_T4__param_1];
	cvta.to.global.u64 	%rd433, %rd436;
	mul.wide.u32 	%rd434, %r6, 16;
	add.s64 	%rd435, %rd433, %rd434;
	st.global.u8 	[%rd435], %rs371;
	st.global.u64 	[%rd435+8], %rd446;
$L__BB9_121:
	ret;

}
	// .globl	_ZN3cub18CUB_300001_SM_10006detail6reduce28DeviceReduceSingleTileKernelINS2_10policy_hubIN4cuda3std3__45tupleIJblEEEjN6thrust24THRUST_300001_SM_1000_NS8cuda_cub9__find_if7functorIS9_EEE10Policy1000EPS9_SI_iSF_S9_S9_NS7_10__identityEEEvT0_T1_T2_T3_T4_T6_
.visible .entry _ZN3cub18CUB_300001_SM_10006detail6reduce28DeviceReduceSingleTileKernelINS2_10policy_hubIN4cuda3std3__45tupleIJblEEEjN6thrust24THRUST_300001_SM_1000_NS8cuda_cub9__find_if7functorIS9_EEE10Policy1000EPS9_SI_iSF_S9_S9_NS7_10__identityEEEvT0_T1_T2_T3_T4_T6_(
	.param .u64 .ptr .align 1 _ZN3cub18CUB_300001_SM_10006detail6reduce28DeviceReduceSingleTileKernelINS2_10policy_hubIN4cuda3std3__45tupleIJblEEEjN6thrust24THRUST_300001_SM_1000_NS8cuda_cub9__find_if7functorIS9_EEE10Policy1000EPS9_SI_iSF_S9_S9_NS7_10__identityEEEvT0_T1_T2_T3_T4_T6__param_0,
	.param .u64 .ptr .align 1 _ZN3cub18CUB_300001_SM_10006detail6reduce28DeviceReduceSingleTileKernelINS2_10policy_hubIN4cuda3std3__45tupleIJblEEEjN6thrust24THRUST_300001_SM_1000_NS8cuda_cub9__find_if7functorIS9_EEE10Policy1000EPS9_SI_iSF_S9_S9_NS7_10__identityEEEvT0_T1_T2_T3_T4_T6__param_1,
	.param .u32 _ZN3cub18CUB_300001_SM_10006detail6reduce28DeviceReduceSingleTileKernelINS2_10policy_hubIN4cuda3std3__45tupleIJblEEEjN6thrust24THRUST_300001_SM_1000_NS8cuda_cub9__find_if7functorIS9_EEE10Policy1000EPS9_SI_iSF_S9_S9_NS7_10__identityEEEvT0_T1_T2_T3_T4_T6__param_2,
	.param .align 1 .b8 _ZN3cub18CUB_300001_SM_10006detail6reduce28DeviceReduceSingleTileKernelINS2_10policy_hubIN4cuda3std3__45tupleIJblEEEjN6thrust24THRUST_300001_SM_1000_NS8cuda_cub9__find_if7functorIS9_EEE10Policy1000EPS9_SI_iSF_S9_S9_NS7_10__identityEEEvT0_T1_T2_T3_T4_T6__param_3[1],
	.param .align 8 .b8 _ZN3cub18CUB_300001_SM_10006detail6reduce28DeviceReduceSingleTileKernelINS2_10policy_hubIN4cuda3std3__45tupleIJblEEEjN6thrust24THRUST_300001_SM_1000_NS8cuda_cub9__find_if7functorIS9_EEE10Policy1000EPS9_SI_iSF_S9_S9_NS7_10__identityEEEvT0_T1_T2_T3_T4_T6__param_4[16],
	.param .align 1 .b8 _ZN3cub18CUB_300001_SM_10006detail6reduce28DeviceReduceSingleTileKernelINS2_10policy_hubIN4cuda3std3__45tupleIJblEEEjN6thrust24THRUST_300001_SM_1000_NS8cuda_cub9__find_if7functorIS9_EEE10Policy1000EPS9_SI_iSF_S9_S9_NS7_10__identityEEEvT0_T1_T2_T3_T4_T6__param_5[1]
)
.maxntid 256
.minnctapersm 1
{
	.reg .pred 	%p<188>;
	.reg .b16 	%rs<340>;
	.reg .b32 	%r<406>;
	.reg .b64 	%rd<359>;
	// demoted variable
	.shared .align 8 .b8 _ZZN3cub18CUB_300001_SM_10006detail6reduce28DeviceReduceSingleTileKernelINS2_10policy_hubIN4cuda3std3__45tupleIJblEEEjN6thrust24THRUST_300001_SM_1000_NS8cuda_cub9__find_if7functorIS9_EEE10Policy1000EPS9_SI_iSF_S9_S9_NS7_10__identityEEEvT0_T1_T2_T3_T4_T6_E12temp_storage[152];
	ld.param.u64 	%rd106, [_ZN3cub18CUB_300001_SM_10006detail6reduce28DeviceReduceSingleTileKernelINS2_10policy_hubIN4cuda3std3__45tupleIJblEEEjN6thrust24THRUST_300001_SM_1000_NS8cuda_cub9__find_if7functorIS9_EEE10Policy1000EPS9_SI_iSF_S9_S9_NS7_10__identityEEEvT0_T1_T2_T3_T4_T6__param_4+8];
	ld.param.u64 	%rd105, [_ZN3cub18CUB_300001_SM_10006detail6reduce28DeviceReduceSingleTileKernelINS2_10policy_hubIN4cuda3std3__45tupleIJblEEEjN6thrust24THRUST_300001_SM_1000_NS8cuda_cub9__find_if7functorIS9_EEE10Policy1000EPS9_SI_iSF_S9_S9_NS7_10__identityEEEvT0_T1_T2_T3_T4_T6__param_0];
	ld.param.u64 	%rd107, [_ZN3cub18CUB_300001_SM_10006detail6reduce28DeviceReduceSingleTileKernelINS2_10policy_hubIN4cuda3std3__45tupleIJblEEEjN6thrust24THRUST_300001_SM_1000_NS8cuda_cub9__find_if7functorIS9_EEE10Policy1000EPS9_SI_iSF_S9_S9_NS7_10__identityEEEvT0_T1_T2_T3_T4_T6__param_1];
	ld.param.u32 	%r38, [_ZN3cub18CUB_300001_SM_10006detail6reduce28DeviceReduceSingleTileKernelINS2_10policy_hubIN4cuda3std3__45tupleIJblEEEjN6thrust24THRUST_300001_SM_1000_NS8cuda_cub9__find_if7functorIS9_EEE10Policy1000EPS9_SI_iSF_S9_S9_NS7_10__identityEEEvT0_T1_T2_T3_T4_T6__param_2];
	ld.param.u8 	%rs82, [_ZN3cub18CUB_300001_SM_10006detail6reduce28DeviceReduceSingleTileKernelINS2_10policy_hubIN4cuda3std3__45tupleIJblEEEjN6thrust24THRUST_300001_SM_1000_NS8cuda_cub9__find_if7functorIS9_EEE10Policy1000EPS9_SI_iSF_S9_S9_NS7_10__identityEEEvT0_T1_T2_T3_T4_T6__param_4];
	cvta.to.global.u64 	%rd1, %rd107;
	setp.ne.s32 	%p1, %r38, 0;
	@%p1 bra 	$L__BB10_3;
	mov.u32 	%r392, %tid.x;
	setp.ne.s32 	%p187, %r392, 0;
	@%p187 bra 	$L__BB10_112;
	st.global.u8 	[%rd1], %rs82;
	st.global.u64 	[%rd1+8], %rd106;
	bra.uni 	$L__BB10_112;
$L__BB10_3:
	setp.gt.s32 	%p2, %r38, 1023;
	@%p2 bra 	$L__BB10_74;
	mov.u32 	%r1, %tid.x;
	setp.ge.s32 	%p77, %r1, %r38;
	mov.b16 	%rs311, 0;
	mov.b64 	%rd329, 0;
	mov.u32 	%r396, %r1;
	@%p77 bra 	$L__BB10_6;
	mul.wide.u32 	%rd234, %r1, 16;
	add.s64 	%rd231, %rd105, %rd234;
	// begin inline asm
	ld.global.nc.u64 %rd230, [%rd231];
	// end inline asm
	add.s64 	%rd233, %rd231, 8;
	// begin inline asm
	ld.global.nc.u64 %rd329, [%rd233];
	// end inline asm
	cvt.u16.u64 	%rs311, %rd230;
	add.s32 	%r396, %r1, 256;
$L__BB10_6:
	setp.ge.s32 	%p78, %r396, %r38;
	@%p78 bra 	$L__BB10_12;
	not.b32 	%r158, %r396;
	add.s32 	%r4, %r38, %r158;
	and.b32  	%r159, %r4, 768;
	setp.eq.s32 	%p79, %r159, 768;
	@%p79 bra 	$L__BB10_10;
	mul.wide.u32 	%rd236, %r396, 16;
	add.s64 	%rd323, %rd105, %rd236;
	shr.u32 	%r160, %r4, 8;
	add.s32 	%r161, %r160, 1;
	and.b32  	%r162, %r161, 3;
	neg.s32 	%r394, %r162;
$L__BB10_9:
	.pragma "nounroll";
	// begin inline asm
	ld.global.nc.u64 %rd237, [%rd323];
	// end inline asm
	add.s64 	%rd240, %rd323, 8;
	// begin inline asm
	ld.global.nc.u64 %rd239, [%rd240];
	// end inline asm
	cvt.u16.u64 	%rs190, %rd237;
	and.b16  	%rs191, %rs190, 255;
	and.b16  	%rs192, %rs311, 255;
	setp.eq.s16 	%p80, %rs192, 0;
	setp.eq.s16 	%p81, %rs191, 0;
	min.s64 	%rd241, %rd239, %rd329;
	selp.b64 	%rd242, %rd329, %rd241, %p81;
	selp.b64 	%rd329, %rd239, %rd242, %p80;
	selp.b16 	%rs193, %rs311, 1, %p81;
	selp.b16 	%rs311, %rs190, %rs193, %p80;
	add.s32 	%r396, %r396, 256;
	add.s64 	%rd323, %rd323, 4096;
	add.s32 	%r394, %r394, 1;
	setp.ne.s32 	%p82, %r394, 0;
	@%p82 bra 	$L__BB10_9;
$L__BB10_10:
	setp.lt.u32 	%p83, %r4, 768;
	@%p83 bra 	$L__BB10_12;
$L__BB10_11:
	mul.wide.s32 	%rd259, %r396, 16;
	add.s64 	%rd244, %rd105, %rd259;
	// begin inline asm
	ld.global.nc.u64 %rd243, [%rd244];
	// end inline asm
	add.s64 	%rd246, %rd244, 8;
	// begin inline asm
	ld.global.nc.u64 %rd245, [%rd246];
	// end inline asm
	cvt.u16.u64 	%rs194, %rd243;
	and.b16  	%rs195, %rs194, 255;
	and.b16  	%rs196, %rs311, 255;
	setp.eq.s16 	%p84, %rs196, 0;
	setp.eq.s16 	%p85, %rs195, 0;
	min.s64 	%rd260, %rd245, %rd329;
	selp.b64 	%rd261, %rd329, %rd260, %p85;
	selp.b64 	%rd262, %rd245, %rd261, %p84;
	selp.b16 	%rs197, %rs311, 1, %p85;
	selp.b16 	%rs198, %rs194, %rs197, %p84;
	and.b16  	%rs199, %rs198, 255;
	add.s64 	%rd248, %rd244, 4096;
	// begin inline asm
	ld.global.nc.u64 %rd247, [%rd248];
	// end inline asm
	add.s64 	%rd250, %rd244, 4104;
	// begin inline asm
	ld.global.nc.u64 %rd249, [%rd250];
	// end inline asm
	cvt.u16.u64 	%rs200, %rd247;
	and.b16  	%rs201, %rs200, 255;
	setp.eq.s16 	%p86, %rs199, 0;
	setp.eq.s16 	%p87, %rs201, 0;
	min.s64 	%rd263, %rd249, %rd262;
	selp.b64 	%rd264, %rd262, %rd263, %p87;
	selp.b64 	%rd265, %rd249, %rd264, %p86;
	selp.b16 	%rs202, %rs198, 1, %p87;
	selp.b16 	%rs203, %rs200, %rs202, %p86;
	and.b16  	%rs204, %rs203, 255;
	add.s64 	%rd252, %rd244, 8192;
	// begin inline asm
	ld.global.nc.u64 %rd251, [%rd252];
	// end inline asm
	add.s64 	%rd254, %rd244, 8200;
	// begin inline asm
	ld.global.nc.u64 %rd253, [%rd254];
	// end inline asm
	cvt.u16.u64 	%rs205, %rd251;
	and.b16  	%rs206, %rs205, 255;
	setp.eq.s16 	%p88, %rs204, 0;
	setp.eq.s16 	%p89, %rs206, 0;
	min.s64 	%rd266, %rd253, %rd265;
	selp.b64 	%rd267, %rd265, %rd266, %p89;
	selp.b64 	%rd268, %rd253, %rd267, %p88;
	selp.b16 	%rs207, %rs203, 1, %p89;
	selp.b16 	%rs208, %rs205, %rs207, %p88;
	and.b16  	%rs209, %rs208, 255;
	add.s64 	%rd256, %rd244, 12288;
	// begin inline asm
	ld.global.nc.u64 %rd255, [%rd256];
	// end inline asm
	add.s64 	%rd258, %rd244, 12296;
	// begin inline asm
	ld.global.nc.u64 %rd257, [%rd258];
	// end inline asm
	cvt.u16.u64 	%rs210, %rd255;
	and.b16  	%rs211, %rs210, 255;
	setp.eq.s16 	%p90, %rs209, 0;
	setp.eq.s16 	%p91, %rs211, 0;
	min.s64 	%rd269, %rd257, %rd268;
	selp.b64 	%rd270, %rd268, %rd269, %p91;
	selp.b64 	%rd329, %rd257, %rd270, %p90;
	selp.b16 	%rs212, %rs208, 1, %p91;
	selp.b16 	%rs311, %rs210, %rs212, %p90;
	add.s32 	%r396, %r396, 1024;
	setp.lt.s32 	%p92, %r396, %r38;
	@%p92 bra 	$L__BB10_11;
$L__BB10_12:
	setp.lt.s32 	%p93, %r38, 256;
	@%p93 bra 	$L__BB10_37;
	// begin inline asm
	mov.u32 %r281, %laneid;
	// end inline asm
	cvt.u32.u16 	%r302, %rs311;
	and.b32  	%r283, %r302, 255;
	mov.b32 	%r299, 1;
	mov.b32 	%r300, 31;
	mov.b32 	%r301, -1;
	// begin inline asm
	shfl.sync.down.b32 %r282, %r283, %r299, %r300, %r301;
	// end inline asm
	// begin inline asm
	shfl.sync.down.b32 %r287, %r288, %r299, %r300, %r301;
	// end inline asm
	mov.b64 	{%r293, %r298}, %rd329;
	// begin inline asm
	shfl.sync.down.b32 %r292, %r293, %r299, %r300, %r301;
	// end inline asm
	// begin inline asm
	shfl.sync.down.b32 %r297, %r298, %r299, %r300, %r301;
	// end inline asm
	mov.b64 	%rd14, {%r292, %r297};
	cvt.u16.u32 	%rs10, %r282;
	setp.gt.s32 	%p143, %r281, 30;
	@%p143 bra 	$L__BB10_17;
	and.b16  	%rs254, %rs311, 255;
	setp.eq.s16 	%p144, %rs254, 0;
	and.b16  	%rs255, %rs10, 255;
	setp.eq.s16 	%p145, %rs255, 0;
	or.pred  	%p146, %p144, %p145;
	@%p146 bra 	$L__BB10_16;
	min.s64 	%rd329, %rd14, %rd329;
	mov.b16 	%rs311, 1;
	bra.uni 	$L__BB10_17;
$L__BB10_16:
	setp.eq.s16 	%p147, %rs254, 0;
	selp.b64 	%rd329, %rd14, %rd329, %p147;
	selp.b16 	%rs311, %rs10, %rs311, %p147;
$L__BB10_17:
	cvt.u32.u16 	%r323, %rs311;
	and.b32  	%r304, %r323, 255;
	mov.b32 	%r320, 2;
	mov.b32 	%r321, 31;
	mov.b32 	%r322, -1;
	// begin inline asm
	shfl.sync.down.b32 %r303, %r304, %r320, %r321, %r322;
	// end inline asm
	// begin inline asm
	shfl.sync.down.b32 %r308, %r309, %r320, %r321, %r322;
	// end inline asm
	mov.b64 	{%r314, %r319}, %rd329;
	// begin inline asm
	shfl.sync.down.b32 %r313, %r314, %r320, %r321, %r322;
	// end inline asm
	// begin inline asm
	shfl.sync.down.b32 %r318, %r319, %r320, %r321, %r322;
	// end inline asm
	mov.b64 	%rd18, {%r313, %r318};
	cvt.u16.u32 	%rs13, %r303;
	setp.gt.s32 	%p148, %r281, 29;
	@%p148 bra 	$L__BB10_21;
	and.b16  	%rs258, %rs311, 255;
	setp.eq.s16 	%p149, %rs258, 0;
	and.b16  	%rs259, %rs13, 255;
	setp.eq.s16 	%p150, %rs259, 0;
	or.pred  	%p151, %p149, %p150;
	@%p151 bra 	$L__BB10_20;
	min.s64 	%rd329, %rd18, %rd329;
	mov.b16 	%rs311, 1;
	bra.uni 	$L__BB10_21;
$L__BB10_20:
	setp.eq.s16 	%p152, %rs258, 0;
	selp.b64 	%rd329, %rd18, %rd329, %p152;
	selp.b16 	%rs311, %rs13, %rs311, %p152;
$L__BB10_21:
	cvt.u32.u16 	%r344, %rs311;
	and.b32  	%r325, %r344, 255;
	mov.b32 	%r341, 4;
	mov.b32 	%r342, 31;
	mov.b32 	%r343, -1;
	// begin inline asm
	shfl.sync.down.b32 %r324, %r325, %r341, %r342, %r343;
	// end inline asm
	// begin inline asm
	shfl.sync.down.b32 %r329, %r330, %r341, %r342, %r343;
	// end inline asm
	mov.b64 	{%r335, %r340}, %rd329;
	// begin inline asm
	shfl.sync.down.b32 %r334, %r335, %r341, %r342, %r343;
	// end inline asm
	// begin inline asm
	shfl.sync.down.b32 %r339, %r340, %r341, %r342, %r343;
	// end inline asm
	mov.b64 	%rd22, {%r334, %r339};
	cvt.u16.u32 	%rs16, %r324;
	setp.gt.s32 	%p153, %r281, 27;
	@%p153 bra 	$L__BB10_25;
	and.b16  	%rs262, %rs311, 255;
	setp.eq.s16 	%p154, %rs262, 0;
	and.b16  	%rs263, %rs16, 255;
	setp.eq.s16 	%p155, %rs263, 0;
	or.pred  	%p156, %p154, %p155;
	@%p156 bra 	$L__BB10_24;
	min.s64 	%rd329, %rd22, %rd329;
	mov.b16 	%rs311, 1;
	bra.uni 	$L__BB10_25;
$L__BB10_24:
	setp.eq.s16 	%p157, %rs262, 0;
	selp.b64 	%rd329, %rd22, %rd329, %p157;
	selp.b16 	%rs311, %rs16, %rs311, %p157;
$L__BB10_25:
	cvt.u32.u16 	%r365, %rs311;
	and.b32  	%r346, %r365, 255;
	mov.b32 	%r362, 8;
	mov.b32 	%r363, 31;
	mov.b32 	%r364, -1;
	// begin inline asm
	shfl.sync.down.b32 %r345, %r346, %r362, %r363, %r364;
	// end inline asm
	// begin inline asm
	shfl.sync.down.b32 %r350, %r351, %r362, %r363, %r364;
	// end inline asm
	mov.b64 	{%r356, %r361}, %rd329;
	// begin inline asm
	shfl.sync.down.b32 %r355, %r356, %r362, %r363, %r364;
	// end inline asm
	// begin inline asm
	shfl.sync.down.b32 %r360, %r361, %r362, %r363, %r364;
	// end inline asm
	mov.b64 	%rd26, {%r355, %r360};
	cvt.u16.u32 	%rs19, %r345;
	setp.gt.s32 	%p158, %r281, 23;
	@%p158 bra 	$L__BB10_29;
	and.b16  	%rs266, %rs311, 255;
	setp.eq.s16 	%p159, %rs266, 0;
	and.b16  	%rs267, %rs19, 255;
	setp.eq.s16 	%p160, %rs267, 0;
	or.pred  	%p161, %p159, %p160;
	@%p161 bra 	$L__BB10_28;
	min.s64 	%rd329, %rd26, %rd329;
	mov.b16 	%rs311, 1;
	bra.uni 	$L__BB10_29;
$L__BB10_28:
	setp.eq.s16 	%p162, %rs266, 0;
	selp.b64 	%rd329, %rd26, %rd329, %p162;
	selp.b16 	%rs311, %rs19, %rs311, %p162;
$L__BB10_29:
	cvt.u32.u16 	%r386, %rs311;
	and.b32  	%r367, %r386, 255;
	mov.b32 	%r383, 16;
	mov.b32 	%r384, 31;
	mov.b32 	%r385, -1;
	// begin inline asm
	shfl.sync.down.b32 %r366, %r367, %r383, %r384, %r385;
	// end inline asm
	// begin inline asm
	shfl.sync.down.b32 %r371, %r372, %r383, %r384, %r385;
	// end inline asm
	mov.b64 	{%r377, %r382}, %rd329;
	// begin inline asm
	shfl.sync.down.b32 %r376, %r377, %r383, %r384, %r385;
	// end inline asm
	// begin inline asm
	shfl.sync.down.b32 %r381, %r382, %r383, %r384, %r385;
	// end inline asm
	mov.b64 	%rd30, {%r376, %r381};
	cvt.u16.u32 	%rs22, %r366;
	setp.gt.s32 	%p163, %r281, 15;
	@%p163 bra 	$L__BB10_33;
	and.b16  	%rs270, %rs311, 255;
	setp.eq.s16 	%p164, %rs270, 0;
	and.b16  	%rs271, %rs22, 255;
	setp.eq.s16 	%p165, %rs271, 0;
	or.pred  	%p166, %p164, %p165;
	@%p166 bra 	$L__BB10_32;
	min.s64 	%rd329, %rd30, %rd329;
	mov.b16 	%rs311, 1;
	bra.uni 	$L__BB10_33;
$L__BB10_32:
	setp.eq.s16 	%p167, %rs270, 0;
	selp.b64 	%rd329, %rd30, %rd329, %p167;
	selp.b16 	%rs311, %rs22, %rs311, %p167;
$L__BB10_33:
	setp.ne.s32 	%p168, %r281, 0;
	@%p168 bra 	$L__BB10_35;
	shr.u32 	%r387, %r1, 1;
	and.b32  	%r388, %r387, 496;
	mov.u32 	%r389, _ZZN3cub18CUB_300001_SM_10006detail6reduce28DeviceReduceSingleTileKernelINS2_10policy_hubIN4cuda3std3__45tupleIJblEEEjN6thrust24THRUST_300001_SM_1000_NS8cuda_cub9__find_if7functorIS9_EEE10Policy1000EPS9_SI_iSF_S9_S9_NS7_10__identityEEEvT0_T1_T2_T3_T4_T6_E12temp_storage;
	add.s32 	%r390, %r389, %r388;
	st.shared.u8 	[%r390+8], %rs311;
	st.shared.u64 	[%r390+16], %rd329;
$L__BB10_35:
	bar.sync 	0;
	setp.ne.s32 	%p169, %r1, 0;
	@%p169 bra 	$L__BB10_110;
	ld.shared.u8 	%rs274, [_ZZN3cub18CUB_300001_SM_10006detail6reduce28DeviceReduceSingleTileKernelINS2_10policy_hubIN4cuda3std3__45tupleIJblEEEjN6thrust24THRUST_300001_SM_1000_NS8cuda_cub9__find_if7functorIS9_EEE10Policy1000EPS9_SI_iSF_S9_S9_NS7_10__identityEEEvT0_T1_T2_T3_T4_T6_E12temp_storage+24];
	ld.shared.u64 	%rd292, [_ZZN3cub18CUB_300001_SM_10006detail6reduce28DeviceReduceSingleTileKernelINS2_10policy_hubIN4cuda3std3__45tupleIJblEEEjN6thrust24THRUST_300001_SM_1000_NS8cuda_cub9__find_if7functorIS9_EEE10Policy1000EPS9_SI_iSF_S9_S9_NS7_10__identityEEEvT0_T1_T2_T3_T4_T6_E12temp_storage+32];
	and.b16  	%rs275, %rs311, 255;
	setp.eq.s16 	%p170, %rs275, 0;
	setp.eq.s16 	%p171, %rs274, 0;
	min.s64 	%rd293, %rd292, %rd329;
	selp.b64 	%rd294, %rd329, %rd293, %p171;
	selp.b64 	%rd295, %rd292, %rd294, %p170;
	selp.b16 	%rs276, %rs311, 1, %p171;
	selp.b16 	%rs277, %rs274, %rs276, %p170;
	and.b16  	%rs278, %rs277, 255;
	ld.shared.u8 	%rs279, [_ZZN3cub18CUB_300001_SM_10006detail6reduce28DeviceReduceSingleTileKernelINS2_10policy_hubIN4cuda3std3__45tupleIJblEEEjN6thrust24THRUST_300001_SM_1000_NS8cuda_cub9__find_if7functorIS9_EEE10Policy1000EPS9_SI_iSF_S9_S9_NS7_10__identityEEEvT0_T1_T2_T3_T4_T6_E12temp_storage+40];
	ld.shared.u64 	%rd296, [_ZZN3cub18CUB_300001_SM_10006detail6reduce28DeviceReduceSingleTileKernelINS2_10policy_hubIN4cuda3std3__45tupleIJblEEEjN6thrust24THRUST_300001_SM_1000_NS8cuda_cub9__find_if7functorIS9_EEE10Policy1000EPS9_SI_iSF_S9_S9_NS7_10__identityEEEvT0_T1_T2_T3_T4_T6_E12temp_storage+48];
	setp.eq.s16 	%p172, %rs278, 0;
	setp.eq.s16 	%p173, %rs279, 0;
	min.s64 	%rd297, %rd296, %rd295;
	selp.b64 	%rd298, %rd295, %rd297, %p173;
	selp.b64 	%rd299, %rd296, %rd298, %p172;
	selp.b16 	%rs280, %rs277, 1, %p173;
	selp.b16 	%rs281, %rs279, %rs280, %p172;
	and.b16  	%rs282, %rs281, 255;
	ld.shared.u8 	%rs283, [_ZZN3cub18CUB_300001_SM_10006detail6reduce28DeviceReduceSingleTileKernelINS2_10policy_hubIN4cuda3std3__45tupleIJblEEEjN6thrust24THRUST_300001_SM_1000_NS8cuda_cub9__find_if7functorIS9_EEE10Policy1000EPS9_SI_iSF_S9_S9_NS7_10__identityEEEvT0_T1_T2_T3_T4_T6_E12temp_storage+56];
	ld.shared.u64 	%rd300, [_ZZN3cub18CUB_300001_SM_10006detail6reduce28DeviceReduceSingleTileKernelINS2_10policy_hubIN4cuda3std3__45tupleIJblEEEjN6thrust24THRUST_300001_SM_1000_NS8cuda_cub9__find_if7functorIS9_EEE10Policy1000EPS9_SI_iSF_S9_S9_NS7_10__identityEEEvT0_T1_T2_T3_T4_T6_E12temp_storage+64];
	setp.eq.s16 	%p174, %rs282, 0;
	setp.eq.s16 	%p175, %rs283, 0;
	min.s64 	%rd301, %rd300, %rd299;
	selp.b16 	%rs284, %rs281, 1, %p175;
	selp.b16 	%rs285, %rs283, %rs284, %p174;
	and.b16  	%rs286, %rs285, 255;
	selp.b64 	%rd302, %rd299, %rd301, %p175;
	selp.b64 	%rd303, %rd300, %rd302, %p174;
	ld.shared.u8 	%rs287, [_ZZN3cub18CUB_300001_SM_10006detail6reduce28DeviceReduceSingleTileKernelINS2_10policy_hubIN4cuda3std3__45tupleIJblEEEjN6thrust24THRUST_300001_SM_1000_NS8cuda_cub9__find_if7functorIS9_EEE10Policy1000EPS9_SI_iSF_S9_S9_NS7_10__identityEEEvT0_T1_T2_T3_T4_T6_E12temp_storage+72];
	ld.shared.u64 	%rd304, [_ZZN3cub18CUB_300001_SM_10006detail6reduce28DeviceReduceSingleTileKernelINS2_10policy_hubIN4cuda3std3__45tupleIJblEEEjN6thrust24THRUST_300001_SM_1000_NS8cuda_cub9__find_if7functorIS9_EEE10Policy1000EPS9_SI_iSF_S9_S9_NS7_10__identityEEEvT0_T1_T2_T3_T4_T6_E12temp_storage+80];
	setp.eq.s16 	%p176, %rs286, 0;
	setp.eq.s16 	%p177, %rs287, 0;
	min.s64 	%rd305, %rd304, %rd303;
	selp.b16 	%rs288, %rs285, 1, %p177;
	selp.b16 	%rs289, %rs287, %rs288, %p176;
	and.b16  	%rs290, %rs289, 255;
	selp.b64 	%rd306, %rd303, %rd305, %p177;
	selp.b64 	%rd307, %rd304, %rd306, %p176;
	ld.shared.u8 	%rs291, [_ZZN3cub18CUB_300001_SM_10006detail6reduce28DeviceReduceSingleTileKernelINS2_10policy_hubIN4cuda3std3__45tupleIJblEEEjN6thrust24THRUST_300001_SM_1000_NS8cuda_cub9__find_if7functorIS9_EEE10Policy1000EPS9_SI_iSF_S9_S9_NS7_10__identityEEEvT0_T1_T2_T3_T4_T6_E12temp_storage+88];
	ld.shared.u64 	%rd308, [_ZZN3cub18CUB_300001_SM_10006detail6reduce28DeviceReduceSingleTileKernelINS2_10policy_hubIN4cuda3std3__45tupleIJblEEEjN6thrust24THRUST_300001_SM_1000_NS8cuda_cub9__find_if7functorIS9_EEE10Policy1000EPS9_SI_iSF_S9_S9_NS7_10__identityEEEvT0_T1_T2_T3_T4_T6_E12temp_storage+96];
	setp.eq.s16 	%p178, %rs290, 0;
	setp.eq.s16 	%p179, %rs291, 0;
	min.s64 	%rd309, %rd308, %rd307;
	selp.b16 	%rs292, %rs289, 1, %p179;
	selp.b16 	%rs293, %rs291, %rs292, %p178;
	and.b16  	%rs294, %rs293, 255;
	selp.b64 	%rd310, %rd307, %rd309, %p179;
	selp.b64 	%rd311, %rd308, %rd310, %p178;
	ld.shared.u8 	%rs295, [_ZZN3cub18CUB_300001_SM_10006detail6reduce28DeviceReduceSingleTileKernelINS2_10policy_hubIN4cuda3std3__45tupleIJblEEEjN6thrust24THRUST_300001_SM_1000_NS8cuda_cub9__find_if7functorIS9_EEE10Policy1000EPS9_SI_iSF_S9_S9_NS7_10__identityEEEvT0_T1_T2_T3_T4_T6_E12temp_storage+104];
	ld.shared.u64 	%rd312, [_ZZN3cub18CUB_300001_SM_10006detail6reduce28DeviceReduceSingleTileKernelINS2_10policy_hubIN4cuda3std3__45tupleIJblEEEjN6thrust24THRUST_300001_SM_1000_NS8cuda_cub9__find_if7functorIS9_EEE10Policy1000EPS9_SI_iSF_S9_S9_NS7_10__identityEEEvT0_T1_T2_T3_T4_T6_E12temp_storage+112];
	setp.eq.s16 	%p180, %rs294, 0;
	setp.eq.s16 	%p181, %rs295, 0;
	min.s64 	%rd313, %rd312, %rd311;
	selp.b16 	%rs296, %rs293, 1, %p181;
	selp.b16 	%rs297, %rs295, %rs296, %p180;
	and.b16  	%rs298, %rs297, 255;
	selp.b64 	%rd314, %rd311, %rd313, %p181;
	selp.b64 	%rd315, %rd312, %rd314, %p180;
	ld.shared.u8 	%rs299, [_ZZN3cub18CUB_300001_SM_10006detail6reduce28DeviceReduceSingleTileKernelINS2_10policy_hubIN4cuda3std3__45tupleIJblEEEjN6thrust24THRUST_300001_SM_1000_NS8cuda_cub9__find_if7functorIS9_EEE10Policy1000EPS9_SI_iSF_S9_S9_NS7_10__identityEEEvT0_T1_T2_T3_T4_T6_E12temp_storage+120];
	ld.shared.u64 	%rd316, [_ZZN3cub18CUB_300001_SM_10006detail6reduce28DeviceReduceSingleTileKernelINS2_10policy_hubIN4cuda3std3__45tupleIJblEEEjN6thrust24THRUST_300001_SM_1000_NS8cuda_cub9__find_if7functorIS9_EEE10Policy1000EPS9_SI_iSF_S9_S9_NS7_10__identityEEEvT0_T1_T2_T3_T4_T6_E12temp_storage+128];
	setp.eq.s16 	%p182, %rs298, 0;
	setp.eq.s16 	%p183, %rs299, 0;
	min.s64 	%rd317, %rd316, %rd315;
	selp.b16 	%rs300, %rs297, 1, %p183;
	selp.b16 	%rs311, %rs299, %rs300, %p182;
	selp.b64 	%rd318, %rd315, %rd317, %p183;
	selp.b64 	%rd329, %rd316, %rd318, %p182;
	bra.uni 	$L__BB10_110;
$L__BB10_37:
	// begin inline asm
	mov.u32 %r163, %laneid;
	// end inline asm
	and.b32  	%r184, %r1, 992;
	add.s32 	%r185, %r184, 32;
	setp.gt.s32 	%p94, %r185, %r38;
	not.b32 	%r186, %r184;
	add.s32 	%r187, %r38, %r186;
	selp.b32 	%r182, %r187, 31, %p94;
	cvt.u32.u16 	%r188, %rs311;
	and.b32  	%r165, %r188, 255;
	mov.b32 	%r181, 1;
	mov.b32 	%r183, -1;
	// begin inline asm
	shfl.sync.down.b32 %r164, %r165, %r181, %r182, %r183;
	// end inline asm
	// begin inline asm
	shfl.sync.down.b32 %r169, %r170, %r181, %r182, %r183;
	// end inline asm
	mov.b64 	{%r175, %r180}, %rd329;
	// begin inline asm
	shfl.sync.down.b32 %r174, %r175, %r181, %r182, %r183;
	// end inline asm
	// begin inline asm
	shfl.sync.down.b32 %r179, %r180, %r181, %r182, %r183;
	// end inline asm
	mov.b64 	%rd35, {%r174, %r179};
	cvt.u16.u32 	%rs26, %r164;
	setp.ge.s32 	%p95, %r163, %r182;
	@%p95 bra 	$L__BB10_41;
	and.b16  	%rs213, %rs311, 255;
	setp.eq.s16 	%p96, %rs213, 0;
	and.b16  	%rs214, %rs26, 255;
	setp.eq.s16 	%p97, %rs214, 0;
	or.pred  	%p98, %p96, %p97;
	@%p98 bra 	$L__BB10_40;
	min.s64 	%rd329, %rd35, %rd329;
	mov.b16 	%rs311, 1;
	bra.uni 	$L__BB10_41;
$L__BB10_40:
	setp.eq.s16 	%p99, %rs213, 0;
	selp.b16 	%rs311, %rs26, %rs311, %p99;
	selp.b64 	%rd329, %rd35, %rd329, %p99;
$L__BB10_41:
	cvt.u32.u16 	%r209, %rs311;
	and.b32  	%r190, %r209, 255;
	mov.b32 	%r206, 2;
	mov.b32 	%r208, -1;
	// begin inline asm
	shfl.sync.down.b32 %r189, %r190, %r206, %r182, %r208;
	// end inline asm
	// begin inline asm
	shfl.sync.down.b32 %r194, %r195, %r206, %r182, %r208;
	// end inline asm
	mov.b64 	{%r200, %r205}, %rd329;
	// begin inline asm
	shfl.sync.down.b32 %r199, %r200, %r206, %r182, %r208;
	// end inline asm
	// begin inline asm
	shfl.sync.down.b32 %r204, %r205, %r206, %r182, %r208;
	// end inline asm
	mov.b64 	%rd39, {%r199, %r204};
	cvt.u16.u32 	%rs29, %r189;
	add.s32 	%r210, %r163, 2;
	setp.gt.s32 	%p100, %r210, %r182;
	@%p100 bra 	$L__BB10_45;
	and.b16  	%rs217, %rs311, 255;
	setp.eq.s16 	%p101, %rs217, 0;
	and.b16  	%rs218, %rs29, 255;
	setp.eq.s16 	%p102, %rs218, 0;
	or.pred  	%p103, %p101, %p102;
	@%p103 bra 	$L__BB10_44;
	min.s64 	%rd329, %rd39, %rd329;
	mov.b16 	%rs311, 1;
	bra.uni 	$L__BB10_45;
$L__BB10_44:
	setp.eq.s16 	%p104, %rs217, 0;
	selp.b16 	%rs311, %rs29, %rs311, %p104;
	selp.b64 	%rd329, %rd39, %rd329, %p104;
$L__BB10_45:
	cvt.u32.u16 	%r231, %rs311;
	and.b32  	%r212, %r231, 255;
	mov.b32 	%r228, 4;
	mov.b32 	%r230, -1;
	// begin inline asm
	shfl.sync.down.b32 %r211, %r212, %r228, %r182, %r230;
	// end inline asm
	// begin inline asm
	shfl.sync.down.b32 %r216, %r217, %r228, %r182, %r230;
	// end inline asm
	mov.b64 	{%r222, %r227}, %rd329;
	// begin inline asm
	shfl.sync.down.b32 %r221, %r222, %r228, %r182, %r230;
	// end inline asm
	// begin inline asm
	shfl.sync.down.b32 %r226, %r227, %r228, %r182, %r230;
	// end inline asm
	mov.b64 	%rd43, {%r221, %r226};
	cvt.u16.u32 	%rs32, %r211;
	add.s32 	%r232, %r163, 4;
	setp.gt.s32 	%p105, %r232, %r182;
	@%p105 bra 	$L__BB10_49;
	and.b16  	%rs221, %rs311, 255;
	setp.eq.s16 	%p106, %rs221, 0;
	and.b16  	%rs222, %rs32, 255;
	setp.eq.s16 	%p107, %rs222, 0;
	or.pred  	%p108, %p106, %p107;
	@%p108 bra 	$L__BB10_48;
	min.s64 	%rd329, %rd43, %rd329;
	mov.b16 	%rs311, 1;
	bra.uni 	$L__BB10_49;
$L__BB10_48:
	setp.eq.s16 	%p109, %rs221, 0;
	selp.b16 	%rs311, %rs32, %rs311, %p109;
	selp.b64 	%rd329, %rd43, %rd329, %p109;
$L__BB10_49:
	cvt.u32.u16 	%r253, %rs311;
	and.b32  	%r234, %r253, 255;
	mov.b32 	%r250, 8;
	mov.b32 	%r252, -1;
	// begin inline asm
	shfl.sync.down.b32 %r233, %r234, %r250, %r182, %r252;
	// end inline asm
	// begin inline asm
	shfl.sync.down.b32 %r238, %r239, %r250, %r182, %r252;
	// end inline asm
	mov.b64 	{%r244, %r249}, %rd329;
	// begin inline asm
	shfl.sync.down.b32 %r243, %r244, %r250, %r182, %r252;
	// end inline asm
	// begin inline asm
	shfl.sync.down.b32 %r248, %r249, %r250, %r182, %r252;
	// end inline asm
	mov.b64 	%rd47, {%r243, %r248};
	cvt.u16.u32 	%rs35, %r233;
	add.s32 	%r254, %r163, 8;
	setp.gt.s32 	%p110, %r254, %r182;
	@%p110 bra 	$L__BB10_53;
	and.b16  	%rs225, %rs311, 255;
	setp.eq.s16 	%p111, %rs225, 0;
	and.b16  	%rs226, %rs35, 255;
	setp.eq.s16 	%p112, %rs226, 0;
	or.pred  	%p113, %p111, %p112;
	@%p113 bra 	$L__BB10_52;
	min.s64 	%rd329, %rd47, %rd329;
	mov.b16 	%rs311, 1;
	bra.uni 	$L__BB10_53;
$L__BB10_52:
	setp.eq.s16 	%p114, %rs225, 0;
	selp.b16 	%rs311, %rs35, %rs311, %p114;
	selp.b64 	%rd329, %rd47, %rd329, %p114;
$L__BB10_53:
	cvt.u32.u16 	%r275, %rs311;
	and.b32  	%r256, %r275, 255;
	mov.b32 	%r272, 16;
	mov.b32 	%r274, -1;
	// begin inline asm
	shfl.sync.down.b32 %r255, %r256, %r272, %r182, %r274;
	// end inline asm
	// begin inline asm
	shfl.sync.down.b32 %r260, %r261, %r272, %r182, %r274;
	// end inline asm
	mov.b64 	{%r266, %r271}, %rd329;
	// begin inline asm
	shfl.sync.down.b32 %r265, %r266, %r272, %r182, %r274;
	// end inline asm
	// begin inline asm
	shfl.sync.down.b32 %r270, %r271, %r272, %r182, %r274;
	// end inline asm
	mov.b64 	%rd51, {%r265, %r270};
	cvt.u16.u32 	%rs38, %r255;
	add.s32 	%r276, %r163, 16;
	setp.gt.s32 	%p115, %r276, %r182;
	@%p115 bra 	$L__BB10_57;
	and.b16  	%rs229, %rs311, 255;
	setp.eq.s16 	%p116, %rs229, 0;
	and.b16  	%rs230, %rs38, 255;
	setp.eq.s16 	%p117, %rs230, 0;
	or.pred  	%p118, %p116, %p117;
	@%p118 bra 	$L__BB10_56;
	min.s64 	%rd329, %rd51, %rd329;
	mov.b16 	%rs311, 1;
	bra.uni 	$L__BB10_57;
$L__BB10_56:
	setp.eq.s16 	%p119, %rs229, 0;
	selp.b16 	%rs311, %rs38, %rs311, %p119;
	selp.b64 	%rd329, %rd51, %rd329, %p119;
$L__BB10_57:
	setp.ne.s32 	%p120, %r163, 0;
	@%p120 bra 	$L__BB10_59;
	shr.u32 	%r277, %r1, 1;
	and.b32  	%r278, %r277, 496;
	mov.u32 	%r279, _ZZN3cub18CUB_300001_SM_10006detail6reduce28DeviceReduceSingleTileKernelINS2_10policy_hubIN4cuda3std3__45tupleIJblEEEjN6thrust24THRUST_300001_SM_1000_NS8cuda_cub9__find_if7functorIS9_EEE10Policy1000EPS9_SI_iSF_S9_S9_NS7_10__identityEEEvT0_T1_T2_T3_T4_T6_E12temp_storage;
	add.s32 	%r280, %r279, %r278;
	st.shared.u8 	[%r280+8], %rs311;
	st.shared.u64 	[%r280+16], %rd329;
$L__BB10_59:
	bar.sync 	0;
	setp.ne.s32 	%p121, %r1, 0;
	@%p121 bra 	$L__BB10_110;
	setp.lt.s32 	%p122, %r38, 33;
	@%p122 bra 	$L__BB10_62;
	ld.shared.u8 	%rs233, [_ZZN3cub18CUB_300001_SM_10006detail6reduce28DeviceReduceSingleTileKernelINS2_10policy_hubIN4cuda3std3__45tupleIJblEEEjN6thrust24THRUST_300001_SM_1000_NS8cuda_cub9__find_if7functorIS9_EEE10Policy1000EPS9_SI_iSF_S9_S9_NS7_10__identityEEEvT0_T1_T2_T3_T4_T6_E12temp_storage+24];
	ld.shared.u64 	%rd271, [_ZZN3cub18CUB_300001_SM_10006detail6reduce28DeviceReduceSingleTileKernelINS2_10policy_hubIN4cuda3std3__45tupleIJblEEEjN6thrust24THRUST_300001_SM_1000_NS8cuda_cub9__find_if7functorIS9_EEE10Policy1000EPS9_SI_iSF_S9_S9_NS7_10__identityEEEvT0_T1_T2_T3_T4_T6_E12temp_storage+32];
	and.b16  	%rs234, %rs311, 255;
	setp.eq.s16 	%p123, %rs234, 0;
	setp.eq.s16 	%p124, %rs233, 0;
	min.s64 	%rd272, %rd271, %rd329;
	selp.b16 	%rs235, %rs311, 1, %p124;
	selp.b16 	%rs311, %rs233, %rs235, %p123;
	selp.b64 	%rd273, %rd329, %rd272, %p124;
	selp.b64 	%rd329, %rd271, %rd273, %p123;
$L__BB10_62:
	setp.lt.s32 	%p125, %r38, 65;
	@%p125 bra 	$L__BB10_64;
	ld.shared.u8 	%rs236, [_ZZN3cub18CUB_300001_SM_10006detail6reduce28DeviceReduceSingleTileKernelINS2_10policy_hubIN4cuda3std3__45tupleIJblEEEjN6thrust24THRUST_300001_SM_1000_NS8cuda_cub9__find_if7functorIS9_EEE10Policy1000EPS9_SI_iSF_S9_S9_NS7_10__identityEEEvT0_T1_T2_T3_T4_T6_E12temp_storage+40];
	ld.shared.u64 	%rd274, [_ZZN3cub18CUB_300001_SM_10006detail6reduce28DeviceReduceSingleTileKernelINS2_10policy_hubIN4cuda3std3__45tupleIJblEEEjN6thrust24THRUST_300001_SM_1000_NS8cuda_cub9__find_if7functorIS9_EEE10Policy1000EPS9_SI_iSF_S9_S9_NS7_10__identityEEEvT0_T1_T2_T3_T4_T6_E12temp_storage+48];
	and.b16  	%rs237, %rs311, 255;
	setp.eq.s16 	%p126, %rs237, 0;
	setp.eq.s16 	%p127, %rs236, 0;
	min.s64 	%rd275, %rd274, %rd329;
	selp.b16 	%rs238, %rs311, 1, %p127;
	selp.b16 	%rs311, %rs236, %rs238, %p126;
	selp.b64 	%rd276, %rd329, %rd275, %p127;
	selp.b64 	%rd329, %rd274, %rd276, %p126;
$L__BB10_64:
	setp.lt.s32 	%p128, %r38, 97;
	@%p128 bra 	$L__BB10_66;
	ld.shared.u8 	%rs239, [_ZZN3cub18CUB_300001_SM_10006detail6reduce28DeviceReduceSingleTileKernelINS2_10policy_hubIN4cuda3std3__45tupleIJblEEEjN6thrust24THRUST_300001_SM_1000_NS8cuda_cub9__find_if7functorIS9_EEE10Policy1000EPS9_SI_iSF_S9_S9_NS7_10__identityEEEvT0_T1_T2_T3_T4_T6_E12temp_storage+56];
	ld.shared.u64 	%rd277, [_ZZN3cub18CUB_300001_SM_10006detail6reduce28DeviceReduceSingleTileKernelINS2_10policy_hubIN4cuda3std3__45tupleIJblEEEjN6thrust24THRUST_300001_SM_1000_NS8cuda_cub9__find_if7functorIS9_EEE10Policy1000EPS9_SI_iSF_S9_S9_NS7_10__identityEEEvT0_T1_T2_T3_T4_T6_E12temp_storage+64];
	and.b16  	%rs240, %rs311, 255;
	setp.eq.s16 	%p129, %rs240, 0;
	setp.eq.s16 	%p130, %rs239, 0;
	min.s64 	%rd278, %rd277, %rd329;
	selp.b16 	%rs241, %rs311, 1, %p130;
	selp.b16 	%rs311, %rs239, %rs241, %p129;
	selp.b64 	%rd279, %rd329, %rd278, %p130;
	selp.b64 	%rd329, %rd277, %rd279, %p129;
$L__BB10_66:
	setp.lt.s32 	%p131, %r38, 129;
	@%p131 bra 	$L__BB10_68;
	ld.shared.u8 	%rs242, [_ZZN3cub18CUB_300001_SM_10006detail6reduce28DeviceReduceSingleTileKernelINS2_10policy_hubIN4cuda3std3__45tupleIJblEEEjN6thrust24THRUST_300001_SM_1000_NS8cuda_cub9__find_if7functorIS9_EEE10Policy1000EPS9_SI_iSF_S9_S9_NS7_10__identityEEEvT0_T1_T2_T3_T4_T6_E12temp_storage+72];
	ld.shared.u64 	%rd280, [_ZZN3cub18CUB_300001_SM_10006detail6reduce28DeviceReduceSingleTileKernelINS2_10policy_hubIN4cuda3std3__45tupleIJblEEEjN6thrust24THRUST_300001_SM_1000_NS8cuda_cub9__find_if7functorIS9_EEE10Policy1000EPS9_SI_iSF_S9_S9_NS7_10__identityEEEvT0_T1_T2_T3_T4_T6_E12temp_storage+80];
	and.b16  	%rs243, %rs311, 255;
	setp.eq.s16 	%p132, %rs243, 0;
	setp.eq.s16 	%p133, %rs242, 0;
	min.s64 	%rd281, %rd280, %rd329;
	selp.b16 	%rs244, %rs311, 1, %p133;
	selp.b16 	%rs311, %rs242, %rs244, %p132;
	selp.b64 	%rd282, %rd329, %rd281, %p133;
	selp.b64 	%rd329, %rd280, %rd282, %p132;
$L__BB10_68:
	setp.lt.s32 	%p134, %r38, 161;
	@%p134 bra 	$L__BB10_70;
	ld.shared.u8 	%rs245, [_ZZN3cub18CUB_300001_SM_10006detail6reduce28DeviceReduceSingleTileKernelINS2_10policy_hubIN4cuda3std3__45tupleIJblEEEjN6thrust24THRUST_300001_SM_1000_NS8cuda_cub9__find_if7functorIS9_EEE10Policy1000EPS9_SI_iSF_S9_S9_NS7_10__identityEEEvT0_T1_T2_T3_T4_T6_E12temp_storage+88];
	ld.shared.u64 	%rd283, [_ZZN3cub18CUB_300001_SM_10006detail6reduce28DeviceReduceSingleTileKernelINS2_10policy_hubIN4cuda3std3__45tupleIJblEEEjN6thrust24THRUST_300001_SM_1000_NS8cuda_cub9__find_if7functorIS9_EEE10Policy1000EPS9_SI_iSF_S9_S9_NS7_10__identityEEEvT0_T1_T2_T3_T4_T6_E12temp_storage+96];
	and.b16  	%rs246, %rs311, 255;
	setp.eq.s16 	%p135, %rs246, 0;
	setp.eq.s16 	%p136, %rs245, 0;
	min.s64 	%rd284, %rd283, %rd329;
	selp.b16 	%rs247, %rs311, 1, %p136;
	selp.b16 	%rs311, %rs245, %rs247, %p135;
	selp.b64 	%rd285, %rd329, %rd284, %p136;
	selp.b64 	%rd329, %rd283, %rd285, %p135;
$L__BB10_70:
	setp.lt.s32 	%p137, %r38, 193;
	@%p137 bra 	$L__BB10_72;
	ld.shared.u8 	%rs248, [_ZZN3cub18CUB_300001_SM_10006detail6reduce28DeviceReduceSingleTileKernelINS2_10policy_hubIN4cuda3std3__45tupleIJblEEEjN6thrust24THRUST_300001_SM_1000_NS8cuda_cub9__find_if7functorIS9_EEE10Policy1000EPS9_SI_iSF_S9_S9_NS7_10__identityEEEvT0_T1_T2_T3_T4_T6_E12temp_storage+104];
	ld.shared.u64 	%rd286, [_ZZN3cub18CUB_300001_SM_10006detail6reduce28DeviceReduceSingleTileKernelINS2_10policy_hubIN4cuda3std3__45tupleIJblEEEjN6thrust24THRUST_300001_SM_1000_NS8cuda_cub9__find_if7functorIS9_EEE10Policy1000EPS9_SI_iSF_S9_S9_NS7_10__identityEEEvT0_T1_T2_T3_T4_T6_E12temp_storage+112];
	and.b16  	%rs249, %rs311, 255;
	setp.eq.s16 	%p138, %rs249, 0;
	setp.eq.s16 	%p139, %rs248, 0;
	min.s64 	%rd287, %rd286, %rd329;
	selp.b16 	%rs250, %rs311, 1, %p139;
	selp.b16 	%rs311, %rs248, %rs250, %p138;
	selp.b64 	%rd288, %rd329, %rd287, %p139;
	selp.b64 	%rd329, %rd286, %rd288, %p138;
$L__BB10_72:
	setp.lt.s32 	%p140, %r38, 225;
	@%p140 bra 	$L__BB10_110;
	ld.shared.u8 	%rs251, [_ZZN3cub18CUB_300001_SM_10006detail6reduce28DeviceReduceSingleTileKernelINS2_10policy_hubIN4cuda3std3__45tupleIJblEEEjN6thrust24THRUST_300001_SM_1000_NS8cuda_cub9__find_if7functorIS9_EEE10Policy1000EPS9_SI_iSF_S9_S9_NS7_10__identityEEEvT0_T1_T2_T3_T4_T6_E12temp_storage+120];
	ld.shared.u64 	%rd289, [_ZZN3cub18CUB_300001_SM_10006detail6reduce28DeviceReduceSingleTileKernelINS2_10policy_hubIN4cuda3std3__45tupleIJblEEEjN6thrust24THRUST_300001_SM_1000_NS8cuda_cub9__find_if7functorIS9_EEE10Policy1000EPS9_SI_iSF_S9_S9_NS7_10__identityEEEvT0_T1_T2_T3_T4_T6_E12temp_storage+128];
	and.b16  	%rs252, %rs311, 255;
	setp.eq.s16 	%p141, %rs252, 0;
	setp.eq.s16 	%p142, %rs251, 0;
	min.s64 	%rd290, %rd289, %rd329;
	selp.b16 	%rs253, %rs311, 1, %p142;
	selp.b16 	%rs311, %rs251, %rs253, %p141;
	selp.b64 	%rd291, %rd329, %rd290, %p142;
	selp.b64 	%rd329, %rd289, %rd291, %p141;
	bra.uni 	$L__BB10_110;
$L__BB10_74:
	mov.u32 	%r16, %tid.x;
	mul.wide.u32 	%rd124, %r16, 16;
	add.s64 	%rd109, %rd105, %rd124;
	// begin inline asm
	ld.global.nc.u64 %rd108, [%rd109];
	// end inline asm
	add.s64 	%rd111, %rd109, 8;
	// begin inline asm
	ld.global.nc.u64 %rd110, [%rd111];
	// end inline asm
	cvt.u16.u64 	%rs83, %rd108;
	and.b16  	%rs84, %rs83, 255;
	add.s64 	%rd113, %rd109, 4096;
	// begin inline asm
	ld.global.nc.u64 %rd112, [%rd113];
	// end inline asm
	add.s64 	%rd115, %rd109, 4104;
	// begin inline asm
	ld.global.nc.u64 %rd114, [%rd115];
	// end inline asm
	cvt.u16.u64 	%rs85, %rd112;
	and.b16  	%rs86, %rs85, 255;
	add.s64 	%rd117, %rd109, 8192;
	// begin inline asm
	ld.global.nc.u64 %rd116, [%rd117];
	// end inline asm
	add.s64 	%rd119, %rd109, 8200;
	// begin inline asm
	ld.global.nc.u64 %rd118, [%rd119];
	// end inline asm
	cvt.u16.u64 	%rs87, %rd116;
	and.b16  	%rs88, %rs87, 255;
	add.s64 	%rd121, %rd109, 12288;
	// begin inline asm
	ld.global.nc.u64 %rd120, [%rd121];
	// end inline asm
	add.s64 	%rd123, %rd109, 12296;
	// begin inline asm
	ld.global.nc.u64 %rd122, [%rd123];
	// end inline asm
	cvt.u16.u64 	%rs89, %rd120;
	and.b16  	%rs90, %rs89, 255;
	setp.eq.s16 	%p3, %rs84, 0;
	setp.eq.s16 	%p4, %rs86, 0;
	min.s64 	%rd125, %rd114, %rd110;
	selp.b16 	%rs91, %rs83, 1, %p4;
	selp.b64 	%rd126, %rd110, %rd125, %p4;
	selp.b16 	%rs92, %rs85, %rs91, %p3;
	and.b16  	%rs93, %rs92, 255;
	selp.b64 	%rd127, %rd114, %rd126, %p3;
	setp.eq.s16 	%p5, %rs93, 0;
	setp.eq.s16 	%p6, %rs88, 0;
	min.s64 	%rd128, %rd118, %rd127;
	selp.b16 	%rs94, %rs92, 1, %p6;
	selp.b64 	%rd129, %rd127, %rd128, %p6;
	selp.b16 	%rs95, %rs87, %rs94, %p5;
	and.b16  	%rs96, %rs95, 255;
	selp.b64 	%rd130, %rd118, %rd129, %p5;
	setp.eq.s16 	%p7, %rs96, 0;
	setp.eq.s16 	%p8, %rs90, 0;
	min.s64 	%rd131, %rd122, %rd130;
	selp.b16 	%rs97, %rs95, 1, %p8;
	selp.b64 	%rd132, %rd130, %rd131, %p8;
	selp.b16 	%rs311, %rs89, %rs97, %p7;
	selp.b64 	%rd329, %rd122, %rd132, %p7;
	setp.lt.u32 	%p9, %r38, 2048;
	mov.b32 	%r399, 1024;
	@%p9 bra 	$L__BB10_78;
	add.s32 	%r17, %r38, -1024;
	mov.b32 	%r399, 1024;
$L__BB10_76:
	mul.wide.s32 	%rd149, %r399, 16;
	add.s64 	%rd134, %rd109, %rd149;
	// begin inline asm
	ld.global.nc.u64 %rd133, [%rd134];
	// end inline asm
	add.s64 	%rd136, %rd134, 8;
	// begin inline asm
	ld.global.nc.u64 %rd135, [%rd136];
	// end inline asm
	cvt.u16.u64 	%rs98, %rd133;
	and.b16  	%rs99, %rs98, 255;
	add.s64 	%rd138, %rd134, 4096;
	// begin inline asm
	ld.global.nc.u64 %rd137, [%rd138];
	// end inline asm
	add.s64 	%rd140, %rd134, 4104;
	// begin inline asm
	ld.global.nc.u64 %rd139, [%rd140];
	// end inline asm
	cvt.u16.u64 	%rs100, %rd137;
	and.b16  	%rs101, %rs100, 255;
	add.s64 	%rd142, %rd134, 8192;
	// begin inline asm
	ld.global.nc.u64 %rd141, [%rd142];
	// end inline asm
	add.s64 	%rd144, %rd134, 8200;
	// begin inline asm
	ld.global.nc.u64 %rd143, [%rd144];
	// end inline asm
	cvt.u16.u64 	%rs102, %rd141;
	and.b16  	%rs103, %rs102, 255;
	add.s64 	%rd146, %rd134, 12288;
	// begin inline asm
	ld.global.nc.u64 %rd145, [%rd146];
	// end inline asm
	add.s64 	%rd148, %rd134, 12296;
	// begin inline asm
	ld.global.nc.u64 %rd147, [%rd148];
	// end inline asm
	cvt.u16.u64 	%rs104, %rd145;
	and.b16  	%rs105, %rs104, 255;
	and.b16  	%rs106, %rs311, 255;
	setp.eq.s16 	%p10, %rs106, 0;
	setp.eq.s16 	%p11, %rs99, 0;
	min.s64 	%rd150, %rd135, %rd329;
	selp.b16 	%rs107, %rs311, 1, %p11;
	selp.b64 	%rd151, %rd329, %rd150, %p11;
	selp.b16 	%rs108, %rs98, %rs107, %p10;
	and.b16  	%rs109, %rs108, 255;
	selp.b64 	%rd152, %rd135, %rd151, %p10;
	setp.eq.s16 	%p12, %rs109, 0;
	setp.eq.s16 	%p13, %rs101, 0;
	min.s64 	%rd153, %rd139, %rd152;
	selp.b16 	%rs110, %rs108, 1, %p13;
	selp.b64 	%rd154, %rd152, %rd153, %p13;
	selp.b16 	%rs111, %rs100, %rs110, %p12;
	and.b16  	%rs112, %rs111, 255;
	selp.b64 	%rd155, %rd139, %rd154, %p12;
	setp.eq.s16 	%p14, %rs112, 0;
	setp.eq.s16 	%p15, %rs103, 0;
	min.s64 	%rd156, %rd143, %rd155;
	selp.b16 	%rs113, %rs111, 1, %p15;
	selp.b64 	%rd157, %rd155, %rd156, %p15;
	selp.b16 	%rs114, %rs102, %rs113, %p14;
	and.b16  	%rs115, %rs114, 255;
	selp.b64 	%rd158, %rd143, %rd157, %p14;
	setp.eq.s16 	%p16, %rs115, 0;
	setp.eq.s16 	%p17, %rs105, 0;
	min.s64 	%rd159, %rd147, %rd158;
	selp.b16 	%rs116, %rs114, 1, %p17;
	selp.b64 	%rd160, %rd158, %rd159, %p17;
	selp.b16 	%rs311, %rs104, %rs116, %p16;
	selp.b64 	%rd329, %rd147, %rd160, %p16;
	sub.s32 	%r41, %r38, %r399;
	setp.lt.s32 	%p18, %r41, 1024;
	@%p18 bra 	$L__BB10_86;
	add.s32 	%r399, %r399, 1024;
	setp.le.s32 	%p19, %r399, %r17;
	@%p19 bra 	$L__BB10_76;
$L__BB10_78:
	setp.le.s32 	%p20, %r38, %r399;
	@%p20 bra 	$L__BB10_86;
	sub.s32 	%r21, %r38, %r399;
	setp.ge.s32 	%p21, %r16, %r21;
	@%p21 bra 	$L__BB10_86;
	not.b32 	%r42, %r16;
	add.s32 	%r43, %r38, %r42;
	sub.s32 	%r22, %r43, %r399;
	and.b32  	%r44, %r22, 768;
	setp.eq.s32 	%p22, %r44, 768;
	mov.u32 	%r403, %r16;
	@%p22 bra 	$L__BB10_83;
	add.s32 	%r401, %r16, %r399;
	shr.u32 	%r45, %r22, 8;
	add.s32 	%r46, %r45, 1;
	and.b32  	%r47, %r46, 3;
	neg.s32 	%r400, %r47;
	mov.u32 	%r403, %r16;
$L__BB10_82:
	.pragma "nounroll";
	mul.wide.u32 	%rd166, %r401, 16;
	add.s64 	%rd163, %rd105, %rd166;
	// begin inline asm
	ld.global.nc.u64 %rd162, [%rd163];
	// end inline asm
	add.s64 	%rd165, %rd163, 8;
	// begin inline asm
	ld.global.nc.u64 %rd164, [%rd165];
	// end inline asm
	cvt.u16.u64 	%rs118, %rd162;
	and.b16  	%rs119, %rs118, 255;
	and.b16  	%rs120, %rs311, 255;
	setp.eq.s16 	%p23, %rs120, 0;
	setp.eq.s16 	%p24, %rs119, 0;
	min.s64 	%rd167, %rd164, %rd329;
	selp.b16 	%rs121, %rs311, 1, %p24;
	selp.b16 	%rs311, %rs118, %rs121, %p23;
	selp.b64 	%rd168, %rd329, %rd167, %p24;
	selp.b64 	%rd329, %rd164, %rd168, %p23;
	add.s32 	%r403, %r403, 256;
	add.s32 	%r401, %r401, 256;
	add.s32 	%r400, %r400, 1;
	setp.ne.s32 	%p25, %r400, 0;
	@%p25 bra 	$L__BB10_82;
$L__BB10_83:
	setp.lt.u32 	%p26, %r22, 768;
	@%p26 bra 	$L__BB10_86;
	cvt.u64.u32 	%rd169, %r403;
	cvt.u64.u32 	%rd170, %r399;
	add.s64 	%rd171, %rd169, %rd170;
	shl.b64 	%rd172, %rd171, 4;
	add.s64 	%rd173, %rd172, %rd105;
	add.s64 	%rd350, %rd173, 12296;
	add.s32 	%r404, %r403, %r399;
$L__BB10_85:
	mul.wide.u32 	%rd190, %r404, 16;
	add.s64 	%rd175, %rd105, %rd190;
	// begin inline asm
	ld.global.nc.u64 %rd174, [%rd175];
	// end inline asm
	add.s64 	%rd177, %rd175, 8;
	// begin inline asm
	ld.global.nc.u64 %rd176, [%rd177];
	// end inline asm
	cvt.u16.u64 	%rs122, %rd174;
	and.b16  	%rs123, %rs122, 255;
	and.b16  	%rs124, %rs311, 255;
	setp.eq.s16 	%p27, %rs124, 0;
	setp.eq.s16 	%p28, %rs123, 0;
	min.s64 	%rd191, %rd176, %rd329;
	selp.b16 	%rs125, %rs311, 1, %p28;
	selp.b16 	%rs126, %rs122, %rs125, %p27;
	and.b16  	%rs127, %rs126, 255;
	selp.b64 	%rd192, %rd329, %rd191, %p28;
	selp.b64 	%rd193, %rd176, %rd192, %p27;
	add.s64 	%rd179, %rd350, -8200;
	// begin inline asm
	ld.global.nc.u64 %rd178, [%rd179];
	// end inline asm
	add.s64 	%rd181, %rd350, -8192;
	// begin inline asm
	ld.global.nc.u64 %rd180, [%rd181];
	// end inline asm
	cvt.u16.u64 	%rs128, %rd178;
	and.b16  	%rs129, %rs128, 255;
	setp.eq.s16 	%p29, %rs127, 0;
	setp.eq.s16 	%p30, %rs129, 0;
	min.s64 	%rd194, %rd180, %rd193;
	selp.b16 	%rs130, %rs126, 1, %p30;
	selp.b16 	%rs131, %rs128, %rs130, %p29;
	and.b16  	%rs132, %rs131, 255;
	selp.b64 	%rd195, %rd193, %rd194, %p30;
	selp.b64 	%rd196, %rd180, %rd195, %p29;
	add.s64 	%rd183, %rd350, -4104;
	// begin inline asm
	ld.global.nc.u64 %rd182, [%rd183];
	// end inline asm
	add.s64 	%rd185, %rd350, -4096;
	// begin inline asm
	ld.global.nc.u64 %rd184, [%rd185];
	// end inline asm
	cvt.u16.u64 	%rs133, %rd182;
	and.b16  	%rs134, %rs133, 255;
	setp.eq.s16 	%p31, %rs132, 0;
	setp.eq.s16 	%p32, %rs134, 0;
	min.s64 	%rd197, %rd184, %rd196;
	selp.b16 	%rs135, %rs131, 1, %p32;
	selp.b16 	%rs136, %rs133, %rs135, %p31;
	and.b16  	%rs137, %rs136, 255;
	selp.b64 	%rd198, %rd196, %rd197, %p32;
	selp.b64 	%rd199, %rd184, %rd198, %p31;
	add.s64 	%rd187, %rd350, -8;
	// begin inline asm
	ld.global.nc.u64 %rd186, [%rd187];
	// end inline asm
	// begin inline asm
	ld.global.nc.u64 %rd188, [%rd350];
	// end inline asm
	cvt.u16.u64 	%rs138, %rd186;
	and.b16  	%rs139, %rs138, 255;
	setp.eq.s16 	%p33, %rs137, 0;
	setp.eq.s16 	%p34, %rs139, 0;
	min.s64 	%rd200, %rd188, %rd199;
	selp.b16 	%rs140, %rs136, 1, %p34;
	selp.b16 	%rs311, %rs138, %rs140, %p33;
	selp.b64 	%rd201, %rd199, %rd200, %p34;
	selp.b64 	%rd329, %rd188, %rd201, %p33;
	add.s32 	%r403, %r403, 1024;
	add.s64 	%rd350, %rd350, 16384;
	add.s32 	%r404, %r404, 1024;
	setp.lt.s32 	%p35, %r403, %r21;
	@%p35 bra 	$L__BB10_85;
$L__BB10_86:
	// begin inline asm
	mov.u32 %r48, %laneid;
	// end inline asm
	cvt.u32.u16 	%r69, %rs311;
	and.b32  	%r50, %r69, 255;
	mov.b32 	%r66, 1;
	mov.b32 	%r67, 31;
	mov.b32 	%r68, -1;
	// begin inline asm
	shfl.sync.down.b32 %r49, %r50, %r66, %r67, %r68;
	// end inline asm
	// begin inline asm
	shfl.sync.down.b32 %r54, %r55, %r66, %r67, %r68;
	// end inline asm
	mov.b64 	{%r60, %r65}, %rd329;
	// begin inline asm
	shfl.sync.down.b32 %r59, %r60, %r66, %r67, %r68;
	// end inline asm
	// begin inline asm
	shfl.sync.down.b32 %r64, %r65, %r66, %r67, %r68;
	// end inline asm
	mov.b64 	%rd83, {%r59, %r64};
	cvt.u16.u32 	%rs65, %r49;
	setp.gt.s32 	%p36, %r48, 30;
	@%p36 bra 	$L__BB10_90;
	and.b16  	%rs141, %rs311, 255;
	setp.eq.s16 	%p37, %rs141, 0;
	and.b16  	%rs142, %rs65, 255;
	setp.eq.s16 	%p38, %rs142, 0;
	or.pred  	%p39, %p37, %p38;
	@%p39 bra 	$L__BB10_89;
	min.s64 	%rd329, %rd83, %rd329;
	mov.b16 	%rs311, 1;
	bra.uni 	$L__BB10_90;
$L__BB10_89:
	setp.eq.s16 	%p40, %rs141, 0;
	selp.b16 	%rs311, %rs65, %rs311, %p40;
	selp.b64 	%rd329, %rd83, %rd329, %p40;
$L__BB10_90:
	cvt.u32.u16 	%r90, %rs311;
	and.b32  	%r71, %r90, 255;
	mov.b32 	%r87, 2;
	mov.b32 	%r88, 31;
	mov.b32 	%r89, -1;
	// begin inline asm
	shfl.sync.down.b32 %r70, %r71, %r87, %r88, %r89;
	// end inline asm
	// begin inline asm
	shfl.sync.down.b32 %r75, %r76, %r87, %r88, %r89;
	// end inline asm
	mov.b64 	{%r81, %r86}, %rd329;
	// begin inline asm
	shfl.sync.down.b32 %r80, %r81, %r87, %r88, %r89;
	// end inline asm
	// begin inline asm
	shfl.sync.down.b32 %r85, %r86, %r87, %r88, %r89;
	// end inline asm
	mov.b64 	%rd87, {%r80, %r85};
	cvt.u16.u32 	%rs68, %r70;
	setp.gt.s32 	%p41, %r48, 29;
	@%p41 bra 	$L__BB10_94;
	and.b16  	%rs145, %rs311, 255;
	setp.eq.s16 	%p42, %rs145, 0;
	and.b16  	%rs146, %rs68, 255;
	setp.eq.s16 	%p43, %rs146, 0;
	or.pred  	%p44, %p42, %p43;
	@%p44 bra 	$L__BB10_93;
	min.s64 	%rd329, %rd87, %rd329;
	mov.b16 	%rs311, 1;
	bra.uni 	$L__BB10_94;
$L__BB10_93:
	setp.eq.s16 	%p45, %rs145, 0;
	selp.b16 	%rs311, %rs68, %rs311, %p45;
	selp.b64 	%rd329, %rd87, %rd329, %p45;
$L__BB10_94:
	cvt.u32.u16 	%r111, %rs311;
	and.b32  	%r92, %r111, 255;
	mov.b32 	%r108, 4;
	mov.b32 	%r109, 31;
	mov.b32 	%r110, -1;
	// begin inline asm
	shfl.sync.down.b32 %r91, %r92, %r108, %r109, %r110;
	// end inline asm
	// begin inline asm
	shfl.sync.down.b32 %r96, %r97, %r108, %r109, %r110;
	// end inline asm
	mov.b64 	{%r102, %r107}, %rd329;
	// begin inline asm
	shfl.sync.down.b32 %r101, %r102, %r108, %r109, %r110;
	// end inline asm
	// begin inline asm
	shfl.sync.down.b32 %r106, %r107, %r108, %r109, %r110;
	// end inline asm
	mov.b64 	%rd91, {%r101, %r106};
	cvt.u16.u32 	%rs71, %r91;
	setp.gt.s32 	%p46, %r48, 27;
	@%p46 bra 	$L__BB10_98;
	and.b16  	%rs149, %rs311, 255;
	setp.eq.s16 	%p47, %rs149, 0;
	and.b16  	%rs150, %rs71, 255;
	setp.eq.s16 	%p48, %rs150, 0;
	or.pred  	%p49, %p47, %p48;
	@%p49 bra 	$L__BB10_97;
	min.s64 	%rd329, %rd91, %rd329;
	mov.b16 	%rs311, 1;
	bra.uni 	$L__BB10_98;
$L__BB10_97:
	setp.eq.s16 	%p50, %rs149, 0;
	selp.b16 	%rs311, %rs71, %rs311, %p50;
	selp.b64 	%rd329, %rd91, %rd329, %p50;
$L__BB10_98:
	cvt.u32.u16 	%r132, %rs311;
	and.b32  	%r113, %r132, 255;
	mov.b32 	%r129, 8;
	mov.b32 	%r130, 31;
	mov.b32 	%r131, -1;
	// begin inline asm
	shfl.sync.down.b32 %r112, %r113, %r129, %r130, %r131;
	// end inline asm
	// begin inline asm
	shfl.sync.down.b32 %r117, %r118, %r129, %r130, %r131;
	// end inline asm
	mov.b64 	{%r123, %r128}, %rd329;
	// begin inline asm
	shfl.sync.down.b32 %r122, %r123, %r129, %r130, %r131;
	// end inline asm
	// begin inline asm
	shfl.sync.down.b32 %r127, %r128, %r129, %r130, %r131;
	// end inline asm
	mov.b64 	%rd95, {%r122, %r127};
	cvt.u16.u32 	%rs74, %r112;
	setp.gt.s32 	%p51, %r48, 23;
	@%p51 bra 	$L__BB10_102;
	and.b16  	%rs153, %rs311, 255;
	setp.eq.s16 	%p52, %rs153, 0;
	and.b16  	%rs154, %rs74, 255;
	setp.eq.s16 	%p53, %rs154, 0;
	or.pred  	%p54, %p52, %p53;
	@%p54 bra 	$L__BB10_101;
	min.s64 	%rd329, %rd95, %rd329;
	mov.b16 	%rs311, 1;
	bra.uni 	$L__BB10_102;
$L__BB10_101:
	setp.eq.s16 	%p55, %rs153, 0;
	selp.b16 	%rs311, %rs74, %rs311, %p55;
	selp.b64 	%rd329, %rd95, %rd329, %p55;
$L__BB10_102:
	cvt.u32.u16 	%r153, %rs311;
	and.b32  	%r134, %r153, 255;
	mov.b32 	%r150, 16;
	mov.b32 	%r151, 31;
	mov.b32 	%r152, -1;
	// begin inline asm
	shfl.sync.down.b32 %r133, %r134, %r150, %r151, %r152;
	// end inline asm
	// begin inline asm
	shfl.sync.down.b32 %r138, %r139, %r150, %r151, %r152;
	// end inline asm
	mov.b64 	{%r144, %r149}, %rd329;
	// begin inline asm
	shfl.sync.down.b32 %r143, %r144, %r150, %r151, %r152;
	// end inline asm
	// begin inline asm
	shfl.sync.down.b32 %r148, %r149, %r150, %r151, %r152;
	// end inline asm
	mov.b64 	%rd99, {%r143, %r148};
	cvt.u16.u32 	%rs77, %r133;
	setp.gt.s32 	%p56, %r48, 15;
	@%p56 bra 	$L__BB10_106;
	and.b16  	%rs157, %rs311, 255;
	setp.eq.s16 	%p57, %rs157, 0;
	and.b16  	%rs158, %rs77, 255;
	setp.eq.s16 	%p58, %rs158, 0;
	or.pred  	%p59, %p57, %p58;
	@%p59 bra 	$L__BB10_105;
	min.s64 	%rd329, %rd99, %rd329;
	mov.b16 	%rs311, 1;
	bra.uni 	$L__BB10_106;
$L__BB10_105:
	setp.eq.s16 	%p60, %rs157, 0;
	selp.b16 	%rs311, %rs77, %rs311, %p60;
	selp.b64 	%rd329, %rd99, %rd329, %p60;
$L__BB10_106:
	setp.ne.s32 	%p61, %r48, 0;
	@%p61 bra 	$L__BB10_108;
	shr.u32 	%r154, %r16, 1;
	and.b32  	%r155, %r154, 496;
	mov.u32 	%r156, _ZZN3cub18CUB_300001_SM_10006detail6reduce28DeviceReduceSingleTileKernelINS2_10policy_hubIN4cuda3std3__45tupleIJblEEEjN6thrust24THRUST_300001_SM_1000_NS8cuda_cub9__find_if7functorIS9_EEE10Policy1000EPS9_SI_iSF_S9_S9_NS7_10__identityEEEvT0_T1_T2_T3_T4_T6_E12temp_storage;
	add.s32 	%r157, %r156, %r155;
	st.shared.u8 	[%r157+8], %rs311;
	st.shared.u64 	[%r157+16], %rd329;
$L__BB10_108:
	bar.sync 	0;
	setp.ne.s32 	%p62, %r16, 0;
	@%p62 bra 	$L__BB10_110;
	ld.shared.u8 	%rs161, [_ZZN3cub18CUB_300001_SM_10006detail6reduce28DeviceReduceSingleTileKernelINS2_10policy_hubIN4cuda3std3__45tupleIJblEEEjN6thrust24THRUST_300001_SM_1000_NS8cuda_cub9__find_if7functorIS9_EEE10Policy1000EPS9_SI_iSF_S9_S9_NS7_10__identityEEEvT0_T1_T2_T3_T4_T6_E12temp_storage+24];
	ld.shared.u64 	%rd202, [_ZZN3cub18CUB_300001_SM_10006detail6reduce28DeviceReduceSingleTileKernelINS2_10policy_hubIN4cuda3std3__45tupleIJblEEEjN6thrust24THRUST_300001_SM_1000_NS8cuda_cub9__find_if7functorIS9_EEE10Policy1000EPS9_SI_iSF_S9_S9_NS7_10__identityEEEvT0_T1_T2_T3_T4_T6_E12temp_storage+32];
	and.b16  	%rs162, %rs311, 255;
	setp.eq.s16 	%p63, %rs162, 0;
	setp.eq.s16 	%p64, %rs161, 0;
	min.s64 	%rd203, %rd202, %rd329;
	selp.b16 	%rs163, %rs311, 1, %p64;
	selp.b16 	%rs164, %rs161, %rs163, %p63;
	and.b16  	%rs165, %rs164, 255;
	selp.b64 	%rd204, %rd329, %rd203, %p64;
	selp.b64 	%rd205, %rd202, %rd204, %p63;
	ld.shared.u8 	%rs166, [_ZZN3cub18CUB_300001_SM_10006detail6reduce28DeviceReduceSingleTileKernelINS2_10policy_hubIN4cuda3std3__45tupleIJblEEEjN6thrust24THRUST_300001_SM_1000_NS8cuda_cub9__find_if7functorIS9_EEE10Policy1000EPS9_SI_iSF_S9_S9_NS7_10__identityEEEvT0_T1_T2_T3_T4_T6_E12temp_storage+40];
	ld.shared.u64 	%rd206, [_ZZN3cub18CUB_300001_SM_10006detail6reduce28DeviceReduceSingleTileKernelINS2_10policy_hubIN4cuda3std3__45tupleIJblEEEjN6thrust24THRUST_300001_SM_1000_NS8cuda_cub9__find_if7functorIS9_EEE10Policy1000EPS9_SI_iSF_S9_S9_NS7_10__identityEEEvT0_T1_T2_T3_T4_T6_E12temp_storage+48];
	setp.eq.s16 	%p65, %rs165, 0;
	setp.eq.s16 	%p66, %rs166, 0;
	min.s64 	%rd207, %rd206, %rd205;
	selp.b16 	%rs167, %rs164, 1, %p66;
	selp.b16 	%rs168, %rs166, %rs167, %p65;
	and.b16  	%rs169, %rs168, 255;
	selp.b64 	%rd208, %rd205, %rd207, %p66;
	selp.b64 	%rd209, %rd206, %rd208, %p65;
	ld.shared.u8 	%rs170, [_ZZN3cub18CUB_300001_SM_10006detail6reduce28DeviceReduceSingleTileKernelINS2_10policy_hubIN4cuda3std3__45tupleIJblEEEjN6thrust24THRUST_300001_SM_1000_NS8cuda_cub9__find_if7functorIS9_EEE10Policy1000EPS9_SI_iSF_S9_S9_NS7_10__identityEEEvT0_T1_T2_T3_T4_T6_E12temp_storage+56];
	ld.shared.u64 	%rd210, [_ZZN3cub18CUB_300001_SM_10006detail6reduce28DeviceReduceSingleTileKernelINS2_10policy_hubIN4cuda3std3__45tupleIJblEEEjN6thrust24THRUST_300001_SM_1000_NS8cuda_cub9__find_if7functorIS9_EEE10Policy1000EPS9_SI_iSF_S9_S9_NS7_10__identityEEEvT0_T1_T2_T3_T4_T6_E12temp_storage+64];
	setp.eq.s16 	%p67, %rs169, 0;
	setp.eq.s16 	%p68, %rs170, 0;
	min.s64 	%rd211, %rd210, %rd209;
	selp.b16 	%rs171, %rs168, 1, %p68;
	selp.b16 	%rs172, %rs170, %rs171, %p67;
	and.b16  	%rs173, %rs172, 255;
	selp.b64 	%rd212, %rd209, %rd211, %p68;
	selp.b64 	%rd213, %rd210, %rd212, %p67;
	ld.shared.u8 	%rs174, [_ZZN3cub18CUB_300001_SM_10006detail6reduce28DeviceReduceSingleTileKernelINS2_10policy_hubIN4cuda3std3__45tupleIJblEEEjN6thrust24THRUST_300001_SM_1000_NS8cuda_cub9__find_if7functorIS9_EEE10Policy1000EPS9_SI_iSF_S9_S9_NS7_10__identityEEEvT0_T1_T2_T3_T4_T6_E12temp_storage+72];
	ld.shared.u64 	%rd214, [_ZZN3cub18CUB_300001_SM_10006detail6reduce28DeviceReduceSingleTileKernelINS2_10policy_hubIN4cuda3std3__45tupleIJblEEEjN6thrust24THRUST_300001_SM_1000_NS8cuda_cub9__find_if7functorIS9_EEE10Policy1000EPS9_SI_iSF_S9_S9_NS7_10__identityEEEvT0_T1_T2_T3_T4_T6_E12temp_storage+80];
	setp.eq.s16 	%p69, %rs173, 0;
	setp.eq.s16 	%p70, %rs174, 0;
	min.s64 	%rd215, %rd214, %rd213;
	selp.b16 	%rs175, %rs172, 1, %p70;
	selp.b16 	%rs176, %rs174, %rs175, %p69;
	and.b16  	%rs177, %rs176, 255;
	selp.b64 	%rd216, %rd213, %rd215, %p70;
	selp.b64 	%rd217, %rd214, %rd216, %p69;
	ld.shared.u8 	%rs178, [_ZZN3cub18CUB_300001_SM_10006detail6reduce28DeviceReduceSingleTileKernelINS2_10policy_hubIN4cuda3std3__45tupleIJblEEEjN6thrust24THRUST_300001_SM_1000_NS8cuda_cub9__find_if7functorIS9_EEE10Policy1000EPS9_SI_iSF_S9_S9_NS7_10__identityEEEvT0_T1_T2_T3_T4_T6_E12temp_storage+88];
	ld.shared.u64 	%rd218, [_ZZN3cub18CUB_300001_SM_10006detail6reduce28DeviceReduceSingleTileKernelINS2_10policy_hubIN4cuda3std3__45tupleIJblEEEjN6thrust24THRUST_300001_SM_1000_NS8cuda_cub9__find_if7functorIS9_EEE10Policy1000EPS9_SI_iSF_S9_S9_NS7_10__identityEEEvT0_T1_T2_T3_T4_T6_E12temp_storage+96];
	setp.eq.s16 	%p71, %rs177, 0;
	setp.eq.s16 	%p72, %rs178, 0;
	min.s64 	%rd219, %rd218, %rd217;
	selp.b16 	%rs179, %rs176, 1, %p72;
	selp.b16 	%rs180, %rs178, %rs179, %p71;
	and.b16  	%rs181, %rs180, 255;
	selp.b64 	%rd220, %rd217, %rd219, %p72;
	selp.b64 	%rd221, %rd218, %rd220, %p71;
	ld.shared.u8 	%rs182, [_ZZN3cub18CUB_300001_SM_10006detail6reduce28DeviceReduceSingleTileKernelINS2_10policy_hubIN4cuda3std3__45tupleIJblEEEjN6thrust24THRUST_300001_SM_1000_NS8cuda_cub9__find_if7functorIS9_EEE10Policy1000EPS9_SI_iSF_S9_S9_NS7_10__identityEEEvT0_T1_T2_T3_T4_T6_E12temp_storage+104];
	ld.shared.u64 	%rd222, [_ZZN3cub18CUB_300001_SM_10006detail6reduce28DeviceReduceSingleTileKernelINS2_10policy_hubIN4cuda3std3__45tupleIJblEEEjN6thrust24THRUST_300001_SM_1000_NS8cuda_cub9__find_if7functorIS9_EEE10Policy1000EPS9_SI_iSF_S9_S9_NS7_10__identityEEEvT0_T1_T2_T3_T4_T6_E12temp_storage+112];
	setp.eq.s16 	%p73, %rs181, 0;
	setp.eq.s16 	%p74, %rs182, 0;
	min.s64 	%rd223, %rd222, %rd221;
	selp.b16 	%rs183, %rs180, 1, %p74;
	selp.b16 	%rs184, %rs182, %rs183, %p73;
	and.b16  	%rs185, %rs184, 255;
	selp.b64 	%rd224, %rd221, %rd223, %p74;
	selp.b64 	%rd225, %rd222, %rd224, %p73;
	ld.shared.u8 	%rs186, [_ZZN3cub18CUB_300001_SM_10006detail6reduce28DeviceReduceSingleTileKernelINS2_10policy_hubIN4cuda3std3__45tupleIJblEEEjN6thrust24THRUST_300001_SM_1000_NS8cuda_cub9__find_if7functorIS9_EEE10Policy1000EPS9_SI_iSF_S9_S9_NS7_10__identityEEEvT0_T1_T2_T3_T4_T6_E12temp_storage+120];
	ld.shared.u64 	%rd226, [_ZZN3cub18CUB_300001_SM_10006detail6reduce28DeviceReduceSingleTileKernelINS2_10policy_hubIN4cuda3std3__45tupleIJblEEEjN6thrust24THRUST_300001_SM_1000_NS8cuda_cub9__find_if7functorIS9_EEE10Policy1000EPS9_SI_iSF_S9_S9_NS7_10__identityEEEvT0_T1_T2_T3_T4_T6_E12temp_storage+128];
	setp.eq.s16 	%p75, %rs185, 0;
	setp.eq.s16 	%p76, %rs186, 0;
	min.s64 	%rd227, %rd226, %rd225;
	selp.b16 	%rs187, %rs184, 1, %p76;
	selp.b16 	%rs311, %rs186, %rs187, %p75;
	selp.b64 	%rd228, %rd225, %rd227, %p76;
	selp.b64 	%rd329, %rd226, %rd228, %p75;
$L__BB10_110:
	mov.u32 	%r391, %tid.x;
	setp.ne.s32 	%p184, %r391, 0;
	@%p184 bra 	$L__BB10_112;
	setp.eq.s16 	%p185, %rs82, 0;
	and.b16  	%rs302, %rs311, 255;
	setp.eq.s16 	%p186, %rs302, 0;
	min.s64 	%rd319, %rd329, %rd106;
	selp.b16 	%rs303, %rs82, 1, %p186;
	selp.b16 	%rs304, %rs311, %rs303, %p185;
	selp.b64 	%rd320, %rd106, %rd319, %p186;
	selp.b64 	%rd321, %rd329, %rd320, %p185;
	st.global.u8 	[%rd1], %rs304;
	st.global.u64 	[%rd1+8], %rd321;
$L__BB10_112:
	ret;

}
	// .globl	_ZN3cub18CUB_300001_SM_10006detail6reduce28DeviceReduceSingleTileKernelINS2_10policy_hubIN4cuda3std3__45tupleIJblEEEyN6thrust24THRUST_300001_SM_1000_NS8cuda_cub9__find_if7functorIS9_EEE10Policy1000ENSB_12zip_iteratorINS8_IJNSD_26transform_input_iterator_tIbPiNSB_6detail10functional5actorINSM_9compositeIJNSM_16operator_adaptorINS7_8equal_toIvEEEENSN_INSM_8argumentILj0EEEEENSN_INSM_5valueIiEEEEEEEEEEENSB_17counting_iteratorIlNSB_11use_defaultES13_S13_EEEEEEEPS9_ySF_S9_S9_NS7_10__identityEEEvT0_T1_T2_T3_T4_T6_
.visible .entry _ZN3cub18CUB_300001_SM_10006detail6reduce28DeviceReduceSingleTileKernelINS2_10policy_hubIN4cuda3std3__45tupleIJblEEEyN6thrust24THRUST_300001_SM_1000_NS8cuda_cub9__find_if7functorIS9_EEE10Policy1000ENSB_12zip_iteratorINS8_IJNSD_26transform_input_iterator_tIbPiNSB_6detail10functional5actorINSM_9compositeIJNSM_16operator_adaptorINS7_8equal_toIvEEEENSN_INSM_8argumentILj0EEEEENSN_INSM_5valueIiEEEEEEEEEEENSB_17counting_iteratorIlNSB_11use_defaultES13_S13_EEEEEEEPS9_ySF_S9_S9_NS7_10__identityEEEvT0_T1_T2_T3_T4_T6_(
	.param .align 8 .b8 _ZN3cub18CUB_300001_SM_10006detail6reduce28DeviceReduceSingleTileKernelINS2_10policy_hubIN4cuda3std3__45tupleIJblEEEyN6thrust24THRUST_300001_SM_1000_NS8cuda_cub9__find_if7functorIS9_EEE10Policy1000ENSB_12zip_iteratorINS8_IJNSD_26transform_input_iterator_tIbPiNSB_6detail10functional5actorINSM_9compositeIJNSM_16operator_adaptorINS7_8equal_toIvEEEENSN_INSM_8argumentILj0EEEEENSN_INSM_5valueIiEEEEEEEEEEENSB_17counting_iteratorIlNSB_11use_defaultES13_S13_EEEEEEEPS9_ySF_S9_S9_NS7_10__identityEEEvT0_T1_T2_T3_T4_T6__param_0[24],
	.param .u64 .ptr .align 1 _ZN3cub18CUB_300001_SM_10006detail6reduce28DeviceReduceSingleTileKernelINS2_10policy_hubIN4cuda3std3__45tupleIJblEEEyN6thrust24THRUST_300001_SM_1000_NS8cuda_cub9__find_if7functorIS9_EEE10Policy1000ENSB_12zip_iteratorINS8_IJNSD_26transform_input_iterator_tIbPiNSB_6detail10functional5actorINSM_9compositeIJNSM_16operator_adaptorINS7_8equal_toIvEEEENSN_INSM_8argumentILj0EEEEENSN_INSM_5valueIiEEEEEEEEEEENSB_17counting_iteratorIlNSB_11use_defaultES13_S13_EEEEEEEPS9_ySF_S9_S9_NS7_10__identityEEEvT0_T1_T2_T3_T4_T6__param_1,
	.param .u64 _ZN3cub18CUB_300001_SM_10006detail6reduce28DeviceReduceSingleTileKernelINS2_10policy_hubIN4cuda3std3__45tupleIJblEEEyN6thrust24THRUST_300001_SM_1000_NS8cuda_cub9__find_if7functorIS9_EEE10Policy1000ENSB_12zip_iteratorINS8_IJNSD_26transform_input_iterator_tIbPiNSB_6detail10functional5actorINSM_9compositeIJNSM_16operator_adaptorINS7_8equal_toIvEEEENSN_INSM_8argumentILj0EEEEENSN_INSM_5valueIiEEEEEEEEEEENSB_17counting_iteratorIlNSB_11use_defaultES13_S13_EEEEEEEPS9_ySF_S9_S9_NS7_10__identityEEEvT0_T1_T2_T3_T4_T6__param_2,
	.param .align 1 .b8 _ZN3cub18CUB_300001_SM_10006detail6reduce28DeviceReduceSingleTileKernelINS2_10policy_hubIN4cuda3std3__45tupleIJblEEEyN6thrust24THRUST_300001_SM_1000_NS8cuda_cub9__find_if7functorIS9_EEE10Policy1000ENSB_12zip_iteratorINS8_IJNSD_26transform_input_iterator_tIbPiNSB_6detail10functional5actorINSM_9compositeIJNSM_16operator_adaptorINS7_8equal_toIvEEEENSN_INSM_8argumentILj0EEEEENSN_INSM_5valueIiEEEEEEEEEEENSB_17counting_iteratorIlNSB_11use_defaultES13_S13_EEEEEEEPS9_ySF_S9_S9_NS7_10__identityEEEvT0_T1_T2_T3_T4_T6__param_3[1],
	.param .align 8 .b8 _ZN3cub18CUB_300001_SM_10006detail6reduce28DeviceReduceSingleTileKernelINS2_10policy_hubIN4cuda3std3__45tupleIJblEEEyN6thrust24THRUST_300001_SM_1000_NS8cuda_cub9__find_if7functorIS9_EEE10Policy1000ENSB_12zip_iteratorINS8_IJNSD_26transform_input_iterator_tIbPiNSB_6detail10functional5actorINSM_9compositeIJNSM_16operator_adaptorINS7_8equal_toIvEEEENSN_INSM_8argumentILj0EEEEENSN_INSM_5valueIiEEEEEEEEEEENSB_17counting_iteratorIlNSB_11use_defaultES13_S13_EEEEEEEPS9_ySF_S9_S9_NS7_10__identityEEEvT0_T1_T2_T3_T4_T6__param_4[16],
	.param .align 1 .b8 _ZN3cub18CUB_300001_SM_10006detail6reduce28DeviceReduceSingleTileKernelINS2_10policy_hubIN4cuda3std3__45tupleIJblEEEyN6thrust24THRUST_300001_SM_1000_NS8cuda_cub9__find_if7functorIS9_EEE10Policy1000ENSB_12zip_iteratorINS8_IJNSD_26transform_input_iterator_tIbPiNSB_6detail10functional5actorINSM_9compositeIJNSM_16operator_adaptorINS7_8equal_toIvEEEENSN_INSM_8argumentILj0EEEEENSN_INSM_5valueIiEEEEEEEEEEENSB_17counting_iteratorIlNSB_11use_defaultES13_S13_EEEEEEEPS9_ySF_S9_S9_NS7_10__identityEEEvT0_T1_T2_T3_T4_T6__param_5[1]
)
.maxntid 256
.minnctapersm 1
{
	.reg .pred 	%p<329>;
	.reg .b16 	%rs<409>;
	.reg .b32 	%r<458>;
	.reg .b64 	%rd<437>;
	// demoted variable
	.shared .align 8 .b8 _ZZN3cub18CUB_300001_SM_10006detail6reduce28DeviceReduceSingleTileKernelINS2_10policy_hubIN4cuda3std3__45tupleIJblEEEyN6thrust24THRUST_300001_SM_1000_NS8cuda_cub9__find_if7functorIS9_EEE10Policy1000ENSB_12zip_iteratorINS8_IJNSD_26transform_input_iterator_tIbPiNSB_6detail10functional5actorINSM_9compositeIJNSM_16operator_adaptorINS7_8equal_toIvEEEENSN_INSM_8argumentILj0EEEEENSN_INSM_5valueIiEEEEEEEEEEENSB_17counting_iteratorIlNSB_11use_defaultES13_S13_EEEEEEEPS9_ySF_S9_S9_NS7_10__identityEEEvT0_T1_T2_T3_T4_T6_E12temp_storage[152];
	ld.param.u64 	%rd119, [_ZN3cub18CUB_300001_SM_10006detail6reduce28DeviceReduceSingleTileKernelINS2_10policy_hubIN4cuda3std3__45tupleIJblEEEyN6thrust24THRUST_300001_SM_1000_NS8cuda_cub9__find_if7functorIS9_EEE10Policy1000ENSB_12zip_iteratorINS8_IJNSD_26transform_input_iterator_tIbPiNSB_6detail10functional5actorINSM_9compositeIJNSM_16operator_adaptorINS7_8equal_toIvEEEENSN_INSM_8argumentILj0EEEEENSN_INSM_5valueIiEEEEEEEEEEENSB_17counting_iteratorIlNSB_11use_defaultES13_S13_EEEEEEEPS9_ySF_S9_S9_NS7_10__identityEEEvT0_T1_T2_T3_T4_T6__param_4+8];
	ld.param.u64 	%rd117, [_ZN3cub18CUB_300001_SM_10006detail6reduce28DeviceReduceSingleTileKernelINS2_10policy_hubIN4cuda3std3__45tupleIJblEEEyN6thrust24THRUST_300001_SM_1000_NS8cuda_cub9__find_if7functorIS9_EEE10Policy1000ENSB_12zip_iteratorINS8_IJNSD_26transform_input_iterator_tIbPiNSB_6detail10functional5actorINSM_9compositeIJNSM_16operator_adaptorINS7_8equal_toIvEEEENSN_INSM_8argumentILj0EEEEENSN_INSM_5valueIiEEEEEEEEEEENSB_17counting_iteratorIlNSB_11use_defaultES13_S13_EEEEEEEPS9_ySF_S9_S9_NS7_10__identityEEEvT0_T1_T2_T3_T4_T6__param_0+16];
	ld.param.u32 	%r39, [_ZN3cub18CUB_300001_SM_10006detail6reduce28DeviceReduceSingleTileKernelINS2_10policy_hubIN4cuda3std3__45tupleIJblEEEyN6thrust24THRUST_300001_SM_1000_NS8cuda_cub9__find_if7functorIS9_EEE10Policy1000ENSB_12zip_iteratorINS8_IJNSD_26transform_input_iterator_tIbPiNSB_6detail10functional5actorINSM_9compositeIJNSM_16operator_adaptorINS7_8equal_toIvEEEENSN_INSM_8argumentILj0EEEEENSN_INSM_5valueIiEEEEEEEEEEENSB_17counting_iteratorIlNSB_11use_defaultES13_S13_EEEEEEEPS9_ySF_S9_S9_NS7_10__identityEEEvT0_T1_T2_T3_T4_T6__param_0+12];
	ld.param.u64 	%rd116, [_ZN3cub18CUB_300001_SM_10006detail6reduce28DeviceReduceSingleTileKernelINS2_10policy_hubIN4cuda3std3__45tupleIJblEEEyN6thrust24THRUST_300001_SM_1000_NS8cuda_cub9__find_if7functorIS9_EEE10Policy1000ENSB_12zip_iteratorINS8_IJNSD_26transform_input_iterator_tIbPiNSB_6detail10functional5actorINSM_9compositeIJNSM_16operator_adaptorINS7_8equal_toIvEEEENSN_INSM_8argumentILj0EEEEENSN_INSM_5valueIiEEEEEEEEEEENSB_17counting_iteratorIlNSB_11use_defaultES13_S13_EEEEEEEPS9_ySF_S9_S9_NS7_10__identityEEEvT0_T1_T2_T3_T4_T6__param_0];
	ld.param.u64 	%rd120, [_ZN3cub18CUB_300001_SM_10006detail6reduce28DeviceReduceSingleTileKernelINS2_10policy_hubIN4cuda3std3__45tupleIJblEEEyN6thrust24THRUST_300001_SM_1000_NS8cuda_cub9__find_if7functorIS9_EEE10Policy1000ENSB_12zip_iteratorINS8_IJNSD_26transform_input_iterator_tIbPiNSB_6detail10functional5actorINSM_9compositeIJNSM_16operator_adaptorINS7_8equal_toIvEEEENSN_INSM_8argumentILj0EEEEENSN_INSM_5valueIiEEEEEEEEEEENSB_17counting_iteratorIlNSB_11use_defaultES13_S13_EEEEEEEPS9_ySF_S9_S9_NS7_10__identityEEEvT0_T1_T2_T3_T4_T6__param_1];
	ld.param.u64 	%rd118, [_ZN3cub18CUB_300001_SM_10006detail6reduce28DeviceReduceSingleTileKernelINS2_10policy_hubIN4cuda3std3__45tupleIJblEEEyN6thrust24THRUST_300001_SM_1000_NS8cuda_cub9__find_if7functorIS9_EEE10Policy1000ENSB_12zip_iteratorINS8_IJNSD_26transform_input_iterator_tIbPiNSB_6detail10functional5actorINSM_9compositeIJNSM_16operator_adaptorINS7_8equal_toIvEEEENSN_INSM_8argumentILj0EEEEENSN_INSM_5valueIiEEEEEEEEEEENSB_17counting_iteratorIlNSB_11use_defaultES13_S13_EEEEEEEPS9_ySF_S9_S9_NS7_10__identityEEEvT0_T1_T2_T3_T4_T6__param_2];
	ld.param.u8 	%rs94, [_ZN3cub18CUB_300001_SM_10006detail6reduce28DeviceReduceSingleTileKernelINS2_10policy_hubIN4cuda3std3__45tupleIJblEEEyN6thrust24THRUST_300001_SM_1000_NS8cuda_cub9__find_if7functorIS9_EEE10Policy1000ENSB_12zip_iteratorINS8_IJNSD_26transform_input_iterator_tIbPiNSB_6detail10functional5actorINSM_9compositeIJNSM_16operator_adaptorINS7_8equal_toIvEEEENSN_INSM_8argumentILj0EEEEENSN_INSM_5valueIiEEEEEEEEEEENSB_17counting_iteratorIlNSB_11use_defaultES13_S13_EEEEEEEPS9_ySF_S9_S9_NS7_10__identityEEEvT0_T1_T2_T3_T4_T6__param_4];
	cvta.to.global.u64 	%rd1, %rd120;
	setp.ne.s64 	%p1, %rd118, 0;
	@%p1 bra 	$L__BB11_3;
	mov.u32 	%r446, %tid.x;
	setp.ne.s32 	%p328, %r446, 0;
	@%p328 bra 	$L__BB11_122;
	st.global.u8 	[%rd1], %rs94;
	st.global.u64 	[%rd1+8], %rd119;
	bra.uni 	$L__BB11_122;
$L__BB11_3:
	cvta.to.global.u64 	%rd2, %rd116;
	setp.gt.u64 	%p2, %rd118, 1023;
	@%p2 bra 	$L__BB11_80;
	cvt.u32.u64 	%r4, %rd118;
	mov.u32 	%r5, %tid.x;
	setp.ge.u32 	%p149, %r5, %r4;
	mov.b16 	%rs377, 0;
	mov.b64 	%rd403, 0;
	mov.u32 	%r450, %r5;
	@%p149 bra 	$L__BB11_6;
	cvt.u64.u32 	%rd265, %r5;
	mul.wide.u32 	%rd266, %r5, 4;
	add.s64 	%rd267, %rd2, %rd266;
	add.s64 	%rd403, %rd117, %rd265;
	ld.global.u32 	%r192, [%rd267];
	setp.eq.s32 	%p150, %r192, %r39;
	selp.u16 	%rs377, 1, 0, %p150;
	add.s32 	%r450, %r5, 256;
$L__BB11_6:
	setp.ge.u32 	%p151, %r450, %r4;
	@%p151 bra 	$L__BB11_18;
	not.b32 	%r193, %r450;
	add.s32 	%r8, %r193, %r4;
	shr.u32 	%r194, %r8, 8;
	add.s32 	%r9, %r194, 1;
	and.b32  	%r10, %r9, 7;
	setp.lt.u32 	%p152, %r8, 1792;
	@%p152 bra 	$L__BB11_10;
	and.b32  	%r195, %r9, 33554424;
	neg.s32 	%r448, %r195;
$L__BB11_9:
	.pragma "nounroll";
	cvt.u64.u32 	%rd269, %r450;
	mul.wide.u32 	%rd270, %r450, 4;
	add.s64 	%rd271, %rd2, %rd270;
	add.s64 	%rd272, %rd117, %rd269;
	ld.global.u32 	%r196, [%rd271];
	setp.eq.s32 	%p153, %r196, %r39;
	selp.u16 	%rs218, 1, 0, %p153;
	and.b16  	%rs219, %rs377, 255;
	setp.ne.s16 	%p155, %rs219, 0;
	and.pred  	%p156, %p155, %p153;
	min.s64 	%rd273, %rd272, %rd403;
	setp.eq.s16 	%p157, %rs219, 0;
	selp.b64 	%rd274, %rd272, %rd403, %p157;
	selp.b16 	%rs220, %rs218, %rs377, %p157;
	selp.b64 	%rd275, %rd273, %rd274, %p156;
	selp.b16 	%rs221, 1, %rs220, %p156;
	and.b16  	%rs222, %rs221, 255;
	add.s64 	%rd276, %rd272, 256;
	ld.global.u32 	%r197, [%rd271+1024];
	setp.eq.s32 	%p158, %r197, %r39;
	selp.u16 	%rs223, 1, 0, %p158;
	setp.ne.s16 	%p160, %rs222, 0;
	and.pred  	%p161, %p160, %p158;
	min.s64 	%rd277, %rd276, %rd275;
	setp.eq.s16 	%p162, %rs222, 0;
	selp.b64 	%rd278, %rd276, %rd275, %p162;
	selp.b16 	%rs224, %rs223, %rs221, %p162;
	selp.b64 	%rd279, %rd277, %rd278, %p161;
	selp.b16 	%rs225, 1, %rs224, %p161;
	and.b16  	%rs226, %rs225, 255;
	add.s64 	%rd280, %rd272, 512;
	ld.global.u32 	%r198, [%rd271+2048];
	setp.eq.s32 	%p163, %r198, %r39;
	selp.u16 	%rs227, 1, 0, %p163;
	setp.ne.s16 	%p165, %rs226, 0;
	and.pred  	%p166, %p165, %p163;
	min.s64 	%rd281, %rd280, %rd279;
	setp.eq.s16 	%p167, %rs226, 0;
	selp.b64 	%rd282, %rd280, %rd279, %p167;
	selp.b16 	%rs228, %rs227, %rs225, %p167;
	selp.b64 	%rd283, %rd281, %rd282, %p166;
	selp.b16 	%rs229, 1, %rs228, %p166;
	and.b16  	%rs230, %rs229, 255;
	add.s64 	%rd284, %rd272, 768;
	ld.global.u32 	%r199, [%rd271+3072];
	setp.eq.s32 	%p168, %r199, %r39;
	selp.u16 	%rs231, 1, 0, %p168;
	setp.ne.s16 	%p170, %rs230, 0;
	and.pred  	%p171, %p170, %p168;
	min.s64 	%rd285, %rd284, %rd283;
	setp.eq.s16 	%p172, %rs230, 0;
	selp.b64 	%rd286, %rd284, %rd283, %p172;
	selp.b16 	%rs232, %rs231, %rs229, %p172;
	selp.b64 	%rd287, %rd285, %rd286, %p171;
	selp.b16 	%rs233, 1, %rs232, %p171;
	and.b16  	%rs234, %rs233, 255;
	add.s64 	%rd288, %rd272, 1024;
	ld.global.u32 	%r200, [%rd271+4096];
	setp.eq.s32 	%p173, %r200, %r39;
	selp.u16 	%rs235, 1, 0, %p173;
	setp.ne.s16 	%p175, %rs234, 0;
	and.pred  	%p176, %p175, %p173;
	min.s64 	%rd289, %rd288, %rd287;
	setp.eq.s16 	%p177, %rs234, 0;
	selp.b64 	%rd290, %rd288, %rd287, %p177;
	selp.b16 	%rs236, %rs235, %rs233, %p177;
	selp.b64 	%rd291, %rd289, %rd290, %p176;
	selp.b16 	%rs237, 1, %rs236, %p176;
	and.b16  	%rs238, %rs237, 255;
	add.s64 	%rd292, %rd272, 1280;
	ld.global.u32 	%r201, [%rd271+5120];
	setp.eq.s32 	%p178, %r201, %r39;
	selp.u16 	%rs239, 1, 0, %p178;
	setp.ne.s16 	%p180, %rs238, 0;
	and.pred  	%p181, %p180, %p178;
	min.s64 	%rd293, %rd292, %rd291;
	setp.eq.s16 	%p182, %rs238, 0;
	selp.b64 	%rd294, %rd292, %rd291, %p182;
	selp.b16 	%rs240, %rs239, %rs237, %p182;
	selp.b64 	%rd295, %rd293, %rd294, %p181;
	selp.b16 	%rs241, 1, %rs240, %p181;
	and.b16  	%rs242, %rs241, 255;
	add.s64 	%rd296, %rd272, 1536;
	ld.global.u32 	%r202, [%rd271+6144];
	setp.eq.s32 	%p183, %r202, %r39;
	selp.u16 	%rs243, 1, 0, %p183;
	setp.ne.s16 	%p185, %rs242, 0;
	and.pred  	%p186, %p185, %p183;
	min.s64 	%rd297, %rd296, %rd295;
	setp.eq.s16 	%p187, %rs242, 0;
	selp.b64 	%rd298, %rd296, %rd295, %p187;
	selp.b16 	%rs244, %rs243, %rs241, %p187;
	selp.b64 	%rd299, %rd297, %rd298, %p186;
	selp.b16 	%rs245, 1, %rs244, %p186;
	and.b16  	%rs246, %rs245, 255;
	add.s64 	%rd300, %rd272, 1792;
	ld.global.u32 	%r203, [%rd271+7168];
	setp.eq.s32 	%p188, %r203, %r39;
	selp.u16 	%rs247, 1, 0, %p188;
	setp.ne.s16 	%p190, %rs246, 0;
	and.pred  	%p191, %p190, %p188;
	min.s64 	%rd301, %rd300, %rd299;
	setp.eq.s16 	%p192, %rs246, 0;
	selp.b64 	%rd302, %rd300, %rd299, %p192;
	selp.b16 	%rs248, %rs247, %rs245, %p192;
	selp.b64 	%rd403, %rd301, %rd302, %p191;
	selp.b16 	%rs377, 1, %rs248, %p191;
	add.s32 	%r450, %r450, 2048;
	add.s32 	%r448, %r448, 8;
	setp.ne.s32 	%p193, %r448, 0;
	@%p193 bra 	$L__BB11_9;
$L__BB11_10:
	setp.eq.s32 	%p194, %r10, 0;
	@%p194 bra 	$L__BB11_18;
	setp.lt.u32 	%p195, %r10, 4;
	@%p195 bra 	$L__BB11_13;
	cvt.u64.u32 	%rd304, %r450;
	mul.wide.u32 	%rd305, %r450, 4;
	add.s64 	%rd306, %rd2, %rd305;
	add.s64 	%rd307, %rd117, %rd304;
	ld.global.u32 	%r204, [%rd306];
	setp.eq.s32 	%p196, %r204, %r39;
	selp.u16 	%rs250, 1, 0, %p196;
	and.b16  	%rs251, %rs377, 255;
	setp.ne.s16 	%p198, %rs251, 0;
	and.pred  	%p199, %p198, %p196;
	min.s64 	%rd308, %rd307, %rd403;
	setp.eq.s16 	%p200, %rs251, 0;
	selp.b64 	%rd309, %rd307, %rd403, %p200;
	selp.b16 	%rs252, %rs250, %rs377, %p200;
	selp.b64 	%rd310, %rd308, %rd309, %p199;
	selp.b16 	%rs253, 1, %rs252, %p199;
	and.b16  	%rs254, %rs253, 255;
	add.s32 	%r205, %r450, 256;
	cvt.u64.u32 	%rd311, %r205;
	add.s64 	%rd312, %rd117, %rd311;
	ld.global.u32 	%r206, [%rd306+1024];
	setp.eq.s32 	%p201, %r206, %r39;
	selp.u16 	%rs255, 1, 0, %p201;
	setp.ne.s16 	%p203, %rs254, 0;
	and.pred  	%p204, %p203, %p201;
	min.s64 	%rd313, %rd312, %rd310;
	setp.eq.s16 	%p205, %rs254, 0;
	selp.b64 	%rd314, %rd312, %rd310, %p205;
	selp.b16 	%rs256, %rs255, %rs253, %p205;
	selp.b64 	%rd315, %rd313, %rd314, %p204;
	selp.b16 	%rs257, 1, %rs256, %p204;
	and.b16  	%rs258, %rs257, 255;
	add.s32 	%r207, %r450, 512;
	cvt.u64.u32 	%rd316, %r207;
	add.s64 	%rd317, %rd117, %rd316;
	ld.global.u32 	%r208, [%rd306+2048];
	setp.eq.s32 	%p206, %r208, %r39;
	selp.u16 	%rs259, 1, 0, %p206;
	setp.ne.s16 	%p208, %rs258, 0;
	and.pred  	%p209, %p208, %p206;
	min.s64 	%rd318, %rd317, %rd315;
	setp.eq.s16 	%p210, %rs258, 0;
	selp.b64 	%rd319, %rd317, %rd315, %p210;
	selp.b16 	%rs260, %rs259, %rs257, %p210;
	selp.b64 	%rd320, %rd318, %rd319, %p209;
	selp.b16 	%rs261, 1, %rs260, %p209;
	and.b16  	%rs262, %rs261, 255;
	add.s32 	%r209, %r450, 768;
	cvt.u64.u32 	%rd321, %r209;
	add.s64 	%rd322, %rd117, %rd321;
	ld.global.u32 	%r210, [%rd306+3072];
	setp.eq.s32 	%p211, %r210, %r39;
	selp.u16 	%rs263, 1, 0, %p211;
	setp.ne.s16 	%p213, %rs262, 0;
	and.pred  	%p214, %p213, %p211;
	min.s64 	%rd323, %rd322, %rd320;
	setp.eq.s16 	%p215, %rs262, 0;
	selp.b64 	%rd324, %rd322, %rd320, %p215;
	selp.b16 	%rs264, %rs263, %rs261, %p215;
	selp.b64 	%rd403, %rd323, %rd324, %p214;
	selp.b16 	%rs377, 1, %rs264, %p214;
	add.s32 	%r450, %r450, 1024;
$L__BB11_13:
	and.b32  	%r211, %r9, 3;
	setp.eq.s32 	%p216, %r211, 0;
	@%p216 bra 	$L__BB11_18;
	setp.eq.s32 	%p217, %r211, 1;
	@%p217 bra 	$L__BB11_16;
	cvt.u64.u32 	%rd326, %r450;
	mul.wide.u32 	%rd327, %r450, 4;
	add.s64 	%rd328, %rd2, %rd327;
	add.s64 	%rd329, %rd117, %rd326;
	ld.global.u32 	%r212, [%rd328];
	setp.eq.s32 	%p218, %r212, %r39;
	selp.u16 	%rs266, 1, 0, %p218;
	and.b16  	%rs267, %rs377, 255;
	setp.ne.s16 	%p220, %rs267, 0;
	and.pred  	%p221, %p220, %p218;
	min.s64 	%rd330, %rd329, %rd403;
	setp.eq.s16 	%p222, %rs267, 0;
	selp.b64 	%rd331, %rd329, %rd403, %p222;
	selp.b16 	%rs268, %rs266, %rs377, %p222;
	selp.b64 	%rd332, %rd330, %rd331, %p221;
	selp.b16 	%rs269, 1, %rs268, %p221;
	and.b16  	%rs270, %rs269, 255;
	add.s32 	%r213, %r450, 256;
	cvt.u64.u32 	%rd333, %r213;
	add.s64 	%rd334, %rd117, %rd333;
	ld.global.u32 	%r214, [%rd328+1024];
	setp.eq.s32 	%p223, %r214, %r39;
	selp.u16 	%rs271, 1, 0, %p223;
	setp.ne.s16 	%p225, %rs270, 0;
	and.pred  	%p226, %p225, %p223;
	min.s64 	%rd335, %rd334, %rd332;
	setp.eq.s16 	%p227, %rs270, 0;
	selp.b64 	%rd336, %rd334, %rd332, %p227;
	selp.b16 	%rs272, %rs271, %rs269, %p227;
	selp.b64 	%rd403, %rd335, %rd336, %p226;
	selp.b16 	%rs377, 1, %rs272, %p226;
	add.s32 	%r450, %r450, 512;
$L__BB11_16:
	and.b32  	%r215, %r8, 256;
	setp.ne.s32 	%p228, %r215, 0;
	@%p228 bra 	$L__BB11_18;
	cvt.u64.u32 	%rd337, %r450;
	mul.wide.u32 	%rd338, %r450, 4;
	add.s64 	%rd339, %rd2, %rd338;
	add.s64 	%rd340, %rd117, %rd337;
	ld.global.u32 	%r216, [%rd339];
	setp.eq.s32 	%p229, %r216, %r39;
	selp.u16 	%rs273, 1, 0, %p229;
	and.b16  	%rs274, %rs377, 255;
	setp.ne.s16 	%p231, %rs274, 0;
	and.pred  	%p232, %p231, %p229;
	min.s64 	%rd341, %rd340, %rd403;
	setp.eq.s16 	%p233, %rs274, 0;
	selp.b64 	%rd342, %rd340, %rd403, %p233;
	selp.b16 	%rs275, %rs273, %rs377, %p233;
	selp.b64 	%rd403, %rd341, %rd342, %p232;
	selp.b16 	%rs377, 1, %rs275, %p232;
$L__BB11_18:
	setp.lt.u64 	%p234, %rd118, 256;
	@%p234 bra 	$L__BB11_43;
	// begin inline asm
	mov.u32 %r335, %laneid;
	// end inline asm
	cvt.u32.u16 	%r356, %rs377;
	and.b32  	%r337, %r356, 255;
	mov.b32 	%r353, 1;
	mov.b32 	%r354, 31;
	mov.b32 	%r355, -1;
	// begin inline asm
	shfl.sync.down.b32 %r336, %r337, %r353, %r354, %r355;
	// end inline asm
	// begin inline asm
	shfl.sync.down.b32 %r341, %r342, %r353, %r354, %r355;
	// end inline asm
	mov.b64 	{%r347, %r352}, %rd403;
	// begin inline asm
	shfl.sync.down.b32 %r346, %r347, %r353, %r354, %r355;
	// end inline asm
	// begin inline asm
	shfl.sync.down.b32 %r351, %r352, %r353, %r354, %r355;
	// end inline asm
	mov.b64 	%rd18, {%r346, %r351};
	cvt.u16.u32 	%rs15, %r336;
	setp.gt.s32 	%p284, %r335, 30;
	@%p284 bra 	$L__BB11_23;
	and.b16  	%rs317, %rs377, 255;
	setp.eq.s16 	%p285, %rs317, 0;
	and.b16  	%rs318, %rs15, 255;
	setp.eq.s16 	%p286, %rs318, 0;
	or.pred  	%p287, %p285, %p286;
	@%p287 bra 	$L__BB11_22;
	min.s64 	%rd403, %rd18, %rd403;
	mov.b16 	%rs377, 1;
	bra.uni 	$L__BB11_23;
$L__BB11_22:
	setp.eq.s16 	%p288, %rs317, 0;
	selp.b64 	%rd403, %rd18, %rd403, %p288;
	selp.b16 	%rs377, %rs15, %rs377, %p288;
$L__BB11_23:
	cvt.u32.u16 	%r377, %rs377;
	and.b32  	%r358, %r377, 255;
	mov.b32 	%r374, 2;
	mov.b32 	%r375, 31;
	mov.b32 	%r376, -1;
	// begin inline asm
	shfl.sync.down.b32 %r357, %r358, %r374, %r375, %r376;
	// end inline asm
	// begin inline asm
	shfl.sync.down.b32 %r362, %r363, %r374, %r375, %r376;
	// end inline asm
	mov.b64 	{%r368, %r373}, %rd403;
	// begin inline asm
	shfl.sync.down.b32 %r367, %r368, %r374, %r375, %r376;
	// end inline asm
	// begin inline asm
	shfl.sync.down.b32 %r372, %r373, %r374, %r375, %r376;
	// end inline asm
	mov.b64 	%rd22, {%r367, %r372};
	cvt.u16.u32 	%rs18, %r357;
	setp.gt.s32 	%p289, %r335, 29;
	@%p289 bra 	$L__BB11_27;
	and.b16  	%rs321, %rs377, 255;
	setp.eq.s16 	%p290, %rs321, 0;
	and.b16  	%rs322, %rs18, 255;
	setp.eq.s16 	%p291, %rs322, 0;
	or.pred  	%p292, %p290, %p291;
	@%p292 bra 	$L__BB11_26;
	min.s64 	%rd403, %rd22, %rd403;
	mov.b16 	%rs377, 1;
	bra.uni 	$L__BB11_27;
$L__BB11_26:
	setp.eq.s16 	%p293, %rs321, 0;
	selp.b64 	%rd403, %rd22, %rd403, %p293;
	selp.b16 	%rs377, %rs18, %rs377, %p293;
$L__BB11_27:
	cvt.u32.u16 	%r398, %rs377;
	and.b32  	%r379, %r398, 255;
	mov.b32 	%r395, 4;
	mov.b32 	%r396, 31;
	mov.b32 	%r397, -1;
	// begin inline asm
	shfl.sync.down.b32 %r378, %r379, %r395, %r396, %r397;
	// end inline asm
	// begin inline asm
	shfl.sync.down.b32 %r383, %r384, %r395, %r396, %r397;
	// end inline asm
	mov.b64 	{%r389, %r394}, %rd403;
	// begin inline asm
	shfl.sync.down.b32 %r388, %r389, %r395, %r396, %r397;
	// end inline asm
	// begin inline asm
	shfl.sync.down.b32 %r393, %r394, %r395, %r396, %r397;
	// end inline asm
	mov.b64 	%rd26, {%r388, %r393};
	cvt.u16.u32 	%rs21, %r378;
	setp.gt.s32 	%p294, %r335, 27;
	@%p294 bra 	$L__BB11_31;
	and.b16  	%rs325, %rs377, 255;
	setp.eq.s16 	%p295, %rs325, 0;
	and.b16  	%rs326, %rs21, 255;
	setp.eq.s16 	%p296, %rs326, 0;
	or.pred  	%p297, %p295, %p296;
	@%p297 bra 	$L__BB11_30;
	min.s64 	%rd403, %rd26, %rd403;
	mov.b16 	%rs377, 1;
	bra.uni 	$L__BB11_31;
$L__BB11_30:
	setp.eq.s16 	%p298, %rs325, 0;
	selp.b64 	%rd403, %rd26, %rd403, %p298;
	selp.b16 	%rs377, %rs21, %rs377, %p298;
$L__BB11_31:
	cvt.u32.u16 	%r419, %rs377;
	and.b32  	%r400, %r419, 255;
	mov.b32 	%r416, 8;
	mov.b32 	%r417, 31;
	mov.b32 	%r418, -1;
	// begin inline asm
	shfl.sync.down.b32 %r399, %r400, %r416, %r417, %r418;
	// end inline asm
	// begin inline asm
	shfl.sync.down.b32 %r404, %r405, %r416, %r417, %r418;
	// end inline asm
	mov.b64 	{%r410, %r415}, %rd403;
	// begin inline asm
	shfl.sync.down.b32 %r409, %r410, %r416, %r417, %r418;
	// end inline asm
	// begin inline asm
	shfl.sync.down.b32 %r414, %r415, %r416, %r417, %r418;
	// end inline asm
	mov.b64 	%rd30, {%r409, %r414};
	cvt.u16.u32 	%rs24, %r399;
	setp.gt.s32 	%p299, %r335, 23;
	@%p299 bra 	$L__BB11_35;
	and.b16  	%rs329, %rs377, 255;
	setp.eq.s16 	%p300, %rs329, 0;
	and.b16  	%rs330, %rs24, 255;
	setp.eq.s16 	%p301, %rs330, 0;
	or.pred  	%p302, %p300, %p301;
	@%p302 bra 	$L__BB11_34;
	min.s64 	%rd403, %rd30, %rd403;
	mov.b16 	%rs377, 1;
	bra.uni 	$L__BB11_35;
$L__BB11_34:
	setp.eq.s16 	%p303, %rs329, 0;
	selp.b64 	%rd403, %rd30, %rd403, %p303;
	selp.b16 	%rs377, %rs24, %rs377, %p303;
$L__BB11_35:
	cvt.u32.u16 	%r440, %rs377;
	and.b32  	%r421, %r440, 255;
	mov.b32 	%r437, 16;
	mov.b32 	%r438, 31;
	mov.b32 	%r439, -1;
	// begin inline asm
	shfl.sync.down.b32 %r420, %r421, %r437, %r438, %r439;
	// end inline asm
	// begin inline asm
	shfl.sync.down.b32 %r425, %r426, %r437, %r438, %r439;
	// end inline asm
	mov.b64 	{%r431, %r436}, %rd403;
	// begin inline asm
	shfl.sync.down.b32 %r430, %r431, %r437, %r438, %r439;
	// end inline asm
	// begin inline asm
	shfl.sync.down.b32 %r435, %r436, %r437, %r438, %r439;
	// end inline asm
	mov.b64 	%rd34, {%r430, %r435};
	cvt.u16.u32 	%rs27, %r420;
	setp.gt.s32 	%p304, %r335, 15;
	@%p304 bra 	$L__BB11_39;
	and.b16  	%rs333, %rs377, 255;
	setp.eq.s16 	%p305, %rs333, 0;
	and.b16  	%rs334, %rs27, 255;
	setp.eq.s16 	%p306, %rs334, 0;
	or.pred  	%p307, %p305, %p306;
	@%p307 bra 	$L__BB11_38;
	min.s64 	%rd403, %rd34, %rd403;
	mov.b16 	%rs377, 1;
	bra.uni 	$L__BB11_39;
$L__BB11_38:
	setp.eq.s16 	%p308, %rs333, 0;
	selp.b64 	%rd403, %rd34, %rd403, %p308;
	selp.b16 	%rs377, %rs27, %rs377, %p308;
$L__BB11_39:
	setp.ne.s32 	%p309, %r335, 0;
	@%p309 bra 	$L__BB11_41;
	shr.u32 	%r441, %r5, 1;
	and.b32  	%r442, %r441, 496;
	mov.u32 	%r443, _ZZN3cub18CUB_300001_SM_10006detail6reduce28DeviceReduceSingleTileKernelINS2_10policy_hubIN4cuda3std3__45tupleIJblEEEyN6thrust24THRUST_300001_SM_1000_NS8cuda_cub9__find_if7functorIS9_EEE10Policy1000ENSB_12zip_iteratorINS8_IJNSD_26transform_input_iterator_tIbPiNSB_6detail10functional5actorINSM_9compositeIJNSM_16operator_adaptorINS7_8equal_toIvEEEENSN_INSM_8argumentILj0EEEEENSN_INSM_5valueIiEEEEEEEEEEENSB_17counting_iteratorIlNSB_11use_defaultES13_S13_EEEEEEEPS9_ySF_S9_S9_NS7_10__identityEEEvT0_T1_T2_T3_T4_T6_E12temp_storage;
	add.s32 	%r444, %r443, %r442;
	st.shared.u8 	[%r444+8], %rs377;
	st.shared.u64 	[%r444+16], %rd403;
$L__BB11_41:
	bar.sync 	0;
	setp.ne.s32 	%p310, %r5, 0;
	@%p310 bra 	$L__BB11_120;
	ld.shared.u8 	%rs337, [_ZZN3cub18CUB_300001_SM_10006detail6reduce28DeviceReduceSingleTileKernelINS2_10policy_hubIN4cuda3std3__45tupleIJblEEEyN6thrust24THRUST_300001_SM_1000_NS8cuda_cub9__find_if7functorIS9_EEE10Policy1000ENSB_12zip_iteratorINS8_IJNSD_26transform_input_iterator_tIbPiNSB_6detail10functional5actorINSM_9compositeIJNSM_16operator_adaptorINS7_8equal_toIvEEEENSN_INSM_8argumentILj0EEEEENSN_INSM_5valueIiEEEEEEEEEEENSB_17counting_iteratorIlNSB_11use_defaultES13_S13_EEEEEEEPS9_ySF_S9_S9_NS7_10__identityEEEvT0_T1_T2_T3_T4_T6_E12temp_storage+24];
	ld.shared.u64 	%rd364, [_ZZN3cub18CUB_300001_SM_10006detail6reduce28DeviceReduceSingleTileKernelINS2_10policy_hubIN4cuda3std3__45tupleIJblEEEyN6thrust24THRUST_300001_SM_1000_NS8cuda_cub9__find_if7functorIS9_EEE10Policy1000ENSB_12zip_iteratorINS8_IJNSD_26transform_input_iterator_tIbPiNSB_6detail10functional5actorINSM_9compositeIJNSM_16operator_adaptorINS7_8equal_toIvEEEENSN_INSM_8argumentILj0EEEEENSN_INSM_5valueIiEEEEEEEEEEENSB_17counting_iteratorIlNSB_11use_defaultES13_S13_EEEEEEEPS9_ySF_S9_S9_NS7_10__identityEEEvT0_T1_T2_T3_T4_T6_E12temp_storage+32];
	and.b16  	%rs338, %rs377, 255;
	setp.eq.s16 	%p311, %rs338, 0;
	setp.eq.s16 	%p312, %rs337, 0;
	min.s64 	%rd365, %rd364, %rd403;
	selp.b16 	%rs339, %rs377, 1, %p312;
	selp.b16 	%rs340, %rs337, %rs339, %p311;
	and.b16  	%rs341, %rs340, 255;
	selp.b64 	%rd366, %rd403, %rd365, %p312;
	selp.b64 	%rd367, %rd364, %rd366, %p311;
	ld.shared.u8 	%rs342, [_ZZN3cub18CUB_300001_SM_10006detail6reduce28DeviceReduceSingleTileKernelINS2_10policy_hubIN4cuda3std3__45tupleIJblEEEyN6thrust24THRUST_300001_SM_1000_NS8cuda_cub9__find_if7functorIS9_EEE10Policy1000ENSB_12zip_iteratorINS8_IJNSD_26transform_input_iterator_tIbPiNSB_6detail10functional5actorINSM_9compositeIJNSM_16operator_adaptorINS7_8equal_toIvEEEENSN_INSM_8argumentILj0EEEEENSN_INSM_5valueIiEEEEEEEEEEENSB_17counting_iteratorIlNSB_11use_defaultES13_S13_EEEEEEEPS9_ySF_S9_S9_NS7_10__identityEEEvT0_T1_T2_T3_T4_T6_E12temp_storage+40];
	ld.shared.u64 	%rd368, [_ZZN3cub18CUB_300001_SM_10006detail6reduce28DeviceReduceSingleTileKernelINS2_10policy_hubIN4cuda3std3__45tupleIJblEEEyN6thrust24THRUST_300001_SM_1000_NS8cuda_cub9__find_if7functorIS9_EEE10Policy1000ENSB_12zip_iteratorINS8_IJNSD_26transform_input_iterator_tIbPiNSB_6detail10functional5actorINSM_9compositeIJNSM_16operator_adaptorINS7_8equal_toIvEEEENSN_INSM_8argumentILj0EEEEENSN_INSM_5valueIiEEEEEEEEEEENSB_17counting_iteratorIlNSB_11use_defaultES13_S13_EEEEEEEPS9_ySF_S9_S9_NS7_10__identityEEEvT0_T1_T2_T3_T4_T6_E12temp_storage+48];
	setp.eq.s16 	%p313, %rs341, 0;
	setp.eq.s16 	%p314, %rs342, 0;
	min.s64 	%rd369, %rd368, %rd367;
	selp.b16 	%rs343, %rs340, 1, %p314;
	selp.b16 	%rs344, %rs342, %rs343, %p313;
	and.b16  	%rs345, %rs344, 255;
	selp.b64 	%rd370, %rd367, %rd369, %p314;
	selp.b64 	%rd371, %rd368, %rd370, %p313;
	ld.shared.u8 	%rs346, [_ZZN3cub18CUB_300001_SM_10006detail6reduce28DeviceReduceSingleTileKernelINS2_10policy_hubIN4cuda3std3__45tupleIJblEEEyN6thrust24THRUST_300001_SM_1000_NS8cuda_cub9__find_if7functorIS9_EEE10Policy1000ENSB_12zip_iteratorINS8_IJNSD_26transform_input_iterator_tIbPiNSB_6detail10functional5actorINSM_9compositeIJNSM_16operator_adaptorINS7_8equal_toIvEEEENSN_INSM_8argumentILj0EEEEENSN_INSM_5valueIiEEEEEEEEEEENSB_17counting_iteratorIlNSB_11use_defaultES13_S13_EEEEEEEPS9_ySF_S9_S9_NS7_10__identityEEEvT0_T1_T2_T3_T4_T6_E12temp_storage+56];
	ld.shared.u64 	%rd372, [_ZZN3cub18CUB_300001_SM_10006detail6reduce28DeviceReduceSingleTileKernelINS2_10policy_hubIN4cuda3std3__45tupleIJblEEEyN6thrust24THRUST_300001_SM_1000_NS8cuda_cub9__find_if7functorIS9_EEE10Policy1000ENSB_12zip_iteratorINS8_IJNSD_26transform_input_iterator_tIbPiNSB_6detail10functional5actorINSM_9compositeIJNSM_16operator_adaptorINS7_8equal_toIvEEEENSN_INSM_8argumentILj0EEEEENSN_INSM_5valueIiEEEEEEEEEEENSB_17counting_iteratorIlNSB_11use_defaultES13_S13_EEEEEEEPS9_ySF_S9_S9_NS7_10__identityEEEvT0_T1_T2_T3_T4_T6_E12temp_storage+64];
	setp.eq.s16 	%p315, %rs345, 0;
	setp.eq.s16 	%p316, %rs346, 0;
	min.s64 	%rd373, %rd372, %rd371;
	selp.b16 	%rs347, %rs344, 1, %p316;
	selp.b16 	%rs348, %rs346, %rs347, %p315;
	and.b16  	%rs349, %rs348, 255;
	selp.b64 	%rd374, %rd371, %rd373, %p316;
	selp.b64 	%rd375, %rd372, %rd374, %p315;
	ld.shared.u8 	%rs350, [_ZZN3cub18CUB_300001_SM_10006detail6reduce28DeviceReduceSingleTileKernelINS2_10policy_hubIN4cuda3std3__45tupleIJblEEEyN6thrust24THRUST_300001_SM_1000_NS8cuda_cub9__find_if7functorIS9_EEE10Policy1000ENSB_12zip_iteratorINS8_IJNSD_26transform_input_iterator_tIbPiNSB_6detail10functional5actorINSM_9compositeIJNSM_16operator_adaptorINS7_8equal_toIvEEEENSN_INSM_8argumentILj0EEEEENSN_INSM_5valueIiEEEEEEEEEEENSB_17counting_iteratorIlNSB_11use_defaultES13_S13_EEEEEEEPS9_ySF_S9_S9_NS7_10__identityEEEvT0_T1_T2_T3_T4_T6_E12temp_storage+72];
	ld.shared.u64 	%rd376, [_ZZN3cub18CUB_300001_SM_10006detail6reduce28DeviceReduceSingleTileKernelINS2_10policy_hubIN4cuda3std3__45tupleIJblEEEyN6thrust24THRUST_300001_SM_1000_NS8cuda_cub9__find_if7functorIS9_EEE10Policy1000ENSB_12zip_iteratorINS8_IJNSD_26transform_input_iterator_tIbPiNSB_6detail10functional5actorINSM_9compositeIJNSM_16operator_adaptorINS7_8equal_toIvEEEENSN_INSM_8argumentILj0EEEEENSN_INSM_5valueIiEEEEEEEEEEENSB_17counting_iteratorIlNSB_11use_defaultES13_S13_EEEEEEEPS9_ySF_S9_S9_NS7_10__identityEEEvT0_T1_T2_T3_T4_T6_E12temp_storage+80];
	setp.eq.s16 	%p317, %rs349, 0;
	setp.eq.s16 	%p318, %rs350, 0;
	min.s64 	%rd377, %rd376, %rd375;
	selp.b16 	%rs351, %rs348, 1, %p318;
	selp.b16 	%rs352, %rs350, %rs351, %p317;
	and.b16  	%rs353, %rs352, 255;
	selp.b64 	%rd378, %rd375, %rd377, %p318;
	selp.b64 	%rd379, %rd376, %rd378, %p317;
	ld.shared.u8 	%rs354, [_ZZN3cub18CUB_300001_SM_10006detail6reduce28DeviceReduceSingleTileKernelINS2_10policy_hubIN4cuda3std3__45tupleIJblEEEyN6thrust24THRUST_300001_SM_1000_NS8cuda_cub9__find_if7functorIS9_EEE10Policy1000ENSB_12zip_iteratorINS8_IJNSD_26transform_input_iterator_tIbPiNSB_6detail10functional5actorINSM_9compositeIJNSM_16operator_adaptorINS7_8equal_toIvEEEENSN_INSM_8argumentILj0EEEEENSN_INSM_5valueIiEEEEEEEEEEENSB_17counting_iteratorIlNSB_11use_defaultES13_S13_EEEEEEEPS9_ySF_S9_S9_NS7_10__identityEEEvT0_T1_T2_T3_T4_T6_E12temp_storage+88];
	ld.shared.u64 	%rd380, [_ZZN3cub18CUB_300001_SM_10006detail6reduce28DeviceReduceSingleTileKernelINS2_10policy_hubIN4cuda3std3__45tupleIJblEEEyN6thrust24THRUST_300001_SM_1000_NS8cuda_cub9__find_if7functorIS9_EEE10Policy1000ENSB_12zip_iteratorINS8_IJNSD_26transform_input_iterator_tIbPiNSB_6detail10functional5actorINSM_9compositeIJNSM_16operator_adaptorINS7_8equal_toIvEEEENSN_INSM_8argumentILj0EEEEENSN_INSM_5valueIiEEEEEEEEEEENSB_17counting_iteratorIlNSB_11use_defaultES13_S13_EEEEEEEPS9_ySF_S9_S9_NS7_10__identityEEEvT0_T1_T2_T3_T4_T6_E12temp_storage+96];
	setp.eq.s16 	%p319, %rs353, 0;
	setp.eq.s16 	%p320, %rs354, 0;
	min.s64 	%rd381, %rd380, %rd379;
	selp.b16 	%rs355, %rs352, 1, %p320;
	selp.b16 	%rs356, %rs354, %rs355, %p319;
	and.b16  	%rs357, %rs356, 255;
	selp.b64 	%rd382, %rd379, %rd381, %p320;
	selp.b64 	%rd383, %rd380, %rd382, %p319;
	ld.shared.u8 	%rs358, [_ZZN3cub18CUB_300001_SM_10006detail6reduce28DeviceReduceSingleTileKernelINS2_10policy_hubIN4cuda3std3__45tupleIJblEEEyN6thrust24THRUST_300001_SM_1000_NS8cuda_cub9__find_if7functorIS9_EEE10Policy1000ENSB_12zip_iteratorINS8_IJNSD_26transform_input_iterator_tIbPiNSB_6detail10functional5actorINSM_9compositeIJNSM_16operator_adaptorINS7_8equal_toIvEEEENSN_INSM_8argumentILj0EEEEENSN_INSM_5valueIiEEEEEEEEEEENSB_17counting_iteratorIlNSB_11use_defaultES13_S13_EEEEEEEPS9_ySF_S9_S9_NS7_10__identityEEEvT0_T1_T2_T3_T4_T6_E12temp_storage+104];
	ld.shared.u64 	%rd384, [_ZZN3cub18CUB_300001_SM_10006detail6reduce28DeviceReduceSingleTileKernelINS2_10policy_hubIN4cuda3std3__45tupleIJblEEEyN6thrust24THRUST_300001_SM_1000_NS8cuda_cub9__find_if7functorIS9_EEE10Policy1000ENSB_12zip_iteratorINS8_IJNSD_26transform_input_iterator_tIbPiNSB_6detail10functional5actorINSM_9compositeIJNSM_16operator_adaptorINS7_8equal_toIvEEEENSN_INSM_8argumentILj0EEEEENSN_INSM_5valueIiEEEEEEEEEEENSB_17counting_iteratorIlNSB_11use_defaultES13_S13_EEEEEEEPS9_ySF_S9_S9_NS7_10__identityEEEvT0_T1_T2_T3_T4_T6_E12temp_storage+112];
	setp.eq.s16 	%p321, %rs357, 0;
	setp.eq.s16 	%p322, %rs358, 0;
	min.s64 	%rd385, %rd384, %rd383;
	selp.b16 	%rs359, %rs356, 1, %p322;
	selp.b16 	%rs360, %rs358, %rs359, %p321;
	and.b16  	%rs361, %rs360, 255;
	selp.b64 	%rd386, %rd383, %rd385, %p322;
	selp.b64 	%rd387, %rd384, %rd386, %p321;
	ld.shared.u8 	%rs362, [_ZZN3cub18CUB_300001_SM_10006detail6reduce28DeviceReduceSingleTileKernelINS2_10policy_hubIN4cuda3std3__45tupleIJblEEEyN6thrust24THRUST_300001_SM_1000_NS8cuda_cub9__find_if7functorIS9_EEE10Policy1000ENSB_12zip_iteratorINS8_IJNSD_26transform_input_iterator_tIbPiNSB_6detail10functional5actorINSM_9compositeIJNSM_16operator_adaptorINS7_8equal_toIvEEEENSN_INSM_8argumentILj0EEEEENSN_INSM_5valueIiEEEEEEEEEEENSB_17counting_iteratorIlNSB_11use_defaultES13_S13_EEEEEEEPS9_ySF_S9_S9_NS7_10__identityEEEvT0_T1_T2_T3_T4_T6_E12temp_storage+120];
	ld.shared.u64 	%rd388, [_ZZN3cub18CUB_300001_SM_10006detail6reduce28DeviceReduceSingleTileKernelINS2_10policy_hubIN4cuda3std3__45tupleIJblEEEyN6thrust24THRUST_300001_SM_1000_NS8cuda_cub9__find_if7functorIS9_EEE10Policy1000ENSB_12zip_iteratorINS8_IJNSD_26transform_input_iterator_tIbPiNSB_6detail10functional5actorINSM_9compositeIJNSM_16operator_adaptorINS7_8equal_toIvEEEENSN_INSM_8argumentILj0EEEEENSN_INSM_5valueIiEEEEEEEEEEENSB_17counting_iteratorIlNSB_11use_defaultES13_S13_EEEEEEEPS9_ySF_S9_S9_NS7_10__identityEEEvT0_T1_T2_T3_T4_T6_E12temp_storage+128];
	setp.eq.s16 	%p323, %rs361, 0;
	setp.eq.s16 	%p324, %rs362, 0;
	min.s64 	%rd389, %rd388, %rd387;
	selp.b16 	%rs363, %rs360, 1, %p324;
	selp.b16 	%rs377, %rs362, %rs363, %p323;
	selp.b64 	%rd390, %rd387, %rd389, %p324;
	selp.b64 	%rd403, %rd388, %rd390, %p323;
	bra.uni 	$L__BB11_120;
$L__BB11_43:
	// begin inline asm
	mov.u32 %r217, %laneid;
	// end inline asm
	and.b32  	%r238, %r5, 992;
	add.s32 	%r239, %r238, 32;
	setp.gt.u32 	%p235, %r239, %r4;
	not.b32 	%r240, %r238;
	add.s32 	%r241, %r4, %r240;
	selp.b32 	%r236, %r241, 31, %p235;
	cvt.u32.u16 	%r242, %rs377;
	and.b32  	%r219, %r242, 255;
	mov.b32 	%r235, 1;
	mov.b32 	%r237, -1;
	// begin inline asm
	shfl.sync.down.b32 %r218, %r219, %r235, %r236, %r237;
	// end inline asm
	// begin inline asm
	shfl.sync.down.b32 %r223, %r224, %r235, %r236, %r237;
	// end inline asm
	mov.b64 	{%r229, %r234}, %rd403;
	// begin inline asm
	shfl.sync.down.b32 %r228, %r229, %r235, %r236, %r237;
	// end inline asm
	// begin inline asm
	shfl.sync.down.b32 %r233, %r234, %r235, %r236, %r237;
	// end inline asm
	mov.b64 	%rd39, {%r228, %r233};
	cvt.u16.u32 	%rs31, %r218;
	setp.ge.s32 	%p236, %r217, %r236;
	@%p236 bra 	$L__BB11_47;
	and.b16  	%rs276, %rs377, 255;
	setp.eq.s16 	%p237, %rs276, 0;
	and.b16  	%rs277, %rs31, 255;
	setp.eq.s16 	%p238, %rs277, 0;
	or.pred  	%p239, %p237, %p238;
	@%p239 bra 	$L__BB11_46;
	min.s64 	%rd403, %rd39, %rd403;
	mov.b16 	%rs377, 1;
	bra.uni 	$L__BB11_47;
$L__BB11_46:
	setp.eq.s16 	%p240, %rs276, 0;
	selp.b16 	%rs377, %rs31, %rs377, %p240;
	selp.b64 	%rd403, %rd39, %rd403, %p240;
$L__BB11_47:
	cvt.u32.u16 	%r263, %rs377;
	and.b32  	%r244, %r263, 255;
	mov.b32 	%r260, 2;
	mov.b32 	%r262, -1;
	// begin inline asm
	shfl.sync.down.b32 %r243, %r244, %r260, %r236, %r262;
	// end inline asm
	// begin inline asm
	shfl.sync.down.b32 %r248, %r249, %r260, %r236, %r262;
	// end inline asm
	mov.b64 	{%r254, %r259}, %rd403;
	// begin inline asm
	shfl.sync.down.b32 %r253, %r254, %r260, %r236, %r262;
	// end inline asm
	// begin inline asm
	shfl.sync.down.b32 %r258, %r259, %r260, %r236, %r262;
	// end inline asm
	mov.b64 	%rd43, {%r253, %r258};
	cvt.u16.u32 	%rs34, %r243;
	add.s32 	%r264, %r217, 2;
	setp.gt.s32 	%p241, %r264, %r236;
	@%p241 bra 	$L__BB11_51;
	and.b16  	%rs280, %rs377, 255;
	setp.eq.s16 	%p242, %rs280, 0;
	and.b16  	%rs281, %rs34, 255;
	setp.eq.s16 	%p243, %rs281, 0;
	or.pred  	%p244, %p242, %p243;
	@%p244 bra 	$L__BB11_50;
	min.s64 	%rd403, %rd43, %rd403;
	mov.b16 	%rs377, 1;
	bra.uni 	$L__BB11_51;
$L__BB11_50:
	setp.eq.s16 	%p245, %rs280, 0;
	selp.b16 	%rs377, %rs34, %rs377, %p245;
	selp.b64 	%rd403, %rd43, %rd403, %p245;
$L__BB11_51:
	cvt.u32.u16 	%r285, %rs377;
	and.b32  	%r266, %r285, 255;
	mov.b32 	%r282, 4;
	mov.b32 	%r284, -1;
	// begin inline asm
	shfl.sync.down.b32 %r265, %r266, %r282, %r236, %r284;
	// end inline asm
	// begin inline asm
	shfl.sync.down.b32 %r270, %r271, %r282, %r236, %r284;
	// end inline asm
	mov.b64 	{%r276, %r281}, %rd403;
	// begin inline asm
	shfl.sync.down.b32 %r275, %r276, %r282, %r236, %r284;
	// end inline asm
	// begin inline asm
	shfl.sync.down.b32 %r280, %r281, %r282, %r236, %r284;
	// end inline asm
	mov.b64 	%rd47, {%r275, %r280};
	cvt.u16.u32 	%rs37, %r265;
	add.s32 	%r286, %r217, 4;
	setp.gt.s32 	%p246, %r286, %r236;
	@%p246 bra 	$L__BB11_55;
	and.b16  	%rs284, %rs377, 255;
	setp.eq.s16 	%p247, %rs284, 0;
	and.b16  	%rs285, %rs37, 255;
	setp.eq.s16 	%p248, %rs285, 0;
	or.pred  	%p249, %p247, %p248;
	@%p249 bra 	$L__BB11_54;
	min.s64 	%rd403, %rd47, %rd403;
	mov.b16 	%rs377, 1;
	bra.uni 	$L__BB11_55;
$L__BB11_54:
	setp.eq.s16 	%p250, %rs284, 0;
	selp.b16 	%rs377, %rs37, %rs377, %p250;
	selp.b64 	%rd403, %rd47, %rd403, %p250;
$L__BB11_55:
	cvt.u32.u16 	%r307, %rs377;
	and.b32  	%r288, %r307, 255;
	mov.b32 	%r304, 8;
	mov.b32 	%r306, -1;
	// begin inline asm
	shfl.sync.down.b32 %r287, %r288, %r304, %r236, %r306;
	// end inline asm
	// begin inline asm
	shfl.sync.down.b32 %r292, %r293, %r304, %r236, %r306;
	// end inline asm
	mov.b64 	{%r298, %r303}, %rd403;
	// begin inline asm
	shfl.sync.down.b32 %r297, %r298, %r304, %r236, %r306;
	// end inline asm
	// begin inline asm
	shfl.sync.down.b32 %r302, %r303, %r304, %r236, %r306;
	// end inline asm
	mov.b64 	%rd51, {%r297, %r302};
	cvt.u16.u32 	%rs40, %r287;
	add.s32 	%r308, %r217, 8;
	setp.gt.s32 	%p251, %r308, %r236;
	@%p251 bra 	$L__BB11_59;
	and.b16  	%rs288, %rs377, 255;
	setp.eq.s16 	%p252, %rs288, 0;
	and.b16  	%rs289, %rs40, 255;
	setp.eq.s16 	%p253, %rs289, 0;
	or.pred  	%p254, %p252, %p253;
	@%p254 bra 	$L__BB11_58;
	min.s64 	%rd403, %rd51, %rd403;
	mov.b16 	%rs377, 1;
	bra.uni 	$L__BB11_59;
$L__BB11_58:
	setp.eq.s16 	%p255, %rs288, 0;
	selp.b16 	%rs377, %rs40, %rs377, %p255;
	selp.b64 	%rd403, %rd51, %rd403, %p255;
$L__BB11_59:
	cvt.u32.u16 	%r329, %rs377;
	and.b32  	%r310, %r329, 255;
	mov.b32 	%r326, 16;
	mov.b32 	%r328, -1;
	// begin inline asm
	shfl.sync.down.b32 %r309, %r310, %r326, %r236, %r328;
	// end inline asm
	// begin inline asm
	shfl.sync.down.b32 %r314, %r315, %r326, %r236, %r328;
	// end inline asm
	mov.b64 	{%r320, %r325}, %rd403;
	// begin inline asm
	shfl.sync.down.b32 %r319, %r320, %r326, %r236, %r328;
	// end inline asm
	// begin inline asm
	shfl.sync.down.b32 %r324, %r325, %r326, %r236, %r328;
	// end inline asm
	mov.b64 	%rd55, {%r319, %r324};
	cvt.u16.u32 	%rs43, %r309;
	add.s32 	%r330, %r217, 16;
	setp.gt.s32 	%p256, %r330, %r236;
	@%p256 bra 	$L__BB11_63;
	and.b16  	%rs292, %rs377, 255;
	setp.eq.s16 	%p257, %rs292, 0;
	and.b16  	%rs293, %rs43, 255;
	setp.eq.s16 	%p258, %rs293, 0;
	or.pred  	%p259, %p257, %p258;
	@%p259 bra 	$L__BB11_62;
	min.s64 	%rd403, %rd55, %rd403;
	mov.b16 	%rs377, 1;
	bra.uni 	$L__BB11_63;
$L__BB11_62:
	setp.eq.s16 	%p260, %rs292, 0;
	selp.b16 	%rs377, %rs43, %rs377, %p260;
	selp.b64 	%rd403, %rd55, %rd403, %p260;
$L__BB11_63:
	setp.ne.s32 	%p261, %r217, 0;
	@%p261 bra 	$L__BB11_65;
	shr.u32 	%r331, %r5, 1;
	and.b32  	%r332, %r331, 496;
	mov.u32 	%r333, _ZZN3cub18CUB_300001_SM_10006detail6reduce28DeviceReduceSingleTileKernelINS2_10policy_hubIN4cuda3std3__45tupleIJblEEEyN6thrust24THRUST_300001_SM_1000_NS8cuda_cub9__find_if7functorIS9_EEE10Policy1000ENSB_12zip_iteratorINS8_IJNSD_26transform_input_iterator_tIbPiNSB_6detail10functional5actorINSM_9compositeIJNSM_16operator_adaptorINS7_8equal_toIvEEEENSN_INSM_8argumentILj0EEEEENSN_INSM_5valueIiEEEEEEEEEEENSB_17counting_iteratorIlNSB_11use_defaultES13_S13_EEEEEEEPS9_ySF_S9_S9_NS7_10__identityEEEvT0_T1_T2_T3_T4_T6_E12temp_storage;
	add.s32 	%r334, %r333, %r332;
	st.shared.u8 	[%r334+8], %rs377;
	st.shared.u64 	[%r334+16], %rd403;
$L__BB11_65:
	bar.sync 	0;
	setp.ne.s32 	%p262, %r5, 0;
	@%p262 bra 	$L__BB11_120;
	setp.lt.u64 	%p263, %rd118, 33;
	@%p263 bra 	$L__BB11_68;
	ld.shared.u8 	%rs296, [_ZZN3cub18CUB_300001_SM_10006detail6reduce28DeviceReduceSingleTileKernelINS2_10policy_hubIN4cuda3std3__45tupleIJblEEEyN6thrust24THRUST_300001_SM_1000_NS8cuda_cub9__find_if7functorIS9_EEE10Policy1000ENSB_12zip_iteratorINS8_IJNSD_26transform_input_iterator_tIbPiNSB_6detail10functional5actorINSM_9compositeIJNSM_16operator_adaptorINS7_8equal_toIvEEEENSN_INSM_8argumentILj0EEEEENSN_INSM_5valueIiEEEEEEEEEEENSB_17counting_iteratorIlNSB_11use_defaultES13_S13_EEEEEEEPS9_ySF_S9_S9_NS7_10__identityEEEvT0_T1_T2_T3_T4_T6_E12temp_storage+24];
	ld.shared.u64 	%rd343, [_ZZN3cub18CUB_300001_SM_10006detail6reduce28DeviceReduceSingleTileKernelINS2_10policy_hubIN4cuda3std3__45tupleIJblEEEyN6thrust24THRUST_300001_SM_1000_NS8cuda_cub9__find_if7functorIS9_EEE10Policy1000ENSB_12zip_iteratorINS8_IJNSD_26transform_input_iterator_tIbPiNSB_6detail10functional5actorINSM_9compositeIJNSM_16operator_adaptorINS7_8equal_toIvEEEENSN_INSM_8argumentILj0EEEEENSN_INSM_5valueIiEEEEEEEEEEENSB_17counting_iteratorIlNSB_11use_defaultES13_S13_EEEEEEEPS9_ySF_S9_S9_NS7_10__identityEEEvT0_T1_T2_T3_T4_T6_E12temp_storage+32];
	and.b16  	%rs297, %rs377, 255;
	setp.eq.s16 	%p264, %rs297, 0;
	setp.eq.s16 	%p265, %rs296, 0;
	min.s64 	%rd344, %rd343, %rd403;
	selp.b16 	%rs298, %rs377, 1, %p265;
	selp.b16 	%rs377, %rs296, %rs298, %p264;
	selp.b64 	%rd345, %rd403, %rd344, %p265;
	selp.b64 	%rd403, %rd343, %rd345, %p264;
$L__BB11_68:
	setp.lt.u64 	%p266, %rd118, 65;
	@%p266 bra 	$L__BB11_70;
	ld.shared.u8 	%rs299, [_ZZN3cub18CUB_300001_SM_10006detail6reduce28DeviceReduceSingleTileKernelINS2_10policy_hubIN4cuda3std3__45tupleIJblEEEyN6thrust24THRUST_300001_SM_1000_NS8cuda_cub9__find_if7functorIS9_EEE10Policy1000ENSB_12zip_iteratorINS8_IJNSD_26transform_input_iterator_tIbPiNSB_6detail10functional5actorINSM_9compositeIJNSM_16operator_adaptorINS7_8equal_toIvEEEENSN_INSM_8argumentILj0EEEEENSN_INSM_5valueIiEEEEEEEEEEENSB_17counting_iteratorIlNSB_11use_defaultES13_S13_EEEEEEEPS9_ySF_S9_S9_NS7_10__identityEEEvT0_T1_T2_T3_T4_T6_E12temp_storage+40];
	ld.shared.u64 	%rd346, [_ZZN3cub18CUB_300001_SM_10006detail6reduce28DeviceReduceSingleTileKernelINS2_10policy_hubIN4cuda3std3__45tupleIJblEEEyN6thrust24THRUST_300001_SM_1000_NS8cuda_cub9__find_if7functorIS9_EEE10Policy1000ENSB_12zip_iteratorINS8_IJNSD_26transform_input_iterator_tIbPiNSB_6detail10functional5actorINSM_9compositeIJNSM_16operator_adaptorINS7_8equal_toIvEEEENSN_INSM_8argumentILj0EEEEENSN_INSM_5valueIiEEEEEEEEEEENSB_17counting_iteratorIlNSB_11use_defaultES13_S13_EEEEEEEPS9_ySF_S9_S9_NS7_10__identityEEEvT0_T1_T2_T3_T4_T6_E12temp_storage+48];
	and.b16  	%rs300, %rs377, 255;
	setp.eq.s16 	%p267, %rs300, 0;
	setp.eq.s16 	%p268, %rs299, 0;
	min.s64 	%rd347, %rd346, %rd403;
	selp.b16 	%rs301, %rs377, 1, %p268;
	selp.b16 	%rs377, %rs299, %rs301, %p267;
	selp.b64 	%rd348, %rd403, %rd347, %p268;
	selp.b64 	%rd403, %rd346, %rd348, %p267;
$L__BB11_70:
	setp.lt.u64 	%p269, %rd118, 97;
	@%p269 bra 	$L__BB11_72;
	ld.shared.u8 	%rs302, [_ZZN3cub18CUB_300001_SM_10006detail6reduce28DeviceReduceSingleTileKernelINS2_10policy_hubIN4cuda3std3__45tupleIJblEEEyN6thrust24THRUST_300001_SM_1000_NS8cuda_cub9__find_if7functorIS9_EEE10Policy1000ENSB_12zip_iteratorINS8_IJNSD_26transform_input_iterator_tIbPiNSB_6detail10functional5actorINSM_9compositeIJNSM_16operator_adaptorINS7_8equal_toIvEEEENSN_INSM_8argumentILj0EEEEENSN_INSM_5valueIiEEEEEEEEEEENSB_17counting_iteratorIlNSB_11use_defaultES13_S13_EEEEEEEPS9_ySF_S9_S9_NS7_10__identityEEEvT0_T1_T2_T3_T4_T6_E12temp_storage+56];
	ld.shared.u64 	%rd349, [_ZZN3cub18CUB_300001_SM_10006detail6reduce28DeviceReduceSingleTileKernelINS2_10policy_hubIN4cuda3std3__45tupleIJblEEEyN6thrust24THRUST_300001_SM_1000_NS8cuda_cub9__find_if7functorIS9_EEE10Policy1000ENSB_12zip_iteratorINS8_IJNSD_26transform_input_iterator_tIbPiNSB_6detail10functional5actorINSM_9compositeIJNSM_16operator_adaptorINS7_8equal_toIvEEEENSN_INSM_8argumentILj0EEEEENSN_INSM_5valueIiEEEEEEEEEEENSB_17counting_iteratorIlNSB_11use_defaultES13_S13_EEEEEEEPS9_ySF_S9_S9_NS7_10__identityEEEvT0_T1_T2_T3_T4_T6_E12temp_storage+64];
	and.b16  	%rs303, %rs377, 255;
	setp.eq.s16 	%p270, %rs303, 0;
	setp.eq.s16 	%p271, %rs302, 0;
	min.s64 	%rd350, %rd349, %rd403;
	selp.b16 	%rs304, %rs377, 1, %p271;
	selp.b16 	%rs377, %rs302, %rs304, %p270;
	selp.b64 	%rd351, %rd403, %rd350, %p271;
	selp.b64 	%rd403, %rd349, %rd351, %p270;
$L__BB11_72:
	setp.lt.u64 	%p272, %rd118, 129;
	@%p272 bra 	$L__BB11_74;
	ld.shared.u8 	%rs305, [_ZZN3cub18CUB_300001_SM_10006detail6reduce28DeviceReduceSingleTileKernelINS2_10policy_hubIN4cuda3std3__45tupleIJblEEEyN6thrust24THRUST_300001_SM_1000_NS8cuda_cub9__find_if7functorIS9_EEE10Policy1000ENSB_12zip_iteratorINS8_IJNSD_26transform_input_iterator_tIbPiNSB_6detail10functional5actorINSM_9compositeIJNSM_16operator_adaptorINS7_8equal_toIvEEEENSN_INSM_8argumentILj0EEEEENSN_INSM_5valueIiEEEEEEEEEEENSB_17counting_iteratorIlNSB_11use_defaultES13_S13_EEEEEEEPS9_ySF_S9_S9_NS7_10__identityEEEvT0_T1_T2_T3_T4_T6_E12temp_storage+72];
	ld.shared.u64 	%rd352, [_ZZN3cub18CUB_300001_SM_10006detail6reduce28DeviceReduceSingleTileKernelINS2_10policy_hubIN4cuda3std3__45tupleIJblEEEyN6thrust24THRUST_300001_SM_1000_NS8cuda_cub9__find_if7functorIS9_EEE10Policy1000ENSB_12zip_iteratorINS8_IJNSD_26transform_input_iterator_tIbPiNSB_6detail10functional5actorINSM_9compositeIJNSM_16operator_adaptorINS7_8equal_toIvEEEENSN_INSM_8argumentILj0EEEEENSN_INSM_5valueIiEEEEEEEEEEENSB_17counting_iteratorIlNSB_11use_defaultES13_S13_EEEEEEEPS9_ySF_S9_S9_NS7_10__identityEEEvT0_T1_T2_T3_T4_T6_E12temp_storage+80];
	and.b16  	%rs306, %rs377, 255;
	setp.eq.s16 	%p273, %rs306, 0;
	setp.eq.s16 	%p274, %rs305, 0;
	min.s64 	%rd353, %rd352, %rd403;
	selp.b16 	%rs307, %rs377, 1, %p274;
	selp.b16 	%rs377, %rs305, %rs307, %p273;
	selp.b64 	%rd354, %rd403, %rd353, %p274;
	selp.b64 	%rd403, %rd352, %rd354, %p273;
$L__BB11_74:
	setp.lt.u64 	%p275, %rd118, 161;
	@%p275 bra 	$L__BB11_76;
	ld.shared.u8 	%rs308, [_ZZN3cub18CUB_300001_SM_10006detail6reduce28DeviceReduceSingleTileKernelINS2_10policy_hubIN4cuda3std3__45tupleIJblEEEyN6thrust24THRUST_300001_SM_1000_NS8cuda_cub9__find_if7functorIS9_EEE10Policy1000ENSB_12zip_iteratorINS8_IJNSD_26transform_input_iterator_tIbPiNSB_6detail10functional5actorINSM_9compositeIJNSM_16operator_adaptorINS7_8equal_toIvEEEENSN_INSM_8argumentILj0EEEEENSN_INSM_5valueIiEEEEEEEEEEENSB_17counting_iteratorIlNSB_11use_defaultES13_S13_EEEEEEEPS9_ySF_S9_S9_NS7_10__identityEEEvT0_T1_T2_T3_T4_T6_E12temp_storage+88];
	ld.shared.u64 	%rd355, [_ZZN3cub18CUB_300001_SM_10006detail6reduce28DeviceReduceSingleTileKernelINS2_10policy_hubIN4cuda3std3__45tupleIJblEEEyN6thrust24THRUST_300001_SM_1000_NS8cuda_cub9__find_if7functorIS9_EEE10Policy1000ENSB_12zip_iteratorINS8_IJNSD_26transform_input_iterator_tIbPiNSB_6detail10functional5actorINSM_9compositeIJNSM_16operator_adaptorINS7_8equal_toIvEEEENSN_INSM_8argumentILj0EEEEENSN_INSM_5valueIiEEEEEEEEEEENSB_17counting_iteratorIlNSB_11use_defaultES13_S13_EEEEEEEPS9_ySF_S9_S9_NS7_10__identityEEEvT0_T1_T2_T3_T4_T6_E12temp_storage+96];
	and.b16  	%rs309, %rs377, 255;
	setp.eq.s16 	%p276, %rs309, 0;
	setp.eq.s16 	%p277, %rs308, 0;
	min.s64 	%rd356, %rd355, %rd403;
	selp.b16 	%rs310, %rs377, 1, %p277;
	selp.b16 	%rs377, %rs308, %rs310, %p276;
	selp.b64 	%rd357, %rd403, %rd356, %p277;
	selp.b64 	%rd403, %rd355, %rd357, %p276;
$L__BB11_76:
	setp.lt.u64 	%p278, %rd118, 193;
	@%p278 bra 	$L__BB11_78;
	ld.shared.u8 	%rs311, [_ZZN3cub18CUB_300001_SM_10006detail6reduce28DeviceReduceSingleTileKernelINS2_10policy_hubIN4cuda3std3__45tupleIJblEEEyN6thrust24THRUST_300001_SM_1000_NS8cuda_cub9__find_if7functorIS9_EEE10Policy1000ENSB_12zip_iteratorINS8_IJNSD_26transform_input_iterator_tIbPiNSB_6detail10functional5actorINSM_9compositeIJNSM_16operator_adaptorINS7_8equal_toIvEEEENSN_INSM_8argumentILj0EEEEENSN_INSM_5valueIiEEEEEEEEEEENSB_17counting_iteratorIlNSB_11use_defaultES13_S13_EEEEEEEPS9_ySF_S9_S9_NS7_10__identityEEEvT0_T1_T2_T3_T4_T6_E12temp_storage+104];
	ld.shared.u64 	%rd358, [_ZZN3cub18CUB_300001_SM_10006detail6reduce28DeviceReduceSingleTileKernelINS2_10policy_hubIN4cuda3std3__45tupleIJblEEEyN6thrust24THRUST_300001_SM_1000_NS8cuda_cub9__find_if7functorIS9_EEE10Policy1000ENSB_12zip_iteratorINS8_IJNSD_26transform_input_iterator_tIbPiNSB_6detail10functional5actorINSM_9compositeIJNSM_16operator_adaptorINS7_8equal_toIvEEEENSN_INSM_8argumentILj0EEEEENSN_INSM_5valueIiEEEEEEEEEEENSB_17counting_iteratorIlNSB_11use_defaultES13_S13_EEEEEEEPS9_ySF_S9_S9_NS7_10__identityEEEvT0_T1_T2_T3_T4_T6_E12temp_storage+112];
	and.b16  	%rs312, %rs377, 255;
	setp.eq.s16 	%p279, %rs312, 0;
	setp.eq.s16 	%p280, %rs311, 0;
	min.s64 	%rd359, %rd358, %rd403;
	selp.b16 	%rs313, %rs377, 1, %p280;
	selp.b16 	%rs377, %rs311, %rs313, %p279;
	selp.b64 	%rd360, %rd403, %rd359, %p280;
	selp.b64 	%rd403, %rd358, %rd360, %p279;
$L__BB11_78:
	setp.lt.u64 	%p281, %rd118, 225;
	@%p281 bra 	$L__BB11_120;
	ld.shared.u8 	%rs314, [_ZZN3cub18CUB_300001_SM_10006detail6reduce28DeviceReduceSingleTileKernelINS2_10policy_hubIN4cuda3std3__45tupleIJblEEEyN6thrust24THRUST_300001_SM_1000_NS8cuda_cub9__find_if7functorIS9_EEE10Policy1000ENSB_12zip_iteratorINS8_IJNSD_26transform_input_iterator_tIbPiNSB_6detail10functional5actorINSM_9compositeIJNSM_16operator_adaptorINS7_8equal_toIvEEEENSN_INSM_8argumentILj0EEEEENSN_INSM_5valueIiEEEEEEEEEEENSB_17counting_iteratorIlNSB_11use_defaultES13_S13_EEEEEEEPS9_ySF_S9_S9_NS7_10__identityEEEvT0_T1_T2_T3_T4_T6_E12temp_storage+120];
	ld.shared.u64 	%rd361, [_ZZN3cub18CUB_300001_SM_10006detail6reduce28DeviceReduceSingleTileKernelINS2_10policy_hubIN4cuda3std3__45tupleIJblEEEyN6thrust24THRUST_300001_SM_1000_NS8cuda_cub9__find_if7functorIS9_EEE10Policy1000ENSB_12zip_iteratorINS8_IJNSD_26transform_input_iterator_tIbPiNSB_6detail10functional5actorINSM_9compositeIJNSM_16operator_adaptorINS7_8equal_toIvEEEENSN_INSM_8argumentILj0EEEEENSN_INSM_5valueIiEEEEEEEEEEENSB_17counting_iteratorIlNSB_11use_defaultES13_S13_EEEEEEEPS9_ySF_S9_S9_NS7_10__identityEEEvT0_T1_T2_T3_T4_T6_E12temp_storage+128];
	and.b16  	%rs315, %rs377, 255;
	setp.eq.s16 	%p282, %rs315, 0;
	setp.eq.s16 	%p283, %rs314, 0;
	min.s64 	%rd362, %rd361, %rd403;
	selp.b16 	%rs316, %rs377, 1, %p283;
	selp.b16 	%rs377, %rs314, %rs316, %p282;
	selp.b64 	%rd363, %rd403, %rd362, %p283;
	selp.b64 	%rd403, %rd361, %rd363, %p282;
	bra.uni 	$L__BB11_120;
$L__BB11_80:
	mov.u32 	%r24, %tid.x;
	cvt.u64.u32 	%rd72, %r24;
	mul.wide.u32 	%rd122, %r24, 4;
	add.s64 	%rd73, %rd2, %rd122;
	ld.global.u32 	%r40, [%rd73];
	setp.eq.s32 	%p3, %r40, %r39;
	add.s32 	%r41, %r24, 256;
	cvt.u64.u32 	%rd123, %r41;
	ld.global.u32 	%r42, [%rd73+1024];
	setp.eq.s32 	%p4, %r42, %r39;
	add.s32 	%r44, %r24, 512;
	cvt.u64.u32 	%rd124, %r44;
	add.s64 	%rd125, %rd117, %rd124;
	ld.global.u32 	%r45, [%rd73+2048];
	setp.eq.s32 	%p5, %r45, %r39;
	add.s64 	%rd126, %rd125, 256;
	ld.global.u32 	%r46, [%rd73+3072];
	setp.eq.s32 	%p7, %r46, %r39;
	or.pred  	%p9, %p3, %p4;
	selp.b64 	%rd127, %rd72, %rd123, %p3;
	add.s64 	%rd128, %rd117, %rd127;
	min.s64 	%rd129, %rd125, %rd128;
	selp.b64 	%rd130, %rd129, %rd128, %p5;
	or.pred  	%p10, %p9, %p5;
	selp.b64 	%rd131, %rd130, %rd125, %p9;
	min.s64 	%rd132, %rd126, %rd131;
	selp.b64 	%rd133, %rd132, %rd131, %p7;
	or.pred  	%p11, %p10, %p7;
	selp.u16 	%rs377, 1, 0, %p11;
	selp.b64 	%rd403, %rd133, %rd126, %p10;
	add.s64 	%rd75, %rd118, -1024;
	setp.lt.u64 	%p12, %rd75, 1024;
	mov.b64 	%rd422, 1024;
	@%p12 bra 	$L__BB11_84;
	mov.b64 	%rd422, 1024;
$L__BB11_82:
	add.s64 	%rd135, %rd422, %rd72;
	shl.b64 	%rd136, %rd422, 2;
	add.s64 	%rd137, %rd73, %rd136;
	add.s64 	%rd138, %rd135, %rd117;
	ld.global.u32 	%r47, [%rd137];
	setp.eq.s32 	%p13, %r47, %r39;
	add.s64 	%rd139, %rd138, 256;
	ld.global.u32 	%r48, [%rd137+1024];
	setp.eq.s32 	%p14, %r48, %r39;
	selp.u16 	%rs95, 1, 0, %p14;
	add.s64 	%rd140, %rd138, 512;
	ld.global.u32 	%r49, [%rd137+2048];
	setp.eq.s32 	%p15, %r49, %r39;
	selp.u16 	%rs96, 1, 0, %p15;
	add.s64 	%rd141, %rd138, 768;
	ld.global.u32 	%r50, [%rd137+3072];
	setp.eq.s32 	%p16, %r50, %r39;
	selp.u16 	%rs97, 1, 0, %p16;
	and.b16  	%rs98, %rs377, 255;
	setp.eq.s16 	%p17, %rs98, 0;
	selp.u16 	%rs99, 1, 0, %p13;
	min.s64 	%rd142, %rd138, %rd403;
	selp.b16 	%rs100, 1, %rs377, %p13;
	selp.b64 	%rd143, %rd142, %rd403, %p13;
	selp.b16 	%rs101, %rs99, %rs100, %p17;
	and.b16  	%rs102, %rs101, 255;
	selp.b64 	%rd144, %rd138, %rd143, %p17;
	setp.eq.s16 	%p18, %rs102, 0;
	min.s64 	%rd145, %rd139, %rd144;
	selp.b16 	%rs103, 1, %rs101, %p14;
	selp.b64 	%rd146, %rd145, %rd144, %p14;
	selp.b16 	%rs104, %rs95, %rs103, %p18;
	and.b16  	%rs105, %rs104, 255;
	selp.b64 	%rd147, %rd139, %rd146, %p18;
	setp.eq.s16 	%p19, %rs105, 0;
	min.s64 	%rd148, %rd140, %rd147;
	selp.b16 	%rs106, 1, %rs104, %p15;
	selp.b64 	%rd149, %rd148, %rd147, %p15;
	selp.b16 	%rs107, %rs96, %rs106, %p19;
	and.b16  	%rs108, %rs107, 255;
	selp.b64 	%rd150, %rd140, %rd149, %p19;
	setp.eq.s16 	%p20, %rs108, 0;
	min.s64 	%rd151, %rd141, %rd150;
	selp.b16 	%rs109, 1, %rs107, %p16;
	selp.b64 	%rd152, %rd151, %rd150, %p16;
	selp.b16 	%rs377, %rs97, %rs109, %p20;
	selp.b64 	%rd403, %rd141, %rd152, %p20;
	sub.s64 	%rd153, %rd118, %rd422;
	setp.lt.u64 	%p21, %rd153, 1024;
	@%p21 bra 	$L__BB11_96;
	add.s64 	%rd422, %rd422, 1024;
	setp.le.u64 	%p22, %rd422, %rd75;
	@%p22 bra 	$L__BB11_82;
$L__BB11_84:
	setp.le.u64 	%p23, %rd118, %rd422;
	cvt.u32.u64 	%r51, %rd422;
	cvt.u32.u64 	%r52, %rd118;
	sub.s32 	%r53, %r52, %r51;
	setp.ge.s32 	%p24, %r24, %r53;
	or.pred  	%p25, %p23, %p24;
	@%p25 bra 	$L__BB11_96;
	not.b32 	%r56, %r24;
	add.s32 	%r57, %r56, %r52;
	sub.s32 	%r25, %r57, %r51;
	shr.u32 	%r59, %r25, 8;
	add.s32 	%r26, %r59, 1;
	and.b32  	%r27, %r26, 7;
	setp.lt.u32 	%p26, %r25, 1792;
	mov.u32 	%r455, %r24;
	@%p26 bra 	$L__BB11_88;
	and.b32  	%r60, %r26, 33554424;
	neg.s32 	%r453, %r60;
	mov.u32 	%r455, %r24;
$L__BB11_87:
	.pragma "nounroll";
	cvt.u64.u32 	%rd155, %r455;
	add.s64 	%rd156, %rd422, %rd155;
	shl.b64 	%rd157, %rd156, 2;
	add.s64 	%rd158, %rd2, %rd157;
	add.s64 	%rd159, %rd156, %rd117;
	ld.global.u32 	%r61, [%rd158];
	setp.eq.s32 	%p27, %r61, %r39;
	selp.u16 	%rs111, 1, 0, %p27;
	and.b16  	%rs112, %rs377, 255;
	setp.ne.s16 	%p29, %rs112, 0;
	and.pred  	%p30, %p29, %p27;
	min.s64 	%rd160, %rd159, %rd403;
	setp.eq.s16 	%p31, %rs112, 0;
	selp.b16 	%rs113, %rs111, %rs377, %p31;
	selp.b64 	%rd161, %rd159, %rd403, %p31;
	selp.b16 	%rs114, 1, %rs113, %p30;
	and.b16  	%rs115, %rs114, 255;
	selp.b64 	%rd162, %rd160, %rd161, %p30;
	add.s64 	%rd163, %rd159, 256;
	ld.global.u32 	%r62, [%rd158+1024];
	setp.eq.s32 	%p32, %r62, %r39;
	selp.u16 	%rs116, 1, 0, %p32;
	setp.ne.s16 	%p34, %rs115, 0;
	and.pred  	%p35, %p34, %p32;
	min.s64 	%rd164, %rd163, %rd162;
	setp.eq.s16 	%p36, %rs115, 0;
	selp.b16 	%rs117, %rs116, %rs114, %p36;
	selp.b64 	%rd165, %rd163, %rd162, %p36;
	selp.b16 	%rs118, 1, %rs117, %p35;
	and.b16  	%rs119, %rs118, 255;
	selp.b64 	%rd166, %rd164, %rd165, %p35;
	add.s64 	%rd167, %rd159, 512;
	ld.global.u32 	%r63, [%rd158+2048];
	setp.eq.s32 	%p37, %r63, %r39;
	selp.u16 	%rs120, 1, 0, %p37;
	setp.ne.s16 	%p39, %rs119, 0;
	and.pred  	%p40, %p39, %p37;
	min.s64 	%rd168, %rd167, %rd166;
	setp.eq.s16 	%p41, %rs119, 0;
	selp.b16 	%rs121, %rs120, %rs118, %p41;
	selp.b64 	%rd169, %rd167, %rd166, %p41;
	selp.b16 	%rs122, 1, %rs121, %p40;
	and.b16  	%rs123, %rs122, 255;
	selp.b64 	%rd170, %rd168, %rd169, %p40;
	add.s64 	%rd171, %rd159, 768;
	ld.global.u32 	%r64, [%rd158+3072];
	setp.eq.s32 	%p42, %r64, %r39;
	selp.u16 	%rs124, 1, 0, %p42;
	setp.ne.s16 	%p44, %rs123, 0;
	and.pred  	%p45, %p44, %p42;
	min.s64 	%rd172, %rd171, %rd170;
	setp.eq.s16 	%p46, %rs123, 0;
	selp.b16 	%rs125, %rs124, %rs122, %p46;
	selp.b64 	%rd173, %rd171, %rd170, %p46;
	selp.b16 	%rs126, 1, %rs125, %p45;
	and.b16  	%rs127, %rs126, 255;
	selp.b64 	%rd174, %rd172, %rd173, %p45;
	add.s64 	%rd175, %rd159, 1024;
	ld.global.u32 	%r65, [%rd158+4096];
	setp.eq.s32 	%p47, %r65, %r39;
	selp.u16 	%rs128, 1, 0, %p47;
	setp.ne.s16 	%p49, %rs127, 0;
	and.pred  	%p50, %p49, %p47;
	min.s64 	%rd176, %rd175, %rd174;
	setp.eq.s16 	%p51, %rs127, 0;
	selp.b16 	%rs129, %rs128, %rs126, %p51;
	selp.b64 	%rd177, %rd175, %rd174, %p51;
	selp.b16 	%rs130, 1, %rs129, %p50;
	and.b16  	%rs131, %rs130, 255;
	selp.b64 	%rd178, %rd176, %rd177, %p50;
	add.s64 	%rd179, %rd159, 1280;
	ld.global.u32 	%r66, [%rd158+5120];
	setp.eq.s32 	%p52, %r66, %r39;
	selp.u16 	%rs132, 1, 0, %p52;
	setp.ne.s16 	%p54, %rs131, 0;
	and.pred  	%p55, %p54, %p52;
	min.s64 	%rd180, %rd179, %rd178;
	setp.eq.s16 	%p56, %rs131, 0;
	selp.b16 	%rs133, %rs132, %rs130, %p56;
	selp.b64 	%rd181, %rd179, %rd178, %p56;
	selp.b16 	%rs134, 1, %rs133, %p55;
	and.b16  	%rs135, %rs134, 255;
	selp.b64 	%rd182, %rd180, %rd181, %p55;
	add.s64 	%rd183, %rd159, 1536;
	ld.global.u32 	%r67, [%rd158+6144];
	setp.eq.s32 	%p57, %r67, %r39;
	selp.u16 	%rs136, 1, 0, %p57;
	setp.ne.s16 	%p59, %rs135, 0;
	and.pred  	%p60, %p59, %p57;
	min.s64 	%rd184, %rd183, %rd182;
	setp.eq.s16 	%p61, %rs135, 0;
	selp.b16 	%rs137, %rs136, %rs134, %p61;
	selp.b64 	%rd185, %rd183, %rd182, %p61;
	selp.b16 	%rs138, 1, %rs137, %p60;
	and.b16  	%rs139, %rs138, 255;
	selp.b64 	%rd186, %rd184, %rd185, %p60;
	add.s64 	%rd187, %rd159, 1792;
	ld.global.u32 	%r68, [%rd158+7168];
	setp.eq.s32 	%p62, %r68, %r39;
	selp.u16 	%rs140, 1, 0, %p62;
	setp.ne.s16 	%p64, %rs139, 0;
	and.pred  	%p65, %p64, %p62;
	min.s64 	%rd188, %rd187, %rd186;
	setp.eq.s16 	%p66, %rs139, 0;
	selp.b16 	%rs141, %rs140, %rs138, %p66;
	selp.b64 	%rd189, %rd187, %rd186, %p66;
	selp.b16 	%rs377, 1, %rs141, %p65;
	selp.b64 	%rd403, %rd188, %rd189, %p65;
	add.s32 	%r455, %r455, 2048;
	add.s32 	%r453, %r453, 8;
	setp.ne.s32 	%p67, %r453, 0;
	@%p67 bra 	$L__BB11_87;
$L__BB11_88:
	setp.eq.s32 	%p68, %r27, 0;
	@%p68 bra 	$L__BB11_96;
	setp.lt.u32 	%p69, %r27, 4;
	@%p69 bra 	$L__BB11_91;
	cvt.u64.u32 	%rd191, %r455;
	add.s64 	%rd192, %rd422, %rd191;
	shl.b64 	%rd193, %rd192, 2;
	add.s64 	%rd194, %rd2, %rd193;
	add.s64 	%rd195, %rd192, %rd117;
	ld.global.u32 	%r69, [%rd194];
	setp.eq.s32 	%p70, %r69, %r39;
	selp.u16 	%rs143, 1, 0, %p70;
	and.b16  	%rs144, %rs377, 255;
	setp.ne.s16 	%p72, %rs144, 0;
	and.pred  	%p73, %p72, %p70;
	min.s64 	%rd196, %rd195, %rd403;
	setp.eq.s16 	%p74, %rs144, 0;
	selp.b16 	%rs145, %rs143, %rs377, %p74;
	selp.b64 	%rd197, %rd195, %rd403, %p74;
	selp.b16 	%rs146, 1, %rs145, %p73;
	and.b16  	%rs147, %rs146, 255;
	selp.b64 	%rd198, %rd196, %rd197, %p73;
	add.s32 	%r70, %r455, 256;
	cvt.u64.u32 	%rd199, %r70;
	add.s64 	%rd200, %rd422, %rd199;
	add.s64 	%rd201, %rd200, %rd117;
	ld.global.u32 	%r71, [%rd194+1024];
	setp.eq.s32 	%p75, %r71, %r39;
	selp.u16 	%rs148, 1, 0, %p75;
	setp.ne.s16 	%p77, %rs147, 0;
	and.pred  	%p78, %p77, %p75;
	min.s64 	%rd202, %rd201, %rd198;
	setp.eq.s16 	%p79, %rs147, 0;
	selp.b16 	%rs149, %rs148, %rs146, %p79;
	selp.b64 	%rd203, %rd201, %rd198, %p79;
	selp.b16 	%rs150, 1, %rs149, %p78;
	and.b16  	%rs151, %rs150, 255;
	selp.b64 	%rd204, %rd202, %rd203, %p78;
	add.s32 	%r72, %r455, 512;
	cvt.u64.u32 	%rd205, %r72;
	add.s64 	%rd206, %rd422, %rd205;
	add.s64 	%rd207, %rd206, %rd117;
	ld.global.u32 	%r73, [%rd194+2048];
	setp.eq.s32 	%p80, %r73, %r39;
	selp.u16 	%rs152, 1, 0, %p80;
	setp.ne.s16 	%p82, %rs151, 0;
	and.pred  	%p83, %p82, %p80;
	min.s64 	%rd208, %rd207, %rd204;
	setp.eq.s16 	%p84, %rs151, 0;
	selp.b16 	%rs153, %rs152, %rs150, %p84;
	selp.b64 	%rd209, %rd207, %rd204, %p84;
	selp.b16 	%rs154, 1, %rs153, %p83;
	and.b16  	%rs155, %rs154, 255;
	selp.b64 	%rd210, %rd208, %rd209, %p83;
	add.s32 	%r74, %r455, 768;
	cvt.u64.u32 	%rd211, %r74;
	add.s64 	%rd212, %rd422, %rd211;
	add.s64 	%rd213, %rd212, %rd117;
	ld.global.u32 	%r75, [%rd194+3072];
	setp.eq.s32 	%p85, %r75, %r39;
	selp.u16 	%rs156, 1, 0, %p85;
	setp.ne.s16 	%p87, %rs155, 0;
	and.pred  	%p88, %p87, %p85;
	min.s64 	%rd214, %rd213, %rd210;
	setp.eq.s16 	%p89, %rs155, 0;
	selp.b16 	%rs157, %rs156, %rs154, %p89;
	selp.b64 	%rd215, %rd213, %rd210, %p89;
	selp.b16 	%rs377, 1, %rs157, %p88;
	selp.b64 	%rd403, %rd214, %rd215, %p88;
	add.s32 	%r455, %r455, 1024;
$L__BB11_91:
	and.b32  	%r76, %r26, 3;
	setp.eq.s32 	%p90, %r76, 0;
	@%p90 bra 	$L__BB11_96;
	setp.eq.s32 	%p91, %r76, 1;
	@%p91 bra 	$L__BB11_94;
	cvt.u64.u32 	%rd217, %r455;
	add.s64 	%rd218, %rd422, %rd217;
	shl.b64 	%rd219, %rd218, 2;
	add.s64 	%rd220, %rd2, %rd219;
	add.s64 	%rd221, %rd218, %rd117;
	ld.global.u32 	%r77, [%rd220];
	setp.eq.s32 	%p92, %r77, %r39;
	selp.u16 	%rs159, 1, 0, %p92;
	and.b16  	%rs160, %rs377, 255;
	setp.ne.s16 	%p94, %rs160, 0;
	and.pred  	%p95, %p94, %p92;
	min.s64 	%rd222, %rd221, %rd403;
	setp.eq.s16 	%p96, %rs160, 0;
	selp.b16 	%rs161, %rs159, %rs377, %p96;
	selp.b64 	%rd223, %rd221, %rd403, %p96;
	selp.b16 	%rs162, 1, %rs161, %p95;
	and.b16  	%rs163, %rs162, 255;
	selp.b64 	%rd224, %rd222, %rd223, %p95;
	add.s32 	%r78, %r455, 256;
	cvt.u64.u32 	%rd225, %r78;
	add.s64 	%rd226, %rd422, %rd225;
	add.s64 	%rd227, %rd226, %rd117;
	ld.global.u32 	%r79, [%rd220+1024];
	setp.eq.s32 	%p97, %r79, %r39;
	selp.u16 	%rs164, 1, 0, %p97;
	setp.ne.s16 	%p99, %rs163, 0;
	and.pred  	%p100, %p99, %p97;
	min.s64 	%rd228, %rd227, %rd224;
	setp.eq.s16 	%p101, %rs163, 0;
	selp.b16 	%rs165, %rs164, %rs162, %p101;
	selp.b64 	%rd229, %rd227, %rd224, %p101;
	selp.b16 	%rs377, 1, %rs165, %p100;
	selp.b64 	%rd403, %rd228, %rd229, %p100;
	add.s32 	%r455, %r455, 512;
$L__BB11_94:
	and.b32  	%r80, %r25, 256;
	setp.ne.s32 	%p102, %r80, 0;
	@%p102 bra 	$L__BB11_96;
	cvt.u64.u32 	%rd230, %r455;
	add.s64 	%rd231, %rd422, %rd230;
	shl.b64 	%rd232, %rd231, 2;
	add.s64 	%rd233, %rd2, %rd232;
	add.s64 	%rd234, %rd231, %rd117;
	ld.global.u32 	%r81, [%rd233];
	setp.eq.s32 	%p103, %r81, %r39;
	selp.u16 	%rs166, 1, 0, %p103;
	and.b16  	%rs167, %rs377, 255;
	setp.ne.s16 	%p105, %rs167, 0;
	and.pred  	%p106, %p105, %p103;
	min.s64 	%rd235, %rd234, %rd403;
	setp.eq.s16 	%p107, %rs167, 0;
	selp.b16 	%rs168, %rs166, %rs377, %p107;
	selp.b64 	%rd236, %rd234, %rd403, %p107;
	selp.b16 	%rs377, 1, %rs168, %p106;
	selp.b64 	%rd403, %rd235, %rd236, %p106;
$L__BB11_96:
	// begin inline asm
	mov.u32 %r82, %laneid;
	// end inline asm
	cvt.u32.u16 	%r103, %rs377;
	and.b32  	%r84, %r103, 255;
	mov.b32 	%r100, 1;
	mov.b32 	%r101, 31;
	mov.b32 	%r102, -1;
	// begin inline asm
	shfl.sync.down.b32 %r83, %r84, %r100, %r101, %r102;
	// end inline asm
	// begin inline asm
	shfl.sync.down.b32 %r88, %r89, %r100, %r101, %r102;
	// end inline asm
	mov.b64 	{%r94, %r99}, %rd403;
	// begin inline asm
	shfl.sync.down.b32 %r93, %r94, %r100, %r101, %r102;
	// end inline asm
	// begin inline asm
	shfl.sync.down.b32 %r98, %r99, %r100, %r101, %r102;
	// end inline asm
	mov.b64 	%rd94, {%r93, %r98};
	cvt.u16.u32 	%rs75, %r83;
	setp.gt.s32 	%p108, %r82, 30;
	@%p108 bra 	$L__BB11_100;
	and.b16  	%rs169, %rs377, 255;
	setp.eq.s16 	%p109, %rs169, 0;
	and.b16  	%rs170, %rs75, 255;
	setp.eq.s16 	%p110, %rs170, 0;
	or.pred  	%p111, %p109, %p110;
	@%p111 bra 	$L__BB11_99;
	min.s64 	%rd403, %rd94, %rd403;
	mov.b16 	%rs377, 1;
	bra.uni 	$L__BB11_100;
$L__BB11_99:
	setp.eq.s16 	%p112, %rs169, 0;
	selp.b16 	%rs377, %rs75, %rs377, %p112;
	selp.b64 	%rd403, %rd94, %rd403, %p112;
$L__BB11_100:
	cvt.u32.u16 	%r124, %rs377;
	and.b32  	%r105, %r124, 255;
	mov.b32 	%r121, 2;
	mov.b32 	%r122, 31;
	mov.b32 	%r123, -1;
	// begin inline asm
	shfl.sync.down.b32 %r104, %r105, %r121, %r122, %r123;
	// end inline asm
	// begin inline asm
	shfl.sync.down.b32 %r109, %r110, %r121, %r122, %r123;
	// end inline asm
	mov.b64 	{%r115, %r120}, %rd403;
	// begin inline asm
	shfl.sync.down.b32 %r114, %r115, %r121, %r122, %r123;
	// end inline asm
	// begin inline asm
	shfl.sync.down.b32 %r119, %r120, %r121, %r122, %r123;
	// end inline asm
	mov.b64 	%rd98, {%r114, %r119};
	cvt.u16.u32 	%rs78, %r104;
	setp.gt.s32 	%p113, %r82, 29;
	@%p113 bra 	$L__BB11_104;
	and.b16  	%rs173, %rs377, 255;
	setp.eq.s16 	%p114, %rs173, 0;
	and.b16  	%rs174, %rs78, 255;
	setp.eq.s16 	%p115, %rs174, 0;
	or.pred  	%p116, %p114, %p115;
	@%p116 bra 	$L__BB11_103;
	min.s64 	%rd403, %rd98, %rd403;
	mov.b16 	%rs377, 1;
	bra.uni 	$L__BB11_104;
$L__BB11_103:
	setp.eq.s16 	%p117, %rs173, 0;
	selp.b16 	%rs377, %rs78, %rs377, %p117;
	selp.b64 	%rd403, %rd98, %rd403, %p117;
$L__BB11_104:
	cvt.u32.u16 	%r145, %rs377;
	and.b32  	%r126, %r145, 255;
	mov.b32 	%r142, 4;
	mov.b32 	%r143, 31;
	mov.b32 	%r144, -1;
	// begin inline asm
	shfl.sync.down.b32 %r125, %r126, %r142, %r143, %r144;
	// end inline asm
	// begin inline asm
	shfl.sync.down.b32 %r130, %r131, %r142, %r143, %r144;
	// end inline asm
	mov.b64 	{%r136, %r141}, %rd403;
	// begin inline asm
	shfl.sync.down.b32 %r135, %r136, %r142, %r143, %r144;
	// end inline asm
	// begin inline asm
	shfl.sync.down.b32 %r140, %r141, %r142, %r143, %r144;
	// end inline asm
	mov.b64 	%rd102, {%r135, %r140};
	cvt.u16.u32 	%rs81, %r125;
	setp.gt.s32 	%p118, %r82, 27;
	@%p118 bra 	$L__BB11_108;
	and.b16  	%rs177, %rs377, 255;
	setp.eq.s16 	%p119, %rs177, 0;
	and.b16  	%rs178, %rs81, 255;
	setp.eq.s16 	%p120, %rs178, 0;
	or.pred  	%p121, %p119, %p120;
	@%p121 bra 	$L__BB11_107;
	min.s64 	%rd403, %rd102, %rd403;
	mov.b16 	%rs377, 1;
	bra.uni 	$L__BB11_108;
$L__BB11_107:
	setp.eq.s16 	%p122, %rs177, 0;
	selp.b16 	%rs377, %rs81, %rs377, %p122;
	selp.b64 	%rd403, %rd102, %rd403, %p122;
$L__BB11_108:
	cvt.u32.u16 	%r166, %rs377;
	and.b32  	%r147, %r166, 255;
	mov.b32 	%r163, 8;
	mov.b32 	%r164, 31;
	mov.b32 	%r165, -1;
	// begin inline asm
	shfl.sync.down.b32 %r146, %r147, %r163, %r164, %r165;
	// end inline asm
	// begin inline asm
	shfl.sync.down.b32 %r151, %r152, %r163, %r164, %r165;
	// end inline asm
	mov.b64 	{%r157, %r162}, %rd403;
	// begin inline asm
	shfl.sync.down.b32 %r156, %r157, %r163, %r164, %r165;
	// end inline asm
	// begin inline asm
	shfl.sync.down.b32 %r161, %r162, %r163, %r164, %r165;
	// end inline asm
	mov.b64 	%rd106, {%r156, %r161};
	cvt.u16.u32 	%rs84, %r146;
	setp.gt.s32 	%p123, %r82, 23;
	@%p123 bra 	$L__BB11_112;
	and.b16  	%rs181, %rs377, 255;
	setp.eq.s16 	%p124, %rs181, 0;
	and.b16  	%rs182, %rs84, 255;
	setp.eq.s16 	%p125, %rs182, 0;
	or.pred  	%p126, %p124, %p125;
	@%p126 bra 	$L__BB11_111;
	min.s64 	%rd403, %rd106, %rd403;
	mov.b16 	%rs377, 1;
	bra.uni 	$L__BB11_112;
$L__BB11_111:
	setp.eq.s16 	%p127, %rs181, 0;
	selp.b16 	%rs377, %rs84, %rs377, %p127;
	selp.b64 	%rd403, %rd106, %rd403, %p127;
$L__BB11_112:
	cvt.u32.u16 	%r187, %rs377;
	and.b32  	%r168, %r187, 255;
	mov.b32 	%r184, 16;
	mov.b32 	%r185, 31;
	mov.b32 	%r186, -1;
	// begin inline asm
	shfl.sync.down.b32 %r167, %r168, %r184, %r185, %r186;
	// end inline asm
	// begin inline asm
	shfl.sync.down.b32 %r172, %r173, %r184, %r185, %r186;
	// end inline asm
	mov.b64 	{%r178, %r183}, %rd403;
	// begin inline asm
	shfl.sync.down.b32 %r177, %r178, %r184, %r185, %r186;
	// end inline asm
	// begin inline asm
	shfl.sync.down.b32 %r182, %r183, %r184, %r185, %r186;
	// end inline asm
	mov.b64 	%rd110, {%r177, %r182};
	cvt.u16.u32 	%rs87, %r167;
	setp.gt.s32 	%p128, %r82, 15;
	@%p128 bra 	$L__BB11_116;
	and.b16  	%rs185, %rs377, 255;
	setp.eq.s16 	%p129, %rs185, 0;
	and.b16  	%rs186, %rs87, 255;
	setp.eq.s16 	%p130, %rs186, 0;
	or.pred  	%p131, %p129, %p130;
	@%p131 bra 	$L__BB11_115;
	min.s64 	%rd403, %rd110, %rd403;
	mov.b16 	%rs377, 1;
	bra.uni 	$L__BB11_116;
$L__BB11_115:
	setp.eq.s16 	%p132, %rs185, 0;
	selp.b16 	%rs377, %rs87, %rs377, %p132;
	selp.b64 	%rd403, %rd110, %rd403, %p132;
$L__BB11_116:
	setp.ne.s32 	%p133, %r82, 0;
	@%p133 bra 	$L__BB11_118;
	shr.u32 	%r188, %r24, 1;
	and.b32  	%r189, %r188, 496;
	mov.u32 	%r190, _ZZN3cub18CUB_300001_SM_10006detail6reduce28DeviceReduceSingleTileKernelINS2_10policy_hubIN4cuda3std3__45tupleIJblEEEyN6thrust24THRUST_300001_SM_1000_NS8cuda_cub9__find_if7functorIS9_EEE10Policy1000ENSB_12zip_iteratorINS8_IJNSD_26transform_input_iterator_tIbPiNSB_6detail10functional5actorINSM_9compositeIJNSM_16operator_adaptorINS7_8equal_toIvEEEENSN_INSM_8argumentILj0EEEEENSN_INSM_5valueIiEEEEEEEEEEENSB_17counting_iteratorIlNSB_11use_defaultES13_S13_EEEEEEEPS9_ySF_S9_S9_NS7_10__identityEEEvT0_T1_T2_T3_T4_T6_E12temp_storage;
	add.s32 	%r191, %r190, %r189;
	st.shared.u8 	[%r191+8], %rs377;
	st.shared.u64 	[%r191+16], %rd403;
$L__BB11_118:
	bar.sync 	0;
	setp.ne.s32 	%p134, %r24, 0;
	@%p134 bra 	$L__BB11_120;
	ld.shared.u8 	%rs189, [_ZZN3cub18CUB_300001_SM_10006detail6reduce28DeviceReduceSingleTileKernelINS2_10policy_hubIN4cuda3std3__45tupleIJblEEEyN6thrust24THRUST_300001_SM_1000_NS8cuda_cub9__find_if7functorIS9_EEE10Policy1000ENSB_12zip_iteratorINS8_IJNSD_26transform_input_iterator_tIbPiNSB_6detail10functional5actorINSM_9compositeIJNSM_16operator_adaptorINS7_8equal_toIvEEEENSN_INSM_8argumentILj0EEEEENSN_INSM_5valueIiEEEEEEEEEEENSB_17counting_iteratorIlNSB_11use_defaultES13_S13_EEEEEEEPS9_ySF_S9_S9_NS7_10__identityEEEvT0_T1_T2_T3_T4_T6_E12temp_storage+24];
	ld.shared.u64 	%rd237, [_ZZN3cub18CUB_300001_SM_10006detail6reduce28DeviceReduceSingleTileKernelINS2_10policy_hubIN4cuda3std3__45tupleIJblEEEyN6thrust24THRUST_300001_SM_1000_NS8cuda_cub9__find_if7functorIS9_EEE10Policy1000ENSB_12zip_iteratorINS8_IJNSD_26transform_input_iterator_tIbPiNSB_6detail10functional5actorINSM_9compositeIJNSM_16operator_adaptorINS7_8equal_toIvEEEENSN_INSM_8argumentILj0EEEEENSN_INSM_5valueIiEEEEEEEEEEENSB_17counting_iteratorIlNSB_11use_defaultES13_S13_EEEEEEEPS9_ySF_S9_S9_NS7_10__identityEEEvT0_T1_T2_T3_T4_T6_E12temp_storage+32];
	and.b16  	%rs190, %rs377, 255;
	setp.eq.s16 	%p135, %rs190, 0;
	setp.eq.s16 	%p136, %rs189, 0;
	min.s64 	%rd238, %rd237, %rd403;
	selp.b16 	%rs191, %rs377, 1, %p136;
	selp.b16 	%rs192, %rs189, %rs191, %p135;
	and.b16  	%rs193, %rs192, 255;
	selp.b64 	%rd239, %rd403, %rd238, %p136;
	selp.b64 	%rd240, %rd237, %rd239, %p135;
	ld.shared.u8 	%rs194, [_ZZN3cub18CUB_300001_SM_10006detail6reduce28DeviceReduceSingleTileKernelINS2_10policy_hubIN4cuda3std3__45tupleIJblEEEyN6thrust24THRUST_300001_SM_1000_NS8cuda_cub9__find_if7functorIS9_EEE10Policy1000ENSB_12zip_iteratorINS8_IJNSD_26transform_input_iterator_tIbPiNSB_6detail10functional5actorINSM_9compositeIJNSM_16operator_adaptorINS7_8equal_toIvEEEENSN_INSM_8argumentILj0EEEEENSN_INSM_5valueIiEEEEEEEEEEENSB_17counting_iteratorIlNSB_11use_defaultES13_S13_EEEEEEEPS9_ySF_S9_S9_NS7_10__identityEEEvT0_T1_T2_T3_T4_T6_E12temp_storage+40];
	ld.shared.u64 	%rd241, [_ZZN3cub18CUB_300001_SM_10006detail6reduce28DeviceReduceSingleTileKernelINS2_10policy_hubIN4cuda3std3__45tupleIJblEEEyN6thrust24THRUST_300001_SM_1000_NS8cuda_cub9__find_if7functorIS9_EEE10Policy1000ENSB_12zip_iteratorINS8_IJNSD_26transform_input_iterator_tIbPiNSB_6detail10functional5actorINSM_9compositeIJNSM_16operator_adaptorINS7_8equal_toIvEEEENSN_INSM_8argumentILj0EEEEENSN_INSM_5valueIiEEEEEEEEEEENSB_17counting_iteratorIlNSB_11use_defaultES13_S13_EEEEEEEPS9_ySF_S9_S9_NS7_10__identityEEEvT0_T1_T2_T3_T4_T6_E12temp_storage+48];
	setp.eq.s16 	%p137, %rs193, 0;
	setp.eq.s16 	%p138, %rs194, 0;
	min.s64 	%rd242, %rd241, %rd240;
	selp.b16 	%rs195, %rs192, 1, %p138;
	selp.b16 	%rs196, %rs194, %rs195, %p137;
	and.b16  	%rs197, %rs196, 255;
	selp.b64 	%rd243, %rd240, %rd242, %p138;
	selp.b64 	%rd244, %rd241, %rd243, %p137;
	ld.shared.u8 	%rs198, [_ZZN3cub18CUB_300001_SM_10006detail6reduce28DeviceReduceSingleTileKernelINS2_10policy_hubIN4cuda3std3__45tupleIJblEEEyN6thrust24THRUST_300001_SM_1000_NS8cuda_cub9__find_if7functorIS9_EEE10Policy1000ENSB_12zip_iteratorINS8_IJNSD_26transform_input_iterator_tIbPiNSB_6detail10functional5actorINSM_9compositeIJNSM_16operator_adaptorINS7_8equal_toIvEEEENSN_INSM_8argumentILj0EEEEENSN_INSM_5valueIiEEEEEEEEEEENSB_17counting_iteratorIlNSB_11use_defaultES13_S13_EEEEEEEPS9_ySF_S9_S9_NS7_10__identityEEEvT0_T1_T2_T3_T4_T6_E12temp_storage+56];
	ld.shared.u64 	%rd245, [_ZZN3cub18CUB_300001_SM_10006detail6reduce28DeviceReduceSingleTileKernelINS2_10policy_hubIN4cuda3std3__45tupleIJblEEEyN6thrust24THRUST_300001_SM_1000_NS8cuda_cub9__find_if7functorIS9_EEE10Policy1000ENSB_12zip_iteratorINS8_IJNSD_26transform_input_iterator_tIbPiNSB_6detail10functional5actorINSM_9compositeIJNSM_16operator_adaptorINS7_8equal_toIvEEEENSN_INSM_8argumentILj0EEEEENSN_INSM_5valueIiEEEEEEEEEEENSB_17counting_iteratorIlNSB_11use_defaultES13_S13_EEEEEEEPS9_ySF_S9_S9_NS7_10__identityEEEvT0_T1_T2_T3_T4_T6_E12temp_storage+64];
	setp.eq.s16 	%p139, %rs197, 0;
	setp.eq.s16 	%p140, %rs198, 0;
	min.s64 	%rd246, %rd245, %rd244;
	selp.b16 	%rs199, %rs196, 1, %p140;
	selp.b16 	%rs200, %rs198, %rs199, %p139;
	and.b16  	%rs201, %rs200, 255;
	selp.b64 	%rd247, %rd244, %rd246, %p140;
	selp.b64 	%rd248, %rd245, %rd247, %p139;
	ld.shared.u8 	%rs202, [_ZZN3cub18CUB_300001_SM_10006detail6reduce28DeviceReduceSingleTileKernelINS2_10policy_hubIN4cuda3std3__45tupleIJblEEEyN6thrust24THRUST_300001_SM_1000_NS8cuda_cub9__find_if7functorIS9_EEE10Policy1000ENSB_12zip_iteratorINS8_IJNSD_26transform_input_iterator_tIbPiNSB_6detail10functional5actorINSM_9compositeIJNSM_16operator_adaptorINS7_8equal_toIvEEEENSN_INSM_8argumentILj0EEEEENSN_INSM_5valueIiEEEEEEEEEEENSB_17counting_iteratorIlNSB_11use_defaultES13_S13_EEEEEEEPS9_ySF_S9_S9_NS7_10__identityEEEvT0_T1_T2_T3_T4_T6_E12temp_storage+72];
	ld.shared.u64 	%rd249, [_ZZN3cub18CUB_300001_SM_10006detail6reduce28DeviceReduceSingleTileKernelINS2_10policy_hubIN4cuda3std3__45tupleIJblEEEyN6thrust24THRUST_300001_SM_1000_NS8cuda_cub9__find_if7functorIS9_EEE10Policy1000ENSB_12zip_iteratorINS8_IJNSD_26transform_input_iterator_tIbPiNSB_6detail10functional5actorINSM_9compositeIJNSM_16operator_adaptorINS7_8equal_toIvEEEENSN_INSM_8argumentILj0EEEEENSN_INSM_5valueIiEEEEEEEEEEENSB_17counting_iteratorIlNSB_11use_defaultES13_S13_EEEEEEEPS9_ySF_S9_S9_NS7_10__identityEEEvT0_T1_T2_T3_T4_T6_E12temp_storage+80];
	setp.eq.s16 	%p141, %rs201, 0;
	setp.eq.s16 	%p142, %rs202, 0;
	min.s64 	%rd250, %rd249, %rd248;
	selp.b16 	%rs203, %rs200, 1, %p142;
	selp.b16 	%rs204, %rs202, %rs203, %p141;
	and.b16  	%rs205, %rs204, 255;
	selp.b64 	%rd251, %rd248, %rd250, %p142;
	selp.b64 	%rd252, %rd249, %rd251, %p141;
	ld.shared.u8 	%rs206, [_ZZN3cub18CUB_300001_SM_10006detail6reduce28DeviceReduceSingleTileKernelINS2_10policy_hubIN4cuda3std3__45tupleIJblEEEyN6thrust24THRUST_300001_SM_1000_NS8cuda_cub9__find_if7functorIS9_EEE10Policy1000ENSB_12zip_iteratorINS8_IJNSD_26transform_input_iterator_tIbPiNSB_6detail10functional5actorINSM_9compositeIJNSM_16operator_adaptorINS7_8equal_toIvEEEENSN_INSM_8argumentILj0EEEEENSN_INSM_5valueIiEEEEEEEEEEENSB_17counting_iteratorIlNSB_11use_defaultES13_S13_EEEEEEEPS9_ySF_S9_S9_NS7_10__identityEEEvT0_T1_T2_T3_T4_T6_E12temp_storage+88];
	ld.shared.u64 	%rd253, [_ZZN3cub18CUB_300001_SM_10006detail6reduce28DeviceReduceSingleTileKernelINS2_10policy_hubIN4cuda3std3__45tupleIJblEEEyN6thrust24THRUST_300001_SM_1000_NS8cuda_cub9__find_if7functorIS9_EEE10Policy1000ENSB_12zip_iteratorINS8_IJNSD_26transform_input_iterator_tIbPiNSB_6detail10functional5actorINSM_9compositeIJNSM_16operator_adaptorINS7_8equal_toIvEEEENSN_INSM_8argumentILj0EEEEENSN_INSM_5valueIiEEEEEEEEEEENSB_17counting_iteratorIlNSB_11use_defaultES13_S13_EEEEEEEPS9_ySF_S9_S9_NS7_10__identityEEEvT0_T1_T2_T3_T4_T6_E12temp_storage+96];
	setp.eq.s16 	%p143, %rs205, 0;
	setp.eq.s16 	%p144, %rs206, 0;
	min.s64 	%rd254, %rd253, %rd252;
	selp.b16 	%rs207, %rs204, 1, %p144;
	selp.b16 	%rs208, %rs206, %rs207, %p143;
	and.b16  	%rs209, %rs208, 255;
	selp.b64 	%rd255, %rd252, %rd254, %p144;
	selp.b64 	%rd256, %rd253, %rd255, %p143;
	ld.shared.u8 	%rs210, [_ZZN3cub18CUB_300001_SM_10006detail6reduce28DeviceReduceSingleTileKernelINS2_10policy_hubIN4cuda3std3__45tupleIJblEEEyN6thrust24THRUST_300001_SM_1000_NS8cuda_cub9__find_if7functorIS9_EEE10Policy1000ENSB_12zip_iteratorINS8_IJNSD_26transform_input_iterator_tIbPiNSB_6detail10functional5actorINSM_9compositeIJNSM_16operator_adaptorINS7_8equal_toIvEEEENSN_INSM_8argumentILj0EEEEENSN_INSM_5valueIiEEEEEEEEEEENSB_17counting_iteratorIlNSB_11use_defaultES13_S13_EEEEEEEPS9_ySF_S9_S9_NS7_10__identityEEEvT0_T1_T2_T3_T4_T6_E12temp_storage+104];
	ld.shared.u64 	%rd257, [_ZZN3cub18CUB_300001_SM_10006detail6reduce28DeviceReduceSingleTileKernelINS2_10policy_hubIN4cuda3std3__45tupleIJblEEEyN6thrust24THRUST_300001_SM_1000_NS8cuda_cub9__find_if7functorIS9_EEE10Policy1000ENSB_12zip_iteratorINS8_IJNSD_26transform_input_iterator_tIbPiNSB_6detail10functional5actorINSM_9compositeIJNSM_16operator_adaptorINS7_8equal_toIvEEEENSN_INSM_8argumentILj0EEEEENSN_INSM_5valueIiEEEEEEEEEEENSB_17counting_iteratorIlNSB_11use_defaultES13_S13_EEEEEEEPS9_ySF_S9_S9_NS7_10__identityEEEvT0_T1_T2_T3_T4_T6_E12temp_storage+112];
	setp.eq.s16 	%p145, %rs209, 0;
	setp.eq.s16 	%p146, %rs210, 0;
	min.s64 	%rd258, %rd257, %rd256;
	selp.b16 	%rs211, %rs208, 1, %p146;
	selp.b16 	%rs212, %rs210, %rs211, %p145;
	and.b16  	%rs213, %rs212, 255;
	selp.b64 	%rd259, %rd256, %rd258, %p146;
	selp.b64 	%rd260, %rd257, %rd259, %p145;
	ld.shared.u8 	%rs214, [_ZZN3cub18CUB_300001_SM_10006detail6reduce28DeviceReduceSingleTileKernelINS2_10policy_hubIN4cuda3std3__45tupleIJblEEEyN6thrust24THRUST_300001_SM_1000_NS8cuda_cub9__find_if7functorIS9_EEE10Policy1000ENSB_12zip_iteratorINS8_IJNSD_26transform_input_iterator_tIbPiNSB_6detail10functional5actorINSM_9compositeIJNSM_16operator_adaptorINS7_8equal_toIvEEEENSN_INSM_8argumentILj0EEEEENSN_INSM_5valueIiEEEEEEEEEEENSB_17counting_iteratorIlNSB_11use_defaultES13_S13_EEEEEEEPS9_ySF_S9_S9_NS7_10__identityEEEvT0_T1_T2_T3_T4_T6_E12temp_storage+120];
	ld.shared.u64 	%rd261, [_ZZN3cub18CUB_300001_SM_10006detail6reduce28DeviceReduceSingleTileKernelINS2_10policy_hubIN4cuda3std3__45tupleIJblEEEyN6thrust24THRUST_300001_SM_1000_NS8cuda_cub9__find_if7functorIS9_EEE10Policy1000ENSB_12zip_iteratorINS8_IJNSD_26transform_input_iterator_tIbPiNSB_6detail10functional5actorINSM_9compositeIJNSM_16operator_adaptorINS7_8equal_toIvEEEENSN_INSM_8argumentILj0EEEEENSN_INSM_5valueIiEEEEEEEEEEENSB_17counting_iteratorIlNSB_11use_defaultES13_S13_EEEEEEEPS9_ySF_S9_S9_NS7_10__identityEEEvT0_T1_T2_T3_T4_T6_E12temp_storage+128];
	setp.eq.s16 	%p147, %rs213, 0;
	setp.eq.s16 	%p148, %rs214, 0;
	min.s64 	%rd262, %rd261, %rd260;
	selp.b16 	%rs215, %rs212, 1, %p148;
	selp.b16 	%rs377, %rs214, %rs215, %p147;
	selp.b64 	%rd263, %rd260, %rd262, %p148;
	selp.b64 	%rd403, %rd261, %rd263, %p147;
$L__BB11_120:
	mov.u32 	%r445, %tid.x;
	setp.ne.s32 	%p325, %r445, 0;
	@%p325 bra 	$L__BB11_122;
	setp.eq.s16 	%p326, %rs94, 0;
	and.b16  	%rs365, %rs377, 255;
	setp.eq.s16 	%p327, %rs365, 0;
	min.s64 	%rd391, %rd403, %rd119;
	selp.b16 	%rs366, %rs94, 1, %p327;
	selp.b16 	%rs367, %rs377, %rs366, %p326;
	selp.b64 	%rd392, %rd119, %rd391, %p327;
	selp.b64 	%rd393, %rd403, %rd392, %p326;
	st.global.u8 	[%rd1], %rs367;
	st.global.u64 	[%rd1+8], %rd393;
$L__BB11_122:
	ret;

}
	// .globl	_ZN3cub18CUB_300001_SM_10006detail6reduce18DeviceReduceKernelINS2_10policy_hubIN4cuda3std3__45tupleIJblEEEyN6thrust24THRUST_300001_SM_1000_NS8cuda_cub9__find_if7functorIS9_EEE10Policy1000ENSB_12zip_iteratorINS8_IJNSD_26transform_input_iterator_tIbPiNSB_6detail10functional5actorINSM_9compositeIJNSM_16operator_adaptorINS7_8equal_toIvEEEENSN_INSM_8argumentILj0EEEEENSN_INSM_5valueIiEEEEEEEEEEENSB_17counting_iteratorIlNSB_11use_defaultES13_S13_EEEEEEEySF_S9_NS7_10__identityEEEvT0_PT3_T1_NS0_13GridEvenShareIS1B_EET2_T4_
.visible .entry _ZN3cub18CUB_300001_SM_10006detail6reduce18DeviceReduceKernelINS2_10policy_hubIN4cuda3std3__45tupleIJblEEEyN6thrust24THRUST_300001_SM_1000_NS8cuda_cub9__find_if7functorIS9_EEE10Policy1000ENSB_12zip_iteratorINS8_IJNSD_26transform_input_iterator_tIbPiNSB_6detail10functional5actorINSM_9compositeIJNSM_16operator_adaptorINS7_8equal_toIvEEEENSN_INSM_8argumentILj0EEEEENSN_INSM_5valueIiEEEEEEEEEEENSB_17counting_iteratorIlNSB_11use_defaultES13_S13_EEEEEEEySF_S9_NS7_10__identityEEEvT0_PT3_T1_NS0_13GridEvenShareIS1B_EET2_T4_(
	.param .align 8 .b8 _ZN3cub18CUB_300001_SM_10006detail6reduce18DeviceReduceKernelINS2_10policy_hubIN4cuda3std3__45tupleIJblEEEyN6thrust24THRUST_300001_SM_1000_NS8cuda_cub9__find_if7functorIS9_EEE10Policy1000ENSB_12zip_iteratorINS8_IJNSD_26transform_input_iterator_tIbPiNSB_6detail10functional5actorINSM_9compositeIJNSM_16operator_adaptorINS7_8equal_toIvEEEENSN_INSM_8argumentILj0EEEEENSN_INSM_5valueIiEEEEEEEEEEENSB_17counting_iteratorIlNSB_11use_defaultES13_S13_EEEEEEEySF_S9_NS7_10__identityEEEvT0_PT3_T1_NS0_13GridEvenShareIS1B_EET2_T4__param_0[24],
	.param .u64 .ptr .align 1 _ZN3cub18CUB_300001_SM_10006detail6reduce18DeviceReduceKernelINS2_10policy_hubIN4cuda3std3__45tupleIJblEEEyN6thrust24THRUST_300001_SM_1000_NS8cuda_cub9__find_if7functorIS9_EEE10Policy1000ENSB_12zip_iteratorINS8_IJNSD_26transform_input_iterator_tIbPiNSB_6detail10functional5actorINSM_9compositeIJNSM_16operator_adaptorINS7_8equal_toIvEEEENSN_INSM_8argumentILj0EEEEENSN_INSM_5valueIiEEEEEEEEEEENSB_17counting_iteratorIlNSB_11use_defaultES13_S13_EEEEEEEySF_S9_NS7_10__identityEEEvT0_PT3_T1_NS0_13GridEvenShareIS1B_EET2_T4__param_1,
	.param .u64 _ZN3cub18CUB_300001_SM_10006detail6reduce18DeviceReduceKernelINS2_10policy_hubIN4cuda3std3__45tupleIJblEEEyN6thrust24THRUST_300001_SM_1000_NS8cuda_cub9__find_if7functorIS9_EEE10Policy1000ENSB_12zip_iteratorINS8_IJNSD_26transform_input_iterator_tIbPiNSB_6detail10functional5actorINSM_9compositeIJNSM_16operator_adaptorINS7_8equal_toIvEEEENSN_INSM_8argumentILj0EEEEENSN_INSM_5valueIiEEEEEEEEEEENSB_17counting_iteratorIlNSB_11use_defaultES13_S13_EEEEEEEySF_S9_NS7_10__identityEEEvT0_PT3_T1_NS0_13GridEvenShareIS1B_EET2_T4__param_2,
	.param .align 8 .b8 _ZN3cub18CUB_300001_SM_10006detail6reduce18DeviceReduceKernelINS2_10policy_hubIN4cuda3std3__45tupleIJblEEEyN6thrust24THRUST_300001_SM_1000_NS8cuda_cub9__find_if7functorIS9_EEE10Policy1000ENSB_12zip_iteratorINS8_IJNSD_26transform_input_iterator_tIbPiNSB_6detail10functional5actorINSM_9compositeIJNSM_16operator_adaptorINS7_8equal_toIvEEEENSN_INSM_8argumentILj0EEEEENSN_INSM_5valueIiEEEEEEEEEEENSB_17counting_iteratorIlNSB_11use_defaultES13_S13_EEEEEEEySF_S9_NS7_10__identityEEEvT0_PT3_T1_NS0_13GridEvenShareIS1B_EET2_T4__param_3[72],
	.param .align 1 .b8 _ZN3cub18CUB_300001_SM_10006detail6reduce18DeviceReduceKernelINS2_10policy_hubIN4cuda3std3__45tupleIJblEEEyN6thrust24THRUST_300001_SM_1000_NS8cuda_cub9__find_if7functorIS9_EEE10Policy1000ENSB_12zip_iteratorINS8_IJNSD_26transform_input_iterator_tIbPiNSB_6detail10functional5actorINSM_9compositeIJNSM_16operator_adaptorINS7_8equal_toIvEEEENSN_INSM_8argumentILj0EEEEENSN_INSM_5valueIiEEEEEEEEEEENSB_17counting_iteratorIlNSB_11use_defaultES13_S13_EEEEEEEySF_S9_NS7_10__identityEEEvT0_PT3_T1_NS0_13GridEvenShareIS1B_EET2_T4__param_4[1],
	.param .align 1 .b8 _ZN3cub18CUB_300001_SM_10006detail6reduce18DeviceReduceKernelINS2_10policy_hubIN4cuda3std3__45tupleIJblEEEyN6thrust24THRUST_300001_SM_1000_NS8cuda_cub9__find_if7functorIS9_EEE10Policy1000ENSB_12zip_iteratorINS8_IJNSD_26transform_input_iterator_tIbPiNSB_6detail10functional5actorINSM_9compositeIJNSM_16operator_adaptorINS7_8equal_toIvEEEENSN_INSM_8argumentILj0EEEEENSN_INSM_5valueIiEEEEEEEEEEENSB_17counting_iteratorIlNSB_11use_defaultES13_S13_EEEEEEEySF_S9_NS7_10__identityEEEvT0_PT3_T1_NS0_13GridEvenShareIS1B_EET2_T4__param_5[1]
)
.maxntid 256
{
	.reg .pred 	%p<325>;
	.reg .b16 	%rs<402>;
	.reg .b32 	%r<498>;
	.reg .b64 	%rd<457>;
	// demoted variable
	.shared .align 8 .b8 _ZZN3cub18CUB_300001_SM_10006detail6reduce18DeviceReduceKernelINS2_10policy_hubIN4cuda3std3__45tupleIJblEEEyN6thrust24THRUST_300001_SM_1000_NS8cuda_cub9__find_if7functorIS9_EEE10Policy1000ENSB_12zip_iteratorINS8_IJNSD_26transform_input_iterator_tIbPiNSB_6detail10functional5actorINSM_9compositeIJNSM_16operator_adaptorINS7_8equal_toIvEEEENSN_INSM_8argumentILj0EEEEENSN_INSM_5valueIiEEEEEEEEEEENSB_17counting_iteratorIlNSB_11use_defaultES13_S13_EEEEEEEySF_S9_NS7_10__identityEEEvT0_PT3_T1_NS0_13GridEvenShareIS1B_EET2_T4_E12temp_storage[152];
	ld.param.u64 	%rd116, [_ZN3cub18CUB_300001_SM_10006detail6reduce18DeviceReduceKernelINS2_10policy_hubIN4cuda3std3__45tupleIJblEEEyN6thrust24THRUST_300001_SM_1000_NS8cuda_cub9__find_if7functorIS9_EEE10Policy1000ENSB_12zip_iteratorINS8_IJNSD_26transform_input_iterator_tIbPiNSB_6detail10functional5actorINSM_9compositeIJNSM_16operator_adaptorINS7_8equal_toIvEEEENSN_INSM_8argumentILj0EEEEENSN_INSM_5valueIiEEEEEEEEEEENSB_17counting_iteratorIlNSB_11use_defaultES13_S13_EEEEEEEySF_S9_NS7_10__identityEEEvT0_PT3_T1_NS0_13GridEvenShareIS1B_EET2_T4__param_0+16];
	ld.param.u32 	%r51, [_ZN3cub18CUB_300001_SM_10006detail6reduce18DeviceReduceKernelINS2_10policy_hubIN4cuda3std3__45tupleIJblEEEyN6thrust24THRUST_300001_SM_1000_NS8cuda_cub9__find_if7functorIS9_EEE10Policy1000ENSB_12zip_iteratorINS8_IJNSD_26transform_input_iterator_tIbPiNSB_6detail10functional5actorINSM_9compositeIJNSM_16operator_adaptorINS7_8equal_toIvEEEENSN_INSM_8argumentILj0EEEEENSN_INSM_5valueIiEEEEEEEEEEENSB_17counting_iteratorIlNSB_11use_defaultES13_S13_EEEEEEEySF_S9_NS7_10__identityEEEvT0_PT3_T1_NS0_13GridEvenShareIS1B_EET2_T4__param_0+12];
	ld.param.u64 	%rd1, [_ZN3cub18CUB_300001_SM_10006detail6reduce18DeviceReduceKernelINS2_10policy_hubIN4cuda3std3__45tupleIJblEEEyN6thrust24THRUST_300001_SM_1000_NS8cuda_cub9__find_if7functorIS9_EEE10Policy1000ENSB_12zip_iteratorINS8_IJNSD_26transform_input_iterator_tIbPiNSB_6detail10functional5actorINSM_9compositeIJNSM_16operator_adaptorINS7_8equal_toIvEEEENSN_INSM_8argumentILj0EEEEENSN_INSM_5valueIiEEEEEEEEEEENSB_17counting_iteratorIlNSB_11use_defaultES13_S13_EEEEEEEySF_S9_NS7_10__identityEEEvT0_PT3_T1_NS0_13GridEvenShareIS1B_EET2_T4__param_3+32];
	ld.param.u32 	%r1, [_ZN3cub18CUB_300001_SM_10006detail6reduce18DeviceReduceKernelINS2_10policy_hubIN4cuda3std3__45tupleIJblEEEyN6thrust24THRUST_300001_SM_1000_NS8cuda_cub9__find_if7functorIS9_EEE10Policy1000ENSB_12zip_iteratorINS8_IJNSD_26transform_input_iterator_tIbPiNSB_6detail10functional5actorINSM_9compositeIJNSM_16operator_adaptorINS7_8equal_toIvEEEENSN_INSM_8argumentILj0EEEEENSN_INSM_5valueIiEEEEEEEEEEENSB_17counting_iteratorIlNSB_11use_defaultES13_S13_EEEEEEEySF_S9_NS7_10__identityEEEvT0_PT3_T1_NS0_13GridEvenShareIS1B_EET2_T4__param_3+40];
	ld.param.u64 	%rd115, [_ZN3cub18CUB_300001_SM_10006detail6reduce18DeviceReduceKernelINS2_10policy_hubIN4cuda3std3__45tupleIJblEEEyN6thrust24THRUST_300001_SM_1000_NS8cuda_cub9__find_if7functorIS9_EEE10Policy1000ENSB_12zip_iteratorINS8_IJNSD_26transform_input_iterator_tIbPiNSB_6detail10functional5actorINSM_9compositeIJNSM_16operator_adaptorINS7_8equal_toIvEEEENSN_INSM_8argumentILj0EEEEENSN_INSM_5valueIiEEEEEEEEEEENSB_17counting_iteratorIlNSB_11use_defaultES13_S13_EEEEEEEySF_S9_NS7_10__identityEEEvT0_PT3_T1_NS0_13GridEvenShareIS1B_EET2_T4__param_0];
	cvta.to.global.u64 	%rd2, %rd115;
	mov.u32 	%r5, %ctaid.x;
	shl.b32 	%r52, %r1, 10;
	cvt.s64.s32 	%rd4, %r52;
	shl.b32 	%r53, %r5, 10;
	cvt.u64.u32 	%rd5, %r53;
	sub.s64 	%rd6, %rd1, %rd5;
	setp.gt.u64 	%p1, %rd6, 1023;
	@%p1 bra 	$L__BB12_78;
	cvt.u32.u64 	%r219, %rd5;
	cvt.u32.u64 	%r6, %rd1;
	sub.s32 	%r7, %r6, %r219;
	mov.u32 	%r8, %tid.x;
	setp.ge.s32 	%p148, %r8, %r7;
	mov.b16 	%rs371, 0;
	mov.b64 	%rd425, 0;
	mov.u32 	%r488, %r8;
	@%p148 bra 	$L__BB12_3;
	add.s32 	%r221, %r219, %r8;
	cvt.u64.u32 	%rd264, %r221;
	mul.wide.u32 	%rd265, %r221, 4;
	add.s64 	%rd266, %rd2, %rd265;
	add.s64 	%rd425, %rd116, %rd264;
	ld.global.u32 	%r222, [%rd266];
	setp.eq.s32 	%p149, %r222, %r51;
	selp.u16 	%rs371, 1, 0, %p149;
	add.s32 	%r488, %r8, 256;
$L__BB12_3:
	setp.ge.s32 	%p150, %r488, %r7;
	@%p150 bra 	$L__BB12_16;
	not.b32 	%r224, %r488;
	add.s32 	%r11, %r224, %r6;
	sub.s32 	%r225, %r11, %r219;
	shr.u32 	%r226, %r225, 8;
	add.s32 	%r12, %r226, 1;
	and.b32  	%r13, %r12, 7;
	setp.lt.u32 	%p151, %r225, 1792;
	@%p151 bra 	$L__BB12_8;
	add.s32 	%r487, %r488, 1024;
	and.b32  	%r227, %r12, 33554424;
	neg.s32 	%r486, %r227;
$L__BB12_6:
	.pragma "nounroll";
	add.s32 	%r228, %r487, -1024;
	cvt.s64.s32 	%rd268, %r228;
	add.s64 	%rd269, %rd268, %rd5;
	shl.b64 	%rd270, %rd269, 2;
	add.s64 	%rd271, %rd2, %rd270;
	add.s64 	%rd272, %rd269, %rd116;
	ld.global.u32 	%r229, [%rd271];
	setp.eq.s32 	%p152, %r229, %r51;
	selp.u16 	%rs216, 1, 0, %p152;
	and.b16  	%rs217, %rs371, 255;
	setp.ne.s16 	%p154, %rs217, 0;
	and.pred  	%p155, %p154, %p152;
	min.s64 	%rd273, %rd272, %rd425;
	setp.eq.s16 	%p156, %rs217, 0;
	selp.b64 	%rd274, %rd272, %rd425, %p156;
	selp.b16 	%rs218, %rs216, %rs371, %p156;
	selp.b64 	%rd275, %rd273, %rd274, %p155;
	selp.b16 	%rs219, 1, %rs218, %p155;
	and.b16  	%rs220, %rs219, 255;
	add.s32 	%r230, %r487, -768;
	cvt.s64.s32 	%rd276, %r230;
	add.s64 	%rd277, %rd276, %rd5;
	add.s64 	%rd278, %rd277, %rd116;
	ld.global.u32 	%r231, [%rd271+1024];
	setp.eq.s32 	%p157, %r231, %r51;
	selp.u16 	%rs221, 1, 0, %p157;
	setp.ne.s16 	%p159, %rs220, 0;
	and.pred  	%p160, %p159, %p157;
	min.s64 	%rd279, %rd278, %rd275;
	setp.eq.s16 	%p161, %rs220, 0;
	selp.b64 	%rd280, %rd278, %rd275, %p161;
	selp.b16 	%rs222, %rs221, %rs219, %p161;
	selp.b64 	%rd281, %rd279, %rd280, %p160;
	selp.b16 	%rs223, 1, %rs222, %p160;
	and.b16  	%rs224, %rs223, 255;
	add.s32 	%r232, %r487, -512;
	cvt.s64.s32 	%rd282, %r232;
	add.s64 	%rd283, %rd282, %rd5;
	add.s64 	%rd284, %rd283, %rd116;
	ld.global.u32 	%r233, [%rd271+2048];
	setp.eq.s32 	%p162, %r233, %r51;
	selp.u16 	%rs225, 1, 0, %p162;
	setp.ne.s16 	%p164, %rs224, 0;
	and.pred  	%p165, %p164, %p162;
	min.s64 	%rd285, %rd284, %rd281;
	setp.eq.s16 	%p166, %rs224, 0;
	selp.b64 	%rd286, %rd284, %rd281, %p166;
	selp.b16 	%rs226, %rs225, %rs223, %p166;
	selp.b64 	%rd287, %rd285, %rd286, %p165;
	selp.b16 	%rs227, 1, %rs226, %p165;
	and.b16  	%rs228, %rs227, 255;
	add.s32 	%r234, %r487, -256;
	cvt.s64.s32 	%rd288, %r234;
	add.s64 	%rd289, %rd288, %rd5;
	add.s64 	%rd290, %rd289, %rd116;
	ld.global.u32 	%r235, [%rd271+3072];
	setp.eq.s32 	%p167, %r235, %r51;
	selp.u16 	%rs229, 1, 0, %p167;
	setp.ne.s16 	%p169, %rs228, 0;
	and.pred  	%p170, %p169, %p167;
	min.s64 	%rd291, %rd290, %rd287;
	setp.eq.s16 	%p171, %rs228, 0;
	selp.b64 	%rd292, %rd290, %rd287, %p171;
	selp.b16 	%rs230, %rs229, %rs227, %p171;
	selp.b64 	%rd293, %rd291, %rd292, %p170;
	selp.b16 	%rs231, 1, %rs230, %p170;
	and.b16  	%rs232, %rs231, 255;
	add.s32 	%r236, %r487, 768;
	cvt.s64.s32 	%rd294, %r487;
	add.s64 	%rd295, %rd294, %rd5;
	add.s64 	%rd296, %rd295, %rd116;
	ld.global.u32 	%r237, [%rd271+4096];
	setp.eq.s32 	%p172, %r237, %r51;
	selp.u16 	%rs233, 1, 0, %p172;
	setp.ne.s16 	%p174, %rs232, 0;
	and.pred  	%p175, %p174, %p172;
	min.s64 	%rd297, %rd296, %rd293;
	setp.eq.s16 	%p176, %rs232, 0;
	selp.b64 	%rd298, %rd296, %rd293, %p176;
	selp.b16 	%rs234, %rs233, %rs231, %p176;
	selp.b64 	%rd299, %rd297, %rd298, %p175;
	selp.b16 	%rs235, 1, %rs234, %p175;
	and.b16  	%rs236, %rs235, 255;
	add.s32 	%r238, %r487, 256;
	cvt.s64.s32 	%rd300, %r238;
	add.s64 	%rd301, %rd300, %rd5;
	add.s64 	%rd302, %rd301, %rd116;
	ld.global.u32 	%r239, [%rd271+5120];
	setp.eq.s32 	%p177, %r239, %r51;
	selp.u16 	%rs237, 1, 0, %p177;
	setp.ne.s16 	%p179, %rs236, 0;
	and.pred  	%p180, %p179, %p177;
	min.s64 	%rd303, %rd302, %rd299;
	setp.eq.s16 	%p181, %rs236, 0;
	selp.b64 	%rd304, %rd302, %rd299, %p181;
	selp.b16 	%rs238, %rs237, %rs235, %p181;
	selp.b64 	%rd305, %rd303, %rd304, %p180;
	selp.b16 	%rs239, 1, %rs238, %p180;
	and.b16  	%rs240, %rs239, 255;
	add.s32 	%r240, %r487, 512;
	cvt.s64.s32 	%rd306, %r240;
	add.s64 	%rd307, %rd306, %rd5;
	add.s64 	%rd308, %rd307, %rd116;
	ld.global.u32 	%r241, [%rd271+6144];
	setp.eq.s32 	%p182, %r241, %r51;
	selp.u16 	%rs241, 1, 0, %p182;
	setp.ne.s16 	%p184, %rs240, 0;
	and.pred  	%p185, %p184, %p182;
	min.s64 	%rd309, %rd308, %rd305;
	setp.eq.s16 	%p186, %rs240, 0;
	selp.b64 	%rd310, %rd308, %rd305, %p186;
	selp.b16 	%rs242, %rs241, %rs239, %p186;
	selp.b64 	%rd311, %rd309, %rd310, %p185;
	selp.b16 	%rs243, 1, %rs242, %p185;
	and.b16  	%rs244, %rs243, 255;
	cvt.s64.s32 	%rd312, %r236;
	add.s64 	%rd313, %rd312, %rd5;
	add.s64 	%rd314, %rd313, %rd116;
	ld.global.u32 	%r242, [%rd271+7168];
	setp.eq.s32 	%p187, %r242, %r51;
	selp.u16 	%rs245, 1, 0, %p187;
	setp.ne.s16 	%p189, %rs244, 0;
	and.pred  	%p190, %p189, %p187;
	min.s64 	%rd315, %rd314, %rd311;
	setp.eq.s16 	%p191, %rs244, 0;
	selp.b64 	%rd316, %rd314, %rd311, %p191;
	selp.b16 	%rs246, %rs245, %rs243, %p191;
	selp.b64 	%rd425, %rd315, %rd316, %p190;
	selp.b16 	%rs371, 1, %rs246, %p190;
	add.s32 	%r487, %r487, 2048;
	add.s32 	%r486, %r486, 8;
	setp.ne.s32 	%p192, %r486, 0;
	@%p192 bra 	$L__BB12_6;
	add.s32 	%r488, %r487, -1024;
$L__BB12_8:
	setp.eq.s32 	%p193, %r13, 0;
	@%p193 bra 	$L__BB12_16;
	setp.lt.u32 	%p194, %r13, 4;
	@%p194 bra 	$L__BB12_11;
	cvt.s64.s32 	%rd318, %r488;
	add.s64 	%rd319, %rd318, %rd5;
	shl.b64 	%rd320, %rd319, 2;
	add.s64 	%rd321, %rd2, %rd320;
	add.s64 	%rd322, %rd319, %rd116;
	ld.global.u32 	%r243, [%rd321];
	setp.eq.s32 	%p195, %r243, %r51;
	selp.u16 	%rs248, 1, 0, %p195;
	and.b16  	%rs249, %rs371, 255;
	setp.ne.s16 	%p197, %rs249, 0;
	and.pred  	%p198, %p197, %p195;
	min.s64 	%rd323, %rd322, %rd425;
	setp.eq.s16 	%p199, %rs249, 0;
	selp.b64 	%rd324, %rd322, %rd425, %p199;
	selp.b16 	%rs250, %rs248, %rs371, %p199;
	selp.b64 	%rd325, %rd323, %rd324, %p198;
	selp.b16 	%rs251, 1, %rs250, %p198;
	and.b16  	%rs252, %rs251, 255;
	add.s32 	%r244, %r488, 256;
	cvt.s64.s32 	%rd326, %r244;
	add.s64 	%rd327, %rd326, %rd5;
	add.s64 	%rd328, %rd327, %rd116;
	ld.global.u32 	%r245, [%rd321+1024];
	setp.eq.s32 	%p200, %r245, %r51;
	selp.u16 	%rs253, 1, 0, %p200;
	setp.ne.s16 	%p202, %rs252, 0;
	and.pred  	%p203, %p202, %p200;
	min.s64 	%rd329, %rd328, %rd325;
	setp.eq.s16 	%p204, %rs252, 0;
	selp.b64 	%rd330, %rd328, %rd325, %p204;
	selp.b16 	%rs254, %rs253, %rs251, %p204;
	selp.b64 	%rd331, %rd329, %rd330, %p203;
	selp.b16 	%rs255, 1, %rs254, %p203;
	and.b16  	%rs256, %rs255, 255;
	add.s32 	%r246, %r488, 512;
	cvt.s64.s32 	%rd332, %r246;
	add.s64 	%rd333, %rd332, %rd5;
	add.s64 	%rd334, %rd333, %rd116;
	ld.global.u32 	%r247, [%rd321+2048];
	setp.eq.s32 	%p205, %r247, %r51;
	selp.u16 	%rs257, 1, 0, %p205;
	setp.ne.s16 	%p207, %rs256, 0;
	and.pred  	%p208, %p207, %p205;
	min.s64 	%rd335, %rd334, %rd331;
	setp.eq.s16 	%p209, %rs256, 0;
	selp.b64 	%rd336, %rd334, %rd331, %p209;
	selp.b16 	%rs258, %rs257, %rs255, %p209;
	selp.b64 	%rd337, %rd335, %rd336, %p208;
	selp.b16 	%rs259, 1, %rs258, %p208;
	and.b16  	%rs260, %rs259, 255;
	add.s32 	%r248, %r488, 768;
	cvt.s64.s32 	%rd338, %r248;
	add.s64 	%rd339, %rd338, %rd5;
	add.s64 	%rd340, %rd339, %rd116;
	ld.global.u32 	%r249, [%rd321+3072];
	setp.eq.s32 	%p210, %r249, %r51;
	selp.u16 	%rs261, 1, 0, %p210;
	setp.ne.s16 	%p212, %rs260, 0;
	and.pred  	%p213, %p212, %p210;
	min.s64 	%rd341, %rd340, %rd337;
	setp.eq.s16 	%p214, %rs260, 0;
	selp.b64 	%rd342, %rd340, %rd337, %p214;
	selp.b16 	%rs262, %rs261, %rs259, %p214;
	selp.b64 	%rd425, %rd341, %rd342, %p213;
	selp.b16 	%rs371, 1, %rs262, %p213;
	add.s32 	%r488, %r488, 1024;
$L__BB12_11:
	and.b32  	%r250, %r12, 3;
	setp.eq.s32 	%p215, %r250, 0;
	@%p215 bra 	$L__BB12_16;
	setp.eq.s32 	%p216, %r250, 1;
	@%p216 bra 	$L__BB12_14;
	cvt.s64.s32 	%rd344, %r488;
	add.s64 	%rd345, %rd344, %rd5;
	shl.b64 	%rd346, %rd345, 2;
	add.s64 	%rd347, %rd2, %rd346;
	add.s64 	%rd348, %rd345, %rd116;
	ld.global.u32 	%r251, [%rd347];
	setp.eq.s32 	%p217, %r251, %r51;
	selp.u16 	%rs264, 1, 0, %p217;
	and.b16  	%rs265, %rs371, 255;
	setp.ne.s16 	%p219, %rs265, 0;
	and.pred  	%p220, %p219, %p217;
	min.s64 	%rd349, %rd348, %rd425;
	setp.eq.s16 	%p221, %rs265, 0;
	selp.b64 	%rd350, %rd348, %rd425, %p221;
	selp.b16 	%rs266, %rs264, %rs371, %p221;
	selp.b64 	%rd351, %rd349, %rd350, %p220;
	selp.b16 	%rs267, 1, %rs266, %p220;
	and.b16  	%rs268, %rs267, 255;
	add.s32 	%r252, %r488, 256;
	cvt.s64.s32 	%rd352, %r252;
	add.s64 	%rd353, %rd352, %rd5;
	add.s64 	%rd354, %rd353, %rd116;
	ld.global.u32 	%r253, [%rd347+1024];
	setp.eq.s32 	%p222, %r253, %r51;
	selp.u16 	%rs269, 1, 0, %p222;
	setp.ne.s16 	%p224, %rs268, 0;
	and.pred  	%p225, %p224, %p222;
	min.s64 	%rd355, %rd354, %rd351;
	setp.eq.s16 	%p226, %rs268, 0;
	selp.b64 	%rd356, %rd354, %rd351, %p226;
	selp.b16 	%rs270, %rs269, %rs267, %p226;
	selp.b64 	%rd425, %rd355, %rd356, %p225;
	selp.b16 	%rs371, 1, %rs270, %p225;
	add.s32 	%r488, %r488, 512;
$L__BB12_14:
	and.b32  	%r254, %r11, 256;
	setp.ne.s32 	%p227, %r254, 0;
	@%p227 bra 	$L__BB12_16;
	cvt.s64.s32 	%rd357, %r488;
	add.s64 	%rd358, %rd357, %rd5;
	shl.b64 	%rd359, %rd358, 2;
	add.s64 	%rd360, %rd2, %rd359;
	add.s64 	%rd361, %rd358, %rd116;
	ld.global.u32 	%r255, [%rd360];
	setp.eq.s32 	%p228, %r255, %r51;
	selp.u16 	%rs271, 1, 0, %p228;
	and.b16  	%rs272, %rs371, 255;
	setp.ne.s16 	%p230, %rs272, 0;
	and.pred  	%p231, %p230, %p228;
	min.s64 	%rd362, %rd361, %rd425;
	setp.eq.s16 	%p232, %rs272, 0;
	selp.b64 	%rd363, %rd361, %rd425, %p232;
	selp.b16 	%rs273, %rs271, %rs371, %p232;
	selp.b64 	%rd425, %rd362, %rd363, %p231;
	selp.b16 	%rs371, 1, %rs273, %p231;
$L__BB12_16:
	setp.lt.s32 	%p233, %r7, 256;
	@%p233 bra 	$L__BB12_41;
	// begin inline asm
	mov.u32 %r374, %laneid;
	// end inline asm
	cvt.u32.u16 	%r395, %rs371;
	and.b32  	%r376, %r395, 255;
	mov.b32 	%r392, 1;
	mov.b32 	%r393, 31;
	mov.b32 	%r394, -1;
	// begin inline asm
	shfl.sync.down.b32 %r375, %r376, %r392, %r393, %r394;
	// end inline asm
	// begin inline asm
	shfl.sync.down.b32 %r380, %r381, %r392, %r393, %r394;
	// end inline asm
	mov.b64 	{%r386, %r391}, %rd425;
	// begin inline asm
	shfl.sync.down.b32 %r385, %r386, %r392, %r393, %r394;
	// end inline asm
	// begin inline asm
	shfl.sync.down.b32 %r390, %r391, %r392, %r393, %r394;
	// end inline asm
	mov.b64 	%rd21, {%r385, %r390};
	cvt.u16.u32 	%rs15, %r375;
	setp.gt.s32 	%p283, %r374, 30;
	@%p283 bra 	$L__BB12_21;
	and.b16  	%rs315, %rs371, 255;
	setp.eq.s16 	%p284, %rs315, 0;
	and.b16  	%rs316, %rs15, 255;
	setp.eq.s16 	%p285, %rs316, 0;
	or.pred  	%p286, %p284, %p285;
	@%p286 bra 	$L__BB12_20;
	min.s64 	%rd425, %rd21, %rd425;
	mov.b16 	%rs371, 1;
	bra.uni 	$L__BB12_21;
$L__BB12_20:
	setp.eq.s16 	%p287, %rs315, 0;
	selp.b64 	%rd425, %rd21, %rd425, %p287;
	selp.b16 	%rs371, %rs15, %rs371, %p287;
$L__BB12_21:
	cvt.u32.u16 	%r416, %rs371;
	and.b32  	%r397, %r416, 255;
	mov.b32 	%r413, 2;
	mov.b32 	%r414, 31;
	mov.b32 	%r415, -1;
	// begin inline asm
	shfl.sync.down.b32 %r396, %r397, %r413, %r414, %r415;
	// end inline asm
	// begin inline asm
	shfl.sync.down.b32 %r401, %r402, %r413, %r414, %r415;
	// end inline asm
	mov.b64 	{%r407, %r412}, %rd425;
	// begin inline asm
	shfl.sync.down.b32 %r406, %r407, %r413, %r414, %r415;
	// end inline asm
	// begin inline asm
	shfl.sync.down.b32 %r411, %r412, %r413, %r414, %r415;
	// end inline asm
	mov.b64 	%rd25, {%r406, %r411};
	cvt.u16.u32 	%rs18, %r396;
	setp.gt.s32 	%p288, %r374, 29;
	@%p288 bra 	$L__BB12_25;
	and.b16  	%rs319, %rs371, 255;
	setp.eq.s16 	%p289, %rs319, 0;
	and.b16  	%rs320, %rs18, 255;
	setp.eq.s16 	%p290, %rs320, 0;
	or.pred  	%p291, %p289, %p290;
	@%p291 bra 	$L__BB12_24;
	min.s64 	%rd425, %rd25, %rd425;
	mov.b16 	%rs371, 1;
	bra.uni 	$L__BB12_25;
$L__BB12_24:
	setp.eq.s16 	%p292, %rs319, 0;
	selp.b64 	%rd425, %rd25, %rd425, %p292;
	selp.b16 	%rs371, %rs18, %rs371, %p292;
$L__BB12_25:
	cvt.u32.u16 	%r437, %rs371;
	and.b32  	%r418, %r437, 255;
	mov.b32 	%r434, 4;
	mov.b32 	%r435, 31;
	mov.b32 	%r436, -1;
	// begin inline asm
	shfl.sync.down.b32 %r417, %r418, %r434, %r435, %r436;
	// end inline asm
	// begin inline asm
	shfl.sync.down.b32 %r422, %r423, %r434, %r435, %r436;
	// end inline asm
	mov.b64 	{%r428, %r433}, %rd425;
	// begin inline asm
	shfl.sync.down.b32 %r427, %r428, %r434, %r435, %r436;
	// end inline asm
	// begin inline asm
	shfl.sync.down.b32 %r432, %r433, %r434, %r435, %r436;
	// end inline asm
	mov.b64 	%rd29, {%r427, %r432};
	cvt.u16.u32 	%rs21, %r417;
	setp.gt.s32 	%p293, %r374, 27;
	@%p293 bra 	$L__BB12_29;
	and.b16  	%rs323, %rs371, 255;
	setp.eq.s16 	%p294, %rs323, 0;
	and.b16  	%rs324, %rs21, 255;
	setp.eq.s16 	%p295, %rs324, 0;
	or.pred  	%p296, %p294, %p295;
	@%p296 bra 	$L__BB12_28;
	min.s64 	%rd425, %rd29, %rd425;
	mov.b16 	%rs371, 1;
	bra.uni 	$L__BB12_29;
$L__BB12_28:
	setp.eq.s16 	%p297, %rs323, 0;
	selp.b64 	%rd425, %rd29, %rd425, %p297;
	selp.b16 	%rs371, %rs21, %rs371, %p297;
$L__BB12_29:
	cvt.u32.u16 	%r458, %rs371;
	and.b32  	%r439, %r458, 255;
	mov.b32 	%r455, 8;
	mov.b32 	%r456, 31;
	mov.b32 	%r457, -1;
	// begin inline asm
	shfl.sync.down.b32 %r438, %r439, %r455, %r456, %r457;
	// end inline asm
	// begin inline asm
	shfl.sync.down.b32 %r443, %r444, %r455, %r456, %r457;
	// end inline asm
	mov.b64 	{%r449, %r454}, %rd425;
	// begin inline asm
	shfl.sync.down.b32 %r448, %r449, %r455, %r456, %r457;
	// end inline asm
	// begin inline asm
	shfl.sync.down.b32 %r453, %r454, %r455, %r456, %r457;
	// end inline asm
	mov.b64 	%rd33, {%r448, %r453};
	cvt.u16.u32 	%rs24, %r438;
	setp.gt.s32 	%p298, %r374, 23;
	@%p298 bra 	$L__BB12_33;
	and.b16  	%rs327, %rs371, 255;
	setp.eq.s16 	%p299, %rs327, 0;
	and.b16  	%rs328, %rs24, 255;
	setp.eq.s16 	%p300, %rs328, 0;
	or.pred  	%p301, %p299, %p300;
	@%p301 bra 	$L__BB12_32;
	min.s64 	%rd425, %rd33, %rd425;
	mov.b16 	%rs371, 1;
	bra.uni 	$L__BB12_33;
$L__BB12_32:
	setp.eq.s16 	%p302, %rs327, 0;
	selp.b64 	%rd425, %rd33, %rd425, %p302;
	selp.b16 	%rs371, %rs24, %rs371, %p302;
$L__BB12_33:
	cvt.u32.u16 	%r479, %rs371;
	and.b32  	%r460, %r479, 255;
	mov.b32 	%r476, 16;
	mov.b32 	%r477, 31;
	mov.b32 	%r478, -1;
	// begin inline asm
	shfl.sync.down.b32 %r459, %r460, %r476, %r477, %r478;
	// end inline asm
	// begin inline asm
	shfl.sync.down.b32 %r464, %r465, %r476, %r477, %r478;
	// end inline asm
	mov.b64 	{%r470, %r475}, %rd425;
	// begin inline asm
	shfl.sync.down.b32 %r469, %r470, %r476, %r477, %r478;
	// end inline asm
	// begin inline asm
	shfl.sync.down.b32 %r474, %r475, %r476, %r477, %r478;
	// end inline asm
	mov.b64 	%rd37, {%r469, %r474};
	cvt.u16.u32 	%rs27, %r459;
	setp.gt.s32 	%p303, %r374, 15;
	@%p303 bra 	$L__BB12_37;
	and.b16  	%rs331, %rs371, 255;
	setp.eq.s16 	%p304, %rs331, 0;
	and.b16  	%rs332, %rs27, 255;
	setp.eq.s16 	%p305, %rs332, 0;
	or.pred  	%p306, %p304, %p305;
	@%p306 bra 	$L__BB12_36;
	min.s64 	%rd425, %rd37, %rd425;
	mov.b16 	%rs371, 1;
	bra.uni 	$L__BB12_37;
$L__BB12_36:
	setp.eq.s16 	%p307, %rs331, 0;
	selp.b64 	%rd425, %rd37, %rd425, %p307;
	selp.b16 	%rs371, %rs27, %rs371, %p307;
$L__BB12_37:
	setp.ne.s32 	%p308, %r374, 0;
	@%p308 bra 	$L__BB12_39;
	shr.u32 	%r480, %r8, 1;
	and.b32  	%r481, %r480, 496;
	mov.u32 	%r482, _ZZN3cub18CUB_300001_SM_10006detail6reduce18DeviceReduceKernelINS2_10policy_hubIN4cuda3std3__45tupleIJblEEEyN6thrust24THRUST_300001_SM_1000_NS8cuda_cub9__find_if7functorIS9_EEE10Policy1000ENSB_12zip_iteratorINS8_IJNSD_26transform_input_iterator_tIbPiNSB_6detail10functional5actorINSM_9compositeIJNSM_16operator_adaptorINS7_8equal_toIvEEEENSN_INSM_8argumentILj0EEEEENSN_INSM_5valueIiEEEEEEEEEEENSB_17counting_iteratorIlNSB_11use_defaultES13_S13_EEEEEEEySF_S9_NS7_10__identityEEEvT0_PT3_T1_NS0_13GridEvenShareIS1B_EET2_T4_E12temp_storage;
	add.s32 	%r483, %r482, %r481;
	st.shared.u8 	[%r483+8], %rs371;
	st.shared.u64 	[%r483+16], %rd425;
$L__BB12_39:
	bar.sync 	0;
	setp.ne.s32 	%p309, %r8, 0;
	@%p309 bra 	$L__BB12_118;
	ld.shared.u8 	%rs335, [_ZZN3cub18CUB_300001_SM_10006detail6reduce18DeviceReduceKernelINS2_10policy_hubIN4cuda3std3__45tupleIJblEEEyN6thrust24THRUST_300001_SM_1000_NS8cuda_cub9__find_if7functorIS9_EEE10Policy1000ENSB_12zip_iteratorINS8_IJNSD_26transform_input_iterator_tIbPiNSB_6detail10functional5actorINSM_9compositeIJNSM_16operator_adaptorINS7_8equal_toIvEEEENSN_INSM_8argumentILj0EEEEENSN_INSM_5valueIiEEEEEEEEEEENSB_17counting_iteratorIlNSB_11use_defaultES13_S13_EEEEEEEySF_S9_NS7_10__identityEEEvT0_PT3_T1_NS0_13GridEvenShareIS1B_EET2_T4_E12temp_storage+24];
	ld.shared.u64 	%rd385, [_ZZN3cub18CUB_300001_SM_10006detail6reduce18DeviceReduceKernelINS2_10policy_hubIN4cuda3std3__45tupleIJblEEEyN6thrust24THRUST_300001_SM_1000_NS8cuda_cub9__find_if7functorIS9_EEE10Policy1000ENSB_12zip_iteratorINS8_IJNSD_26transform_input_iterator_tIbPiNSB_6detail10functional5actorINSM_9compositeIJNSM_16operator_adaptorINS7_8equal_toIvEEEENSN_INSM_8argumentILj0EEEEENSN_INSM_5valueIiEEEEEEEEEEENSB_17counting_iteratorIlNSB_11use_defaultES13_S13_EEEEEEEySF_S9_NS7_10__identityEEEvT0_PT3_T1_NS0_13GridEvenShareIS1B_EET2_T4_E12temp_storage+32];
	and.b16  	%rs336, %rs371, 255;
	setp.eq.s16 	%p310, %rs336, 0;
	setp.eq.s16 	%p311, %rs335, 0;
	min.s64 	%rd386, %rd385, %rd425;
	selp.b16 	%rs337, %rs371, 1, %p311;
	selp.b16 	%rs338, %rs335, %rs337, %p310;
	and.b16  	%rs339, %rs338, 255;
	selp.b64 	%rd387, %rd425, %rd386, %p311;
	selp.b64 	%rd388, %rd385, %rd387, %p310;
	ld.shared.u8 	%rs340, [_ZZN3cub18CUB_300001_SM_10006detail6reduce18DeviceReduceKernelINS2_10policy_hubIN4cuda3std3__45tupleIJblEEEyN6thrust24THRUST_300001_SM_1000_NS8cuda_cub9__find_if7functorIS9_EEE10Policy1000ENSB_12zip_iteratorINS8_IJNSD_26transform_input_iterator_tIbPiNSB_6detail10functional5actorINSM_9compositeIJNSM_16operator_adaptorINS7_8equal_toIvEEEENSN_INSM_8argumentILj0EEEEENSN_INSM_5valueIiEEEEEEEEEEENSB_17counting_iteratorIlNSB_11use_defaultES13_S13_EEEEEEEySF_S9_NS7_10__identityEEEvT0_PT3_T1_NS0_13GridEvenShareIS1B_EET2_T4_E12temp_storage+40];
	ld.shared.u64 	%rd389, [_ZZN3cub18CUB_300001_SM_10006detail6reduce18DeviceReduceKernelINS2_10policy_hubIN4cuda3std3__45tupleIJblEEEyN6thrust24THRUST_300001_SM_1000_NS8cuda_cub9__find_if7functorIS9_EEE10Policy1000ENSB_12zip_iteratorINS8_IJNSD_26transform_input_iterator_tIbPiNSB_6detail10functional5actorINSM_9compositeIJNSM_16operator_adaptorINS7_8equal_toIvEEEENSN_INSM_8argumentILj0EEEEENSN_INSM_5valueIiEEEEEEEEEEENSB_17counting_iteratorIlNSB_11use_defaultES13_S13_EEEEEEEySF_S9_NS7_10__identityEEEvT0_PT3_T1_NS0_13GridEvenShareIS1B_EET2_T4_E12temp_storage+48];
	setp.eq.s16 	%p312, %rs339, 0;
	setp.eq.s16 	%p313, %rs340, 0;
	min.s64 	%rd390, %rd389, %rd388;
	selp.b16 	%rs341, %rs338, 1, %p313;
	selp.b16 	%rs342, %rs340, %rs341, %p312;
	and.b16  	%rs343, %rs342, 255;
	selp.b64 	%rd391, %rd388, %rd390, %p313;
	selp.b64 	%rd392, %rd389, %rd391, %p312;
	ld.shared.u8 	%rs344, [_ZZN3cub18CUB_300001_SM_10006detail6reduce18DeviceReduceKernelINS2_10policy_hubIN4cuda3std3__45tupleIJblEEEyN6thrust24THRUST_300001_SM_1000_NS8cuda_cub9__find_if7functorIS9_EEE10Policy1000ENSB_12zip_iteratorINS8_IJNSD_26transform_input_iterator_tIbPiNSB_6detail10functional5actorINSM_9compositeIJNSM_16operator_adaptorINS7_8equal_toIvEEEENSN_INSM_8argumentILj0EEEEENSN_INSM_5valueIiEEEEEEEEEEENSB_17counting_iteratorIlNSB_11use_defaultES13_S13_EEEEEEEySF_S9_NS7_10__identityEEEvT0_PT3_T1_NS0_13GridEvenShareIS1B_EET2_T4_E12temp_storage+56];
	ld.shared.u64 	%rd393, [_ZZN3cub18CUB_300001_SM_10006detail6reduce18DeviceReduceKernelINS2_10policy_hubIN4cuda3std3__45tupleIJblEEEyN6thrust24THRUST_300001_SM_1000_NS8cuda_cub9__find_if7functorIS9_EEE10Policy1000ENSB_12zip_iteratorINS8_IJNSD_26transform_input_iterator_tIbPiNSB_6detail10functional5actorINSM_9compositeIJNSM_16operator_adaptorINS7_8equal_toIvEEEENSN_INSM_8argumentILj0EEEEENSN_INSM_5valueIiEEEEEEEEEEENSB_17counting_iteratorIlNSB_11use_defaultES13_S13_EEEEEEEySF_S9_NS7_10__identityEEEvT0_PT3_T1_NS0_13GridEvenShareIS1B_EET2_T4_E12temp_storage+64];
	setp.eq.s16 	%p314, %rs343, 0;
	setp.eq.s16 	%p315, %rs344, 0;
	min.s64 	%rd394, %rd393, %rd392;
	selp.b16 	%rs345, %rs342, 1, %p315;
	selp.b16 	%rs346, %rs344, %rs345, %p314;
	and.b16  	%rs347, %rs346, 255;
	selp.b64 	%rd395, %rd392, %rd394, %p315;
	selp.b64 	%rd396, %rd393, %rd395, %p314;
	ld.shared.u8 	%rs348, [_ZZN3cub18CUB_300001_SM_10006detail6reduce18DeviceReduceKernelINS2_10policy_hubIN4cuda3std3__45tupleIJblEEEyN6thrust24THRUST_300001_SM_1000_NS8cuda_cub9__find_if7functorIS9_EEE10Policy1000ENSB_12zip_iteratorINS8_IJNSD_26transform_input_iterator_tIbPiNSB_6detail10functional5actorINSM_9compositeIJNSM_16operator_adaptorINS7_8equal_toIvEEEENSN_INSM_8argumentILj0EEEEENSN_INSM_5valueIiEEEEEEEEEEENSB_17counting_iteratorIlNSB_11use_defaultES13_S13_EEEEEEEySF_S9_NS7_10__identityEEEvT0_PT3_T1_NS0_13GridEvenShareIS1B_EET2_T4_E12temp_storage+72];
	ld.shared.u64 	%rd397, [_ZZN3cub18CUB_300001_SM_10006detail6reduce18DeviceReduceKernelINS2_10policy_hubIN4cuda3std3__45tupleIJblEEEyN6thrust24THRUST_300001_SM_1000_NS8cuda_cub9__find_if7functorIS9_EEE10Policy1000ENSB_12zip_iteratorINS8_IJNSD_26transform_input_iterator_tIbPiNSB_6detail10functional5actorINSM_9compositeIJNSM_16operator_adaptorINS7_8equal_toIvEEEENSN_INSM_8argumentILj0EEEEENSN_INSM_5valueIiEEEEEEEEEEENSB_17counting_iteratorIlNSB_11use_defaultES13_S13_EEEEEEEySF_S9_NS7_10__identityEEEvT0_PT3_T1_NS0_13GridEvenShareIS1B_EET2_T4_E12temp_storage+80];
	setp.eq.s16 	%p316, %rs347, 0;
	setp.eq.s16 	%p317, %rs348, 0;
	min.s64 	%rd398, %rd397, %rd396;
	selp.b16 	%rs349, %rs346, 1, %p317;
	selp.b16 	%rs350, %rs348, %rs349, %p316;
	and.b16  	%rs351, %rs350, 255;
	selp.b64 	%rd399, %rd396, %rd398, %p317;
	selp.b64 	%rd400, %rd397, %rd399, %p316;
	ld.shared.u8 	%rs352, [_ZZN3cub18CUB_300001_SM_10006detail6reduce18DeviceReduceKernelINS2_10policy_hubIN4cuda3std3__45tupleIJblEEEyN6thrust24THRUST_300001_SM_1000_NS8cuda_cub9__find_if7functorIS9_EEE10Policy1000ENSB_12zip_iteratorINS8_IJNSD_26transform_input_iterator_tIbPiNSB_6detail10functional5actorINSM_9compositeIJNSM_16operator_adaptorINS7_8equal_toIvEEEENSN_INSM_8argumentILj0EEEEENSN_INSM_5valueIiEEEEEEEEEEENSB_17counting_iteratorIlNSB_11use_defaultES13_S13_EEEEEEEySF_S9_NS7_10__identityEEEvT0_PT3_T1_NS0_13GridEvenShareIS1B_EET2_T4_E12temp_storage+88];
	ld.shared.u64 	%rd401, [_ZZN3cub18CUB_300001_SM_10006detail6reduce18DeviceReduceKernelINS2_10policy_hubIN4cuda3std3__45tupleIJblEEEyN6thrust24THRUST_300001_SM_1000_NS8cuda_cub9__find_if7functorIS9_EEE10Policy1000ENSB_12zip_iteratorINS8_IJNSD_26transform_input_iterator_tIbPiNSB_6detail10functional5actorINSM_9compositeIJNSM_16operator_adaptorINS7_8equal_toIvEEEENSN_INSM_8argumentILj0EEEEENSN_INSM_5valueIiEEEEEEEEEEENSB_17counting_iteratorIlNSB_11use_defaultES13_S13_EEEEEEEySF_S9_NS7_10__identityEEEvT0_PT3_T1_NS0_13GridEvenShareIS1B_EET2_T4_E12temp_storage+96];
	setp.eq.s16 	%p318, %rs351, 0;
	setp.eq.s16 	%p319, %rs352, 0;
	min.s64 	%rd402, %rd401, %rd400;
	selp.b16 	%rs353, %rs350, 1, %p319;
	selp.b16 	%rs354, %rs352, %rs353, %p318;
	and.b16  	%rs355, %rs354, 255;
	selp.b64 	%rd403, %rd400, %rd402, %p319;
	selp.b64 	%rd404, %rd401, %rd403, %p318;
	ld.shared.u8 	%rs356, [_ZZN3cub18CUB_300001_SM_10006detail6reduce18DeviceReduceKernelINS2_10policy_hubIN4cuda3std3__45tupleIJblEEEyN6thrust24THRUST_300001_SM_1000_NS8cuda_cub9__find_if7functorIS9_EEE10Policy1000ENSB_12zip_iteratorINS8_IJNSD_26transform_input_iterator_tIbPiNSB_6detail10functional5actorINSM_9compositeIJNSM_16operator_adaptorINS7_8equal_toIvEEEENSN_INSM_8argumentILj0EEEEENSN_INSM_5valueIiEEEEEEEEEEENSB_17counting_iteratorIlNSB_11use_defaultES13_S13_EEEEEEEySF_S9_NS7_10__identityEEEvT0_PT3_T1_NS0_13GridEvenShareIS1B_EET2_T4_E12temp_storage+104];
	ld.shared.u64 	%rd405, [_ZZN3cub18CUB_300001_SM_10006detail6reduce18DeviceReduceKernelINS2_10policy_hubIN4cuda3std3__45tupleIJblEEEyN6thrust24THRUST_300001_SM_1000_NS8cuda_cub9__find_if7functorIS9_EEE10Policy1000ENSB_12zip_iteratorINS8_IJNSD_26transform_input_iterator_tIbPiNSB_6detail10functional5actorINSM_9compositeIJNSM_16operator_adaptorINS7_8equal_toIvEEEENSN_INSM_8argumentILj0EEEEENSN_INSM_5valueIiEEEEEEEEEEENSB_17counting_iteratorIlNSB_11use_defaultES13_S13_EEEEEEEySF_S9_NS7_10__identityEEEvT0_PT3_T1_NS0_13GridEvenShareIS1B_EET2_T4_E12temp_storage+112];
	setp.eq.s16 	%p320, %rs355, 0;
	setp.eq.s16 	%p321, %rs356, 0;
	min.s64 	%rd406, %rd405, %rd404;
	selp.b16 	%rs357, %rs354, 1, %p321;
	selp.b16 	%rs358, %rs356, %rs357, %p320;
	and.b16  	%rs359, %rs358, 255;
	selp.b64 	%rd407, %rd404, %rd406, %p321;
	selp.b64 	%rd408, %rd405, %rd407, %p320;
	ld.shared.u8 	%rs360, [_ZZN3cub18CUB_300001_SM_10006detail6reduce18DeviceReduceKernelINS2_10policy_hubIN4cuda3std3__45tupleIJblEEEyN6thrust24THRUST_300001_SM_1000_NS8cuda_cub9__find_if7functorIS9_EEE10Policy1000ENSB_12zip_iteratorINS8_IJNSD_26transform_input_iterator_tIbPiNSB_6detail10functional5actorINSM_9compositeIJNSM_16operator_adaptorINS7_8equal_toIvEEEENSN_INSM_8argumentILj0EEEEENSN_INSM_5valueIiEEEEEEEEEEENSB_17counting_iteratorIlNSB_11use_defaultES13_S13_EEEEEEEySF_S9_NS7_10__identityEEEvT0_PT3_T1_NS0_13GridEvenShareIS1B_EET2_T4_E12temp_storage+120];
	ld.shared.u64 	%rd409, [_ZZN3cub18CUB_300001_SM_10006detail6reduce18DeviceReduceKernelINS2_10policy_hubIN4cuda3std3__45tupleIJblEEEyN6thrust24THRUST_300001_SM_1000_NS8cuda_cub9__find_if7functorIS9_EEE10Policy1000ENSB_12zip_iteratorINS8_IJNSD_26transform_input_iterator_tIbPiNSB_6detail10functional5actorINSM_9compositeIJNSM_16operator_adaptorINS7_8equal_toIvEEEENSN_INSM_8argumentILj0EEEEENSN_INSM_5valueIiEEEEEEEEEEENSB_17counting_iteratorIlNSB_11use_defaultES13_S13_EEEEEEEySF_S9_NS7_10__identityEEEvT0_PT3_T1_NS0_13GridEvenShareIS1B_EET2_T4_E12temp_storage+128];
	setp.eq.s16 	%p322, %rs359, 0;
	setp.eq.s16 	%p323, %rs360, 0;
	min.s64 	%rd410, %rd409, %rd408;
	selp.b16 	%rs361, %rs358, 1, %p323;
	selp.b16 	%rs371, %rs360, %rs361, %p322;
	selp.b64 	%rd411, %rd408, %rd410, %p323;
	selp.b64 	%rd425, %rd409, %rd411, %p322;
	bra.uni 	$L__BB12_118;
$L__BB12_41:
	// begin inline asm
	mov.u32 %r256, %laneid;
	// end inline asm
	and.b32  	%r277, %r8, 992;
	add.s32 	%r278, %r277, 32;
	setp.gt.s32 	%p234, %r278, %r7;
	not.b32 	%r279, %r277;
	add.s32 	%r280, %r7, %r279;
	selp.b32 	%r275, %r280, 31, %p234;
	cvt.u32.u16 	%r281, %rs371;
	and.b32  	%r258, %r281, 255;
	mov.b32 	%r274, 1;
	mov.b32 	%r276, -1;
	// begin inline asm
	shfl.sync.down.b32 %r257, %r258, %r274, %r275, %r276;
	// end inline asm
	// begin inline asm
	shfl.sync.down.b32 %r262, %r263, %r274, %r275, %r276;
	// end inline asm
	mov.b64 	{%r268, %r273}, %rd425;
	// begin inline asm
	shfl.sync.down.b32 %r267, %r268, %r274, %r275, %r276;
	// end inline asm
	// begin inline asm
	shfl.sync.down.b32 %r272, %r273, %r274, %r275, %r276;
	// end inline asm
	mov.b64 	%rd42, {%r267, %r272};
	cvt.u16.u32 	%rs31, %r257;
	setp.ge.s32 	%p235, %r256, %r275;
	@%p235 bra 	$L__BB12_45;
	and.b16  	%rs274, %rs371, 255;
	setp.eq.s16 	%p236, %rs274, 0;
	and.b16  	%rs275, %rs31, 255;
	setp.eq.s16 	%p237, %rs275, 0;
	or.pred  	%p238, %p236, %p237;
	@%p238 bra 	$L__BB12_44;
	min.s64 	%rd425, %rd42, %rd425;
	mov.b16 	%rs371, 1;
	bra.uni 	$L__BB12_45;
$L__BB12_44:
	setp.eq.s16 	%p239, %rs274, 0;
	selp.b16 	%rs371, %rs31, %rs371, %p239;
	selp.b64 	%rd425, %rd42, %rd425, %p239;
$L__BB12_45:
	cvt.u32.u16 	%r302, %rs371;
	and.b32  	%r283, %r302, 255;
	mov.b32 	%r299, 2;
	mov.b32 	%r301, -1;
	// begin inline asm
	shfl.sync.down.b32 %r282, %r283, %r299, %r275, %r301;
	// end inline asm
	// begin inline asm
	shfl.sync.down.b32 %r287, %r288, %r299, %r275, %r301;
	// end inline asm
	mov.b64 	{%r293, %r298}, %rd425;
	// begin inline asm
	shfl.sync.down.b32 %r292, %r293, %r299, %r275, %r301;
	// end inline asm
	// begin inline asm
	shfl.sync.down.b32 %r297, %r298, %r299, %r275, %r301;
	// end inline asm
	mov.b64 	%rd46, {%r292, %r297};
	cvt.u16.u32 	%rs34, %r282;
	add.s32 	%r303, %r256, 2;
	setp.gt.s32 	%p240, %r303, %r275;
	@%p240 bra 	$L__BB12_49;
	and.b16  	%rs278, %rs371, 255;
	setp.eq.s16 	%p241, %rs278, 0;
	and.b16  	%rs279, %rs34, 255;
	setp.eq.s16 	%p242, %rs279, 0;
	or.pred  	%p243, %p241, %p242;
	@%p243 bra 	$L__BB12_48;
	min.s64 	%rd425, %rd46, %rd425;
	mov.b16 	%rs371, 1;
	bra.uni 	$L__BB12_49;
$L__BB12_48:
	setp.eq.s16 	%p244, %rs278, 0;
	selp.b16 	%rs371, %rs34, %rs371, %p244;
	selp.b64 	%rd425, %rd46, %rd425, %p244;
$L__BB12_49:
	cvt.u32.u16 	%r324, %rs371;
	and.b32  	%r305, %r324, 255;
	mov.b32 	%r321, 4;
	mov.b32 	%r323, -1;
	// begin inline asm
	shfl.sync.down.b32 %r304, %r305, %r321, %r275, %r323;
	// end inline asm
	// begin inline asm
	shfl.sync.down.b32 %r309, %r310, %r321, %r275, %r323;
	// end inline asm
	mov.b64 	{%r315, %r320}, %rd425;
	// begin inline asm
	shfl.sync.down.b32 %r314, %r315, %r321, %r275, %r323;
	// end inline asm
	// begin inline asm
	shfl.sync.down.b32 %r319, %r320, %r321, %r275, %r323;
	// end inline asm
	mov.b64 	%rd50, {%r314, %r319};
	cvt.u16.u32 	%rs37, %r304;
	add.s32 	%r325, %r256, 4;
	setp.gt.s32 	%p245, %r325, %r275;
	@%p245 bra 	$L__BB12_53;
	and.b16  	%rs282, %rs371, 255;
	setp.eq.s16 	%p246, %rs282, 0;
	and.b16  	%rs283, %rs37, 255;
	setp.eq.s16 	%p247, %rs283, 0;
	or.pred  	%p248, %p246, %p247;
	@%p248 bra 	$L__BB12_52;
	min.s64 	%rd425, %rd50, %rd425;
	mov.b16 	%rs371, 1;
	bra.uni 	$L__BB12_53;
$L__BB12_52:
	setp.eq.s16 	%p249, %rs282, 0;
	selp.b16 	%rs371, %rs37, %rs371, %p249;
	selp.b64 	%rd425, %rd50, %rd425, %p249;
$L__BB12_53:
	cvt.u32.u16 	%r346, %rs371;
	and.b32  	%r327, %r346, 255;
	mov.b32 	%r343, 8;
	mov.b32 	%r345, -1;
	// begin inline asm
	shfl.sync.down.b32 %r326, %r327, %r343, %r275, %r345;
	// end inline asm
	// begin inline asm
	shfl.sync.down.b32 %r331, %r332, %r343, %r275, %r345;
	// end inline asm
	mov.b64 	{%r337, %r342}, %rd425;
	// begin inline asm
	shfl.sync.down.b32 %r336, %r337, %r343, %r275, %r345;
	// end inline asm
	// begin inline asm
	shfl.sync.down.b32 %r341, %r342, %r343, %r275, %r345;
	// end inline asm
	mov.b64 	%rd54, {%r336, %r341};
	cvt.u16.u32 	%rs40, %r326;
	add.s32 	%r347, %r256, 8;
	setp.gt.s32 	%p250, %r347, %r275;
	@%p250 bra 	$L__BB12_57;
	and.b16  	%rs286, %rs371, 255;
	setp.eq.s16 	%p251, %rs286, 0;
	and.b16  	%rs287, %rs40, 255;
	setp.eq.s16 	%p252, %rs287, 0;
	or.pred  	%p253, %p251, %p252;
	@%p253 bra 	$L__BB12_56;
	min.s64 	%rd425, %rd54, %rd425;
	mov.b16 	%rs371, 1;
	bra.uni 	$L__BB12_57;
$L__BB12_56:
	setp.eq.s16 	%p254, %rs286, 0;
	selp.b16 	%rs371, %rs40, %rs371, %p254;
	selp.b64 	%rd425, %rd54, %rd425, %p254;
$L__BB12_57:
	cvt.u32.u16 	%r368, %rs371;
	and.b32  	%r349, %r368, 255;
	mov.b32 	%r365, 16;
	mov.b32 	%r367, -1;
	// begin inline asm
	shfl.sync.down.b32 %r348, %r349, %r365, %r275, %r367;
	// end inline asm
	// begin inline asm
	shfl.sync.down.b32 %r353, %r354, %r365, %r275, %r367;
	// end inline asm
	mov.b64 	{%r359, %r364}, %rd425;
	// begin inline asm
	shfl.sync.down.b32 %r358, %r359, %r365, %r275, %r367;
	// end inline asm
	// begin inline asm
	shfl.sync.down.b32 %r363, %r364, %r365, %r275, %r367;
	// end inline asm
	mov.b64 	%rd58, {%r358, %r363};
	cvt.u16.u32 	%rs43, %r348;
	add.s32 	%r369, %r256, 16;
	setp.gt.s32 	%p255, %r369, %r275;
	@%p255 bra 	$L__BB12_61;
	and.b16  	%rs290, %rs371, 255;
	setp.eq.s16 	%p256, %rs290, 0;
	and.b16  	%rs291, %rs43, 255;
	setp.eq.s16 	%p257, %rs291, 0;
	or.pred  	%p258, %p256, %p257;
	@%p258 bra 	$L__BB12_60;
	min.s64 	%rd425, %rd58, %rd425;
	mov.b16 	%rs371, 1;
	bra.uni 	$L__BB12_61;
$L__BB12_60:
	setp.eq.s16 	%p259, %rs290, 0;
	selp.b16 	%rs371, %rs43, %rs371, %p259;
	selp.b64 	%rd425, %rd58, %rd425, %p259;
$L__BB12_61:
	setp.ne.s32 	%p260, %r256, 0;
	@%p260 bra 	$L__BB12_63;
	shr.u32 	%r370, %r8, 1;
	and.b32  	%r371, %r370, 496;
	mov.u32 	%r372, _ZZN3cub18CUB_300001_SM_10006detail6reduce18DeviceReduceKernelINS2_10policy_hubIN4cuda3std3__45tupleIJblEEEyN6thrust24THRUST_300001_SM_1000_NS8cuda_cub9__find_if7functorIS9_EEE10Policy1000ENSB_12zip_iteratorINS8_IJNSD_26transform_input_iterator_tIbPiNSB_6detail10functional5actorINSM_9compositeIJNSM_16operator_adaptorINS7_8equal_toIvEEEENSN_INSM_8argumentILj0EEEEENSN_INSM_5valueIiEEEEEEEEEEENSB_17counting_iteratorIlNSB_11use_defaultES13_S13_EEEEEEEySF_S9_NS7_10__identityEEEvT0_PT3_T1_NS0_13GridEvenShareIS1B_EET2_T4_E12temp_storage;
	add.s32 	%r373, %r372, %r371;
	st.shared.u8 	[%r373+8], %rs371;
	st.shared.u64 	[%r373+16], %rd425;
$L__BB12_63:
	bar.sync 	0;
	setp.ne.s32 	%p261, %r8, 0;
	@%p261 bra 	$L__BB12_118;
	setp.lt.s32 	%p262, %r7, 33;
	@%p262 bra 	$L__BB12_66;
	ld.shared.u8 	%rs294, [_ZZN3cub18CUB_300001_SM_10006detail6reduce18DeviceReduceKernelINS2_10policy_hubIN4cuda3std3__45tupleIJblEEEyN6thrust24THRUST_300001_SM_1000_NS8cuda_cub9__find_if7functorIS9_EEE10Policy1000ENSB_12zip_iteratorINS8_IJNSD_26transform_input_iterator_tIbPiNSB_6detail10functional5actorINSM_9compositeIJNSM_16operator_adaptorINS7_8equal_toIvEEEENSN_INSM_8argumentILj0EEEEENSN_INSM_5valueIiEEEEEEEEEEENSB_17counting_iteratorIlNSB_11use_defaultES13_S13_EEEEEEEySF_S9_NS7_10__identityEEEvT0_PT3_T1_NS0_13GridEvenShareIS1B_EET2_T4_E12temp_storage+24];
	ld.shared.u64 	%rd364, [_ZZN3cub18CUB_300001_SM_10006detail6reduce18DeviceReduceKernelINS2_10policy_hubIN4cuda3std3__45tupleIJblEEEyN6thrust24THRUST_300001_SM_1000_NS8cuda_cub9__find_if7functorIS9_EEE10Policy1000ENSB_12zip_iteratorINS8_IJNSD_26transform_input_iterator_tIbPiNSB_6detail10functional5actorINSM_9compositeIJNSM_16operator_adaptorINS7_8equal_toIvEEEENSN_INSM_8argumentILj0EEEEENSN_INSM_5valueIiEEEEEEEEEEENSB_17counting_iteratorIlNSB_11use_defaultES13_S13_EEEEEEEySF_S9_NS7_10__identityEEEvT0_PT3_T1_NS0_13GridEvenShareIS1B_EET2_T4_E12temp_storage+32];
	and.b16  	%rs295, %rs371, 255;
	setp.eq.s16 	%p263, %rs295, 0;
	setp.eq.s16 	%p264, %rs294, 0;
	min.s64 	%rd365, %rd364, %rd425;
	selp.b16 	%rs296, %rs371, 1, %p264;
	selp.b16 	%rs371, %rs294, %rs296, %p263;
	selp.b64 	%rd366, %rd425, %rd365, %p264;
	selp.b64 	%rd425, %rd364, %rd366, %p263;
$L__BB12_66:
	setp.lt.s32 	%p265, %r7, 65;
	@%p265 bra 	$L__BB12_68;
	ld.shared.u8 	%rs297, [_ZZN3cub18CUB_300001_SM_10006detail6reduce18DeviceReduceKernelINS2_10policy_hubIN4cuda3std3__45tupleIJblEEEyN6thrust24THRUST_300001_SM_1000_NS8cuda_cub9__find_if7functorIS9_EEE10Policy1000ENSB_12zip_iteratorINS8_IJNSD_26transform_input_iterator_tIbPiNSB_6detail10functional5actorINSM_9compositeIJNSM_16operator_adaptorINS7_8equal_toIvEEEENSN_INSM_8argumentILj0EEEEENSN_INSM_5valueIiEEEEEEEEEEENSB_17counting_iteratorIlNSB_11use_defaultES13_S13_EEEEEEEySF_S9_NS7_10__identityEEEvT0_PT3_T1_NS0_13GridEvenShareIS1B_EET2_T4_E12temp_storage+40];
	ld.shared.u64 	%rd367, [_ZZN3cub18CUB_300001_SM_10006detail6reduce18DeviceReduceKernelINS2_10policy_hubIN4cuda3std3__45tupleIJblEEEyN6thrust24THRUST_300001_SM_1000_NS8cuda_cub9__find_if7functorIS9_EEE10Policy1000ENSB_12zip_iteratorINS8_IJNSD_26transform_input_iterator_tIbPiNSB_6detail10functional5actorINSM_9compositeIJNSM_16operator_adaptorINS7_8equal_toIvEEEENSN_INSM_8argumentILj0EEEEENSN_INSM_5valueIiEEEEEEEEEEENSB_17counting_iteratorIlNSB_11use_defaultES13_S13_EEEEEEEySF_S9_NS7_10__identityEEEvT0_PT3_T1_NS0_13GridEvenShareIS1B_EET2_T4_E12temp_storage+48];
	and.b16  	%rs298, %rs371, 255;
	setp.eq.s16 	%p266, %rs298, 0;
	setp.eq.s16 	%p267, %rs297, 0;
	min.s64 	%rd368, %rd367, %rd425;
	selp.b16 	%rs299, %rs371, 1, %p267;
	selp.b16 	%rs371, %rs297, %rs299, %p266;
	selp.b64 	%rd369, %rd425, %rd368, %p267;
	selp.b64 	%rd425, %rd367, %rd369, %p266;
$L__BB12_68:
	setp.lt.s32 	%p268, %r7, 97;
	@%p268 bra 	$L__BB12_70;
	ld.shared.u8 	%rs300, [_ZZN3cub18CUB_300001_SM_10006detail6reduce18DeviceReduceKernelINS2_10policy_hubIN4cuda3std3__45tupleIJblEEEyN6thrust24THRUST_300001_SM_1000_NS8cuda_cub9__find_if7functorIS9_EEE10Policy1000ENSB_12zip_iteratorINS8_IJNSD_26transform_input_iterator_tIbPiNSB_6detail10functional5actorINSM_9compositeIJNSM_16operator_adaptorINS7_8equal_toIvEEEENSN_INSM_8argumentILj0EEEEENSN_INSM_5valueIiEEEEEEEEEEENSB_17counting_iteratorIlNSB_11use_defaultES13_S13_EEEEEEEySF_S9_NS7_10__identityEEEvT0_PT3_T1_NS0_13GridEvenShareIS1B_EET2_T4_E12temp_storage+56];
	ld.shared.u64 	%rd370, [_ZZN3cub18CUB_300001_SM_10006detail6reduce18DeviceReduceKernelINS2_10policy_hubIN4cuda3std3__45tupleIJblEEEyN6thrust24THRUST_300001_SM_1000_NS8cuda_cub9__find_if7functorIS9_EEE10Policy1000ENSB_12zip_iteratorINS8_IJNSD_26transform_input_iterator_tIbPiNSB_6detail10functional5actorINSM_9compositeIJNSM_16operator_adaptorINS7_8equal_toIvEEEENSN_INSM_8argumentILj0EEEEENSN_INSM_5valueIiEEEEEEEEEEENSB_17counting_iteratorIlNSB_11use_defaultES13_S13_EEEEEEEySF_S9_NS7_10__identityEEEvT0_PT3_T1_NS0_13GridEvenShareIS1B_EET2_T4_E12temp_storage+64];
	and.b16  	%rs301, %rs371, 255;
	setp.eq.s16 	%p269, %rs301, 0;
	setp.eq.s16 	%p270, %rs300, 0;
	min.s64 	%rd371, %rd370, %rd425;
	selp.b16 	%rs302, %rs371, 1, %p270;
	selp.b16 	%rs371, %rs300, %rs302, %p269;
	selp.b64 	%rd372, %rd425, %rd371, %p270;
	selp.b64 	%rd425, %rd370, %rd372, %p269;
$L__BB12_70:
	setp.lt.s32 	%p271, %r7, 129;
	@%p271 bra 	$L__BB12_72;
	ld.shared.u8 	%rs303, [_ZZN3cub18CUB_300001_SM_10006detail6reduce18DeviceReduceKernelINS2_10policy_hubIN4cuda3std3__45tupleIJblEEEyN6thrust24THRUST_300001_SM_1000_NS8cuda_cub9__find_if7functorIS9_EEE10Policy1000ENSB_12zip_iteratorINS8_IJNSD_26transform_input_iterator_tIbPiNSB_6detail10functional5actorINSM_9compositeIJNSM_16operator_adaptorINS7_8equal_toIvEEEENSN_INSM_8argumentILj0EEEEENSN_INSM_5valueIiEEEEEEEEEEENSB_17counting_iteratorIlNSB_11use_defaultES13_S13_EEEEEEEySF_S9_NS7_10__identityEEEvT0_PT3_T1_NS0_13GridEvenShareIS1B_EET2_T4_E12temp_storage+72];
	ld.shared.u64 	%rd373, [_ZZN3cub18CUB_300001_SM_10006detail6reduce18DeviceReduceKernelINS2_10policy_hubIN4cuda3std3__45tupleIJblEEEyN6thrust24THRUST_300001_SM_1000_NS8cuda_cub9__find_if7functorIS9_EEE10Policy1000ENSB_12zip_iteratorINS8_IJNSD_26transform_input_iterator_tIbPiNSB_6detail10functional5actorINSM_9compositeIJNSM_16operator_adaptorINS7_8equal_toIvEEEENSN_INSM_8argumentILj0EEEEENSN_INSM_5valueIiEEEEEEEEEEENSB_17counting_iteratorIlNSB_11use_defaultES13_S13_EEEEEEEySF_S9_NS7_10__identityEEEvT0_PT3_T1_NS0_13GridEvenShareIS1B_EET2_T4_E12temp_storage+80];
	and.b16  	%rs304, %rs371, 255;
	setp.eq.s16 	%p272, %rs304, 0;
	setp.eq.s16 	%p273, %rs303, 0;
	min.s64 	%rd374, %rd373, %rd425;
	selp.b16 	%rs305, %rs371, 1, %p273;
	selp.b16 	%rs371, %rs303, %rs305, %p272;
	selp.b64 	%rd375, %rd425, %rd374, %p273;
	selp.b64 	%rd425, %rd373, %rd375, %p272;
$L__BB12_72:
	setp.lt.s32 	%p274, %r7, 161;
	@%p274 bra 	$L__BB12_74;
	ld.shared.u8 	%rs306, [_ZZN3cub18CUB_300001_SM_10006detail6reduce18DeviceReduceKernelINS2_10policy_hubIN4cuda3std3__45tupleIJblEEEyN6thrust24THRUST_300001_SM_1000_NS8cuda_cub9__find_if7functorIS9_EEE10Policy1000ENSB_12zip_iteratorINS8_IJNSD_26transform_input_iterator_tIbPiNSB_6detail10functional5actorINSM_9compositeIJNSM_16operator_adaptorINS7_8equal_toIvEEEENSN_INSM_8argumentILj0EEEEENSN_INSM_5valueIiEEEEEEEEEEENSB_17counting_iteratorIlNSB_11use_defaultES13_S13_EEEEEEEySF_S9_NS7_10__identityEEEvT0_PT3_T1_NS0_13GridEvenShareIS1B_EET2_T4_E12temp_storage+88];
	ld.shared.u64 	%rd376, [_ZZN3cub18CUB_300001_SM_10006detail6reduce18DeviceReduceKernelINS2_10policy_hubIN4cuda3std3__45tupleIJblEEEyN6thrust24THRUST_300001_SM_1000_NS8cuda_cub9__find_if7functorIS9_EEE10Policy1000ENSB_12zip_iteratorINS8_IJNSD_26transform_input_iterator_tIbPiNSB_6detail10functional5actorINSM_9compositeIJNSM_16operator_adaptorINS7_8equal_toIvEEEENSN_INSM_8argumentILj0EEEEENSN_INSM_5valueIiEEEEEEEEEEENSB_17counting_iteratorIlNSB_11use_defaultES13_S13_EEEEEEEySF_S9_NS7_10__identityEEEvT0_PT3_T1_NS0_13GridEvenShareIS1B_EET2_T4_E12temp_storage+96];
	and.b16  	%rs307, %rs371, 255;
	setp.eq.s16 	%p275, %rs307, 0;
	setp.eq.s16 	%p276, %rs306, 0;
	min.s64 	%rd377, %rd376, %rd425;
	selp.b16 	%rs308, %rs371, 1, %p276;
	selp.b16 	%rs371, %rs306, %rs308, %p275;
	selp.b64 	%rd378, %rd425, %rd377, %p276;
	selp.b64 	%rd425, %rd376, %rd378, %p275;
$L__BB12_74:
	setp.lt.s32 	%p277, %r7, 193;
	@%p277 bra 	$L__BB12_76;
	ld.shared.u8 	%rs309, [_ZZN3cub18CUB_300001_SM_10006detail6reduce18DeviceReduceKernelINS2_10policy_hubIN4cuda3std3__45tupleIJblEEEyN6thrust24THRUST_300001_SM_1000_NS8cuda_cub9__find_if7functorIS9_EEE10Policy1000ENSB_12zip_iteratorINS8_IJNSD_26transform_input_iterator_tIbPiNSB_6detail10functional5actorINSM_9compositeIJNSM_16operator_adaptorINS7_8equal_toIvEEEENSN_INSM_8argumentILj0EEEEENSN_INSM_5valueIiEEEEEEEEEEENSB_17counting_iteratorIlNSB_11use_defaultES13_S13_EEEEEEEySF_S9_NS7_10__identityEEEvT0_PT3_T1_NS0_13GridEvenShareIS1B_EET2_T4_E12temp_storage+104];
	ld.shared.u64 	%rd379, [_ZZN3cub18CUB_300001_SM_10006detail6reduce18DeviceReduceKernelINS2_10policy_hubIN4cuda3std3__45tupleIJblEEEyN6thrust24THRUST_300001_SM_1000_NS8cuda_cub9__find_if7functorIS9_EEE10Policy1000ENSB_12zip_iteratorINS8_IJNSD_26transform_input_iterator_tIbPiNSB_6detail10functional5actorINSM_9compositeIJNSM_16operator_adaptorINS7_8equal_toIvEEEENSN_INSM_8argumentILj0EEEEENSN_INSM_5valueIiEEEEEEEEEEENSB_17counting_iteratorIlNSB_11use_defaultES13_S13_EEEEEEEySF_S9_NS7_10__identityEEEvT0_PT3_T1_NS0_13GridEvenShareIS1B_EET2_T4_E12temp_storage+112];
	and.b16  	%rs310, %rs371, 255;
	setp.eq.s16 	%p278, %rs310, 0;
	setp.eq.s16 	%p279, %rs309, 0;
	min.s64 	%rd380, %rd379, %rd425;
	selp.b16 	%rs311, %rs371, 1, %p279;
	selp.b16 	%rs371, %rs309, %rs311, %p278;
	selp.b64 	%rd381, %rd425, %rd380, %p279;
	selp.b64 	%rd425, %rd379, %rd381, %p278;
$L__BB12_76:
	setp.lt.s32 	%p280, %r7, 225;
	@%p280 bra 	$L__BB12_118;
	ld.shared.u8 	%rs312, [_ZZN3cub18CUB_300001_SM_10006detail6reduce18DeviceReduceKernelINS2_10policy_hubIN4cuda3std3__45tupleIJblEEEyN6thrust24THRUST_300001_SM_1000_NS8cuda_cub9__find_if7functorIS9_EEE10Policy1000ENSB_12zip_iteratorINS8_IJNSD_26transform_input_iterator_tIbPiNSB_6detail10functional5actorINSM_9compositeIJNSM_16operator_adaptorINS7_8equal_toIvEEEENSN_INSM_8argumentILj0EEEEENSN_INSM_5valueIiEEEEEEEEEEENSB_17counting_iteratorIlNSB_11use_defaultES13_S13_EEEEEEEySF_S9_NS7_10__identityEEEvT0_PT3_T1_NS0_13GridEvenShareIS1B_EET2_T4_E12temp_storage+120];
	ld.shared.u64 	%rd382, [_ZZN3cub18CUB_300001_SM_10006detail6reduce18DeviceReduceKernelINS2_10policy_hubIN4cuda3std3__45tupleIJblEEEyN6thrust24THRUST_300001_SM_1000_NS8cuda_cub9__find_if7functorIS9_EEE10Policy1000ENSB_12zip_iteratorINS8_IJNSD_26transform_input_iterator_tIbPiNSB_6detail10functional5actorINSM_9compositeIJNSM_16operator_adaptorINS7_8equal_toIvEEEENSN_INSM_8argumentILj0EEEEENSN_INSM_5valueIiEEEEEEEEEEENSB_17counting_iteratorIlNSB_11use_defaultES13_S13_EEEEEEEySF_S9_NS7_10__identityEEEvT0_PT3_T1_NS0_13GridEvenShareIS1B_EET2_T4_E12temp_storage+128];
	and.b16  	%rs313, %rs371, 255;
	setp.eq.s16 	%p281, %rs313, 0;
	setp.eq.s16 	%p282, %rs312, 0;
	min.s64 	%rd383, %rd382, %rd425;
	selp.b16 	%rs314, %rs371, 1, %p282;
	selp.b16 	%rs371, %rs312, %rs314, %p281;
	selp.b64 	%rd384, %rd425, %rd383, %p282;
	selp.b64 	%rd425, %rd382, %rd384, %p281;
	bra.uni 	$L__BB12_118;
$L__BB12_78:
	mov.u32 	%r29, %tid.x;
	add.s64 	%rd118, %rd116, %rd5;
	cvt.u64.u32 	%rd75, %r29;
	add.s64 	%rd119, %rd75, %rd5;
	shl.b64 	%rd120, %rd119, 2;
	add.s64 	%rd121, %rd2, %rd120;
	ld.global.u32 	%r54, [%rd121];
	setp.eq.s32 	%p2, %r54, %r51;
	add.s32 	%r55, %r29, 256;
	cvt.u64.u32 	%rd122, %r55;
	ld.global.u32 	%r56, [%rd121+1024];
	setp.eq.s32 	%p3, %r56, %r51;
	add.s32 	%r58, %r29, 512;
	cvt.u64.u32 	%rd123, %r58;
	add.s64 	%rd124, %rd118, %rd123;
	ld.global.u32 	%r59, [%rd121+2048];
	setp.eq.s32 	%p4, %r59, %r51;
	add.s64 	%rd125, %rd124, 256;
	ld.global.u32 	%r60, [%rd121+3072];
	setp.eq.s32 	%p6, %r60, %r51;
	or.pred  	%p8, %p2, %p3;
	selp.b64 	%rd126, %rd75, %rd122, %p2;
	add.s64 	%rd127, %rd118, %rd126;
	min.s64 	%rd128, %rd124, %rd127;
	selp.b64 	%rd129, %rd128, %rd127, %p4;
	or.pred  	%p9, %p8, %p4;
	selp.b64 	%rd130, %rd129, %rd124, %p8;
	min.s64 	%rd131, %rd125, %rd130;
	selp.b64 	%rd132, %rd131, %rd130, %p6;
	or.pred  	%p10, %p9, %p6;
	selp.u16 	%rs371, 1, 0, %p10;
	selp.b64 	%rd425, %rd132, %rd125, %p9;
	setp.lt.u64 	%p11, %rd6, %rd4;
	@%p11 bra 	$L__BB12_94;
	cvt.u32.u64 	%r62, %rd4;
	cvt.u32.u64 	%r63, %rd5;
	cvt.u32.u64 	%r30, %rd1;
	not.b32 	%r64, %r29;
	add.s32 	%r65, %r64, %r30;
	sub.s32 	%r66, %r65, %r62;
	sub.s32 	%r491, %r66, %r63;
	mov.b32 	%r492, 0;
	mov.u64 	%rd442, %rd5;
$L__BB12_80:
	add.s64 	%rd442, %rd442, %rd4;
	add.s64 	%rd133, %rd1, -1024;
	setp.gt.u64 	%p12, %rd442, %rd133;
	@%p12 bra 	$L__BB12_82;
	cvt.u32.u64 	%r67, %rd4;
	add.s64 	%rd134, %rd442, %rd75;
	shl.b64 	%rd135, %rd134, 2;
	add.s64 	%rd136, %rd2, %rd135;
	add.s64 	%rd137, %rd134, %rd116;
	ld.global.u32 	%r68, [%rd136];
	setp.eq.s32 	%p13, %r68, %r51;
	add.s64 	%rd138, %rd137, 256;
	ld.global.u32 	%r69, [%rd136+1024];
	setp.eq.s32 	%p14, %r69, %r51;
	selp.u16 	%rs93, 1, 0, %p14;
	add.s64 	%rd139, %rd137, 512;
	ld.global.u32 	%r70, [%rd136+2048];
	setp.eq.s32 	%p15, %r70, %r51;
	selp.u16 	%rs94, 1, 0, %p15;
	add.s64 	%rd140, %rd137, 768;
	ld.global.u32 	%r71, [%rd136+3072];
	setp.eq.s32 	%p16, %r71, %r51;
	selp.u16 	%rs95, 1, 0, %p16;
	and.b16  	%rs96, %rs371, 255;
	setp.eq.s16 	%p17, %rs96, 0;
	selp.u16 	%rs97, 1, 0, %p13;
	min.s64 	%rd141, %rd137, %rd425;
	selp.b16 	%rs98, 1, %rs371, %p13;
	selp.b64 	%rd142, %rd141, %rd425, %p13;
	selp.b16 	%rs99, %rs97, %rs98, %p17;
	and.b16  	%rs100, %rs99, 255;
	selp.b64 	%rd143, %rd137, %rd142, %p17;
	setp.eq.s16 	%p18, %rs100, 0;
	min.s64 	%rd144, %rd138, %rd143;
	selp.b16 	%rs101, 1, %rs99, %p14;
	selp.b64 	%rd145, %rd144, %rd143, %p14;
	selp.b16 	%rs102, %rs93, %rs101, %p18;
	and.b16  	%rs103, %rs102, 255;
	selp.b64 	%rd146, %rd138, %rd145, %p18;
	setp.eq.s16 	%p19, %rs103, 0;
	min.s64 	%rd147, %rd139, %rd146;
	selp.b16 	%rs104, 1, %rs102, %p15;
	selp.b64 	%rd148, %rd147, %rd146, %p15;
	selp.b16 	%rs105, %rs94, %rs104, %p19;
	and.b16  	%rs106, %rs105, 255;
	selp.b64 	%rd149, %rd139, %rd148, %p19;
	setp.eq.s16 	%p20, %rs106, 0;
	min.s64 	%rd150, %rd140, %rd149;
	selp.b16 	%rs107, 1, %rs105, %p16;
	selp.b64 	%rd151, %rd150, %rd149, %p16;
	selp.b16 	%rs371, %rs95, %rs107, %p20;
	selp.b64 	%rd425, %rd140, %rd151, %p20;
	sub.s64 	%rd152, %rd1, %rd442;
	setp.lt.u64 	%p21, %rd152, %rd4;
	add.s32 	%r492, %r492, 1;
	sub.s32 	%r491, %r491, %r67;
	@%p21 bra 	$L__BB12_94;
	bra.uni 	$L__BB12_80;
$L__BB12_82:
	setp.le.u64 	%p22, %rd1, %rd442;
	cvt.u32.u64 	%r72, %rd442;
	cvt.u32.u64 	%r73, %rd1;
	sub.s32 	%r74, %r73, %r72;
	setp.ge.s32 	%p23, %r29, %r74;
	or.pred  	%p24, %p22, %p23;
	@%p24 bra 	$L__BB12_94;
	cvt.u32.u64 	%r76, %rd4;
	cvt.u32.u64 	%r77, %rd5;
	not.b32 	%r78, %r29;
	add.s32 	%r37, %r78, %r30;
	add.s32 	%r79, %r76, %r77;
	sub.s32 	%r80, %r37, %r79;
	mul.lo.s32 	%r81, %r1, %r492;
	shl.b32 	%r82, %r81, 10;
	sub.s32 	%r83, %r80, %r82;
	shr.u32 	%r84, %r83, 8;
	add.s32 	%r38, %r84, 1;
	and.b32  	%r39, %r38, 7;
	setp.lt.u32 	%p25, %r83, 1792;
	mov.u32 	%r495, %r29;
	@%p25 bra 	$L__BB12_86;
	shr.u32 	%r85, %r491, 8;
	add.s32 	%r86, %r85, 1;
	and.b32  	%r87, %r86, 33554424;
	neg.s32 	%r493, %r87;
	mov.u32 	%r495, %r29;
$L__BB12_85:
	.pragma "nounroll";
	cvt.u64.u32 	%rd154, %r495;
	add.s64 	%rd155, %rd442, %rd154;
	shl.b64 	%rd156, %rd155, 2;
	add.s64 	%rd157, %rd2, %rd156;
	add.s64 	%rd158, %rd155, %rd116;
	ld.global.u32 	%r88, [%rd157];
	setp.eq.s32 	%p26, %r88, %r51;
	selp.u16 	%rs109, 1, 0, %p26;
	and.b16  	%rs110, %rs371, 255;
	setp.ne.s16 	%p28, %rs110, 0;
	and.pred  	%p29, %p28, %p26;
	min.s64 	%rd159, %rd158, %rd425;
	setp.eq.s16 	%p30, %rs110, 0;
	selp.b16 	%rs111, %rs109, %rs371, %p30;
	selp.b64 	%rd160, %rd158, %rd425, %p30;
	selp.b16 	%rs112, 1, %rs111, %p29;
	and.b16  	%rs113, %rs112, 255;
	selp.b64 	%rd161, %rd159, %rd160, %p29;
	add.s64 	%rd162, %rd158, 256;
	ld.global.u32 	%r89, [%rd157+1024];
	setp.eq.s32 	%p31, %r89, %r51;
	selp.u16 	%rs114, 1, 0, %p31;
	setp.ne.s16 	%p33, %rs113, 0;
	and.pred  	%p34, %p33, %p31;
	min.s64 	%rd163, %rd162, %rd161;
	setp.eq.s16 	%p35, %rs113, 0;
	selp.b16 	%rs115, %rs114, %rs112, %p35;
	selp.b64 	%rd164, %rd162, %rd161, %p35;
	selp.b16 	%rs116, 1, %rs115, %p34;
	and.b16  	%rs117, %rs116, 255;
	selp.b64 	%rd165, %rd163, %rd164, %p34;
	add.s64 	%rd166, %rd158, 512;
	ld.global.u32 	%r90, [%rd157+2048];
	setp.eq.s32 	%p36, %r90, %r51;
	selp.u16 	%rs118, 1, 0, %p36;
	setp.ne.s16 	%p38, %rs117, 0;
	and.pred  	%p39, %p38, %p36;
	min.s64 	%rd167, %rd166, %rd165;
	setp.eq.s16 	%p40, %rs117, 0;
	selp.b16 	%rs119, %rs118, %rs116, %p40;
	selp.b64 	%rd168, %rd166, %rd165, %p40;
	selp.b16 	%rs120, 1, %rs119, %p39;
	and.b16  	%rs121, %rs120, 255;
	selp.b64 	%rd169, %rd167, %rd168, %p39;
	add.s64 	%rd170, %rd158, 768;
	ld.global.u32 	%r91, [%rd157+3072];
	setp.eq.s32 	%p41, %r91, %r51;
	selp.u16 	%rs122, 1, 0, %p41;
	setp.ne.s16 	%p43, %rs121, 0;
	and.pred  	%p44, %p43, %p41;
	min.s64 	%rd171, %rd170, %rd169;
	setp.eq.s16 	%p45, %rs121, 0;
	selp.b16 	%rs123, %rs122, %rs120, %p45;
	selp.b64 	%rd172, %rd170, %rd169, %p45;
	selp.b16 	%rs124, 1, %rs123, %p44;
	and.b16  	%rs125, %rs124, 255;
	selp.b64 	%rd173, %rd171, %rd172, %p44;
	add.s64 	%rd174, %rd158, 1024;
	ld.global.u32 	%r92, [%rd157+4096];
	setp.eq.s32 	%p46, %r92, %r51;
	selp.u16 	%rs126, 1, 0, %p46;
	setp.ne.s16 	%p48, %rs125, 0;
	and.pred  	%p49, %p48, %p46;
	min.s64 	%rd175, %rd174, %rd173;
	setp.eq.s16 	%p50, %rs125, 0;
	selp.b16 	%rs127, %rs126, %rs124, %p50;
	selp.b64 	%rd176, %rd174, %rd173, %p50;
	selp.b16 	%rs128, 1, %rs127, %p49;
	and.b16  	%rs129, %rs128, 255;
	selp.b64 	%rd177, %rd175, %rd176, %p49;
	add.s64 	%rd178, %rd158, 1280;
	ld.global.u32 	%r93, [%rd157+5120];
	setp.eq.s32 	%p51, %r93, %r51;
	selp.u16 	%rs130, 1, 0, %p51;
	setp.ne.s16 	%p53, %rs129, 0;
	and.pred  	%p54, %p53, %p51;
	min.s64 	%rd179, %rd178, %rd177;
	setp.eq.s16 	%p55, %rs129, 0;
	selp.b16 	%rs131, %rs130, %rs128, %p55;
	selp.b64 	%rd180, %rd178, %rd177, %p55;
	selp.b16 	%rs132, 1, %rs131, %p54;
	and.b16  	%rs133, %rs132, 255;
	selp.b64 	%rd181, %rd179, %rd180, %p54;
	add.s64 	%rd182, %rd158, 1536;
	ld.global.u32 	%r94, [%rd157+6144];
	setp.eq.s32 	%p56, %r94, %r51;
	selp.u16 	%rs134, 1, 0, %p56;
	setp.ne.s16 	%p58, %rs133, 0;
	and.pred  	%p59, %p58, %p56;
	min.s64 	%rd183, %rd182, %rd181;
	setp.eq.s16 	%p60, %rs133, 0;
	selp.b16 	%rs135, %rs134, %rs132, %p60;
	selp.b64 	%rd184, %rd182, %rd181, %p60;
	selp.b16 	%rs136, 1, %rs135, %p59;
	and.b16  	%rs137, %rs136, 255;
	selp.b64 	%rd185, %rd183, %rd184, %p59;
	add.s64 	%rd186, %rd158, 1792;
	ld.global.u32 	%r95, [%rd157+7168];
	setp.eq.s32 	%p61, %r95, %r51;
	selp.u16 	%rs138, 1, 0, %p61;
	setp.ne.s16 	%p63, %rs137, 0;
	and.pred  	%p64, %p63, %p61;
	min.s64 	%rd187, %rd186, %rd185;
	setp.eq.s16 	%p65, %rs137, 0;
	selp.b16 	%rs139, %rs138, %rs136, %p65;
	selp.b64 	%rd188, %rd186, %rd185, %p65;
	selp.b16 	%rs371, 1, %rs139, %p64;
	selp.b64 	%rd425, %rd187, %rd188, %p64;
	add.s32 	%r495, %r495, 2048;
	add.s32 	%r493, %r493, 8;
	setp.ne.s32 	%p66, %r493, 0;
	@%p66 bra 	$L__BB12_85;
$L__BB12_86:
	setp.eq.s32 	%p67, %r39, 0;
	@%p67 bra 	$L__BB12_94;
	setp.lt.u32 	%p68, %r39, 4;
	@%p68 bra 	$L__BB12_89;
	cvt.u64.u32 	%rd190, %r495;
	add.s64 	%rd191, %rd442, %rd190;
	shl.b64 	%rd192, %rd191, 2;
	add.s64 	%rd193, %rd2, %rd192;
	add.s64 	%rd194, %rd191, %rd116;
	ld.global.u32 	%r96, [%rd193];
	setp.eq.s32 	%p69, %r96, %r51;
	selp.u16 	%rs141, 1, 0, %p69;
	and.b16  	%rs142, %rs371, 255;
	setp.ne.s16 	%p71, %rs142, 0;
	and.pred  	%p72, %p71, %p69;
	min.s64 	%rd195, %rd194, %rd425;
	setp.eq.s16 	%p73, %rs142, 0;
	selp.b16 	%rs143, %rs141, %rs371, %p73;
	selp.b64 	%rd196, %rd194, %rd425, %p73;
	selp.b16 	%rs144, 1, %rs143, %p72;
	and.b16  	%rs145, %rs144, 255;
	selp.b64 	%rd197, %rd195, %rd196, %p72;
	add.s32 	%r97, %r495, 256;
	cvt.u64.u32 	%rd198, %r97;
	add.s64 	%rd199, %rd442, %rd198;
	add.s64 	%rd200, %rd199, %rd116;
	ld.global.u32 	%r98, [%rd193+1024];
	setp.eq.s32 	%p74, %r98, %r51;
	selp.u16 	%rs146, 1, 0, %p74;
	setp.ne.s16 	%p76, %rs145, 0;
	and.pred  	%p77, %p76, %p74;
	min.s64 	%rd201, %rd200, %rd197;
	setp.eq.s16 	%p78, %rs145, 0;
	selp.b16 	%rs147, %rs146, %rs144, %p78;
	selp.b64 	%rd202, %rd200, %rd197, %p78;
	selp.b16 	%rs148, 1, %rs147, %p77;
	and.b16  	%rs149, %rs148, 255;
	selp.b64 	%rd203, %rd201, %rd202, %p77;
	add.s32 	%r99, %r495, 512;
	cvt.u64.u32 	%rd204, %r99;
	add.s64 	%rd205, %rd442, %rd204;
	add.s64 	%rd206, %rd205, %rd116;
	ld.global.u32 	%r100, [%rd193+2048];
	setp.eq.s32 	%p79, %r100, %r51;
	selp.u16 	%rs150, 1, 0, %p79;
	setp.ne.s16 	%p81, %rs149, 0;
	and.pred  	%p82, %p81, %p79;
	min.s64 	%rd207, %rd206, %rd203;
	setp.eq.s16 	%p83, %rs149, 0;
	selp.b16 	%rs151, %rs150, %rs148, %p83;
	selp.b64 	%rd208, %rd206, %rd203, %p83;
	selp.b16 	%rs152, 1, %rs151, %p82;
	and.b16  	%rs153, %rs152, 255;
	selp.b64 	%rd209, %rd207, %rd208, %p82;
	add.s32 	%r101, %r495, 768;
	cvt.u64.u32 	%rd210, %r101;
	add.s64 	%rd211, %rd442, %rd210;
	add.s64 	%rd212, %rd211, %rd116;
	ld.global.u32 	%r102, [%rd193+3072];
	setp.eq.s32 	%p84, %r102, %r51;
	selp.u16 	%rs154, 1, 0, %p84;
	setp.ne.s16 	%p86, %rs153, 0;
	and.pred  	%p87, %p86, %p84;
	min.s64 	%rd213, %rd212, %rd209;
	setp.eq.s16 	%p88, %rs153, 0;
	selp.b16 	%rs155, %rs154, %rs152, %p88;
	selp.b64 	%rd214, %rd212, %rd209, %p88;
	selp.b16 	%rs371, 1, %rs155, %p87;
	selp.b64 	%rd425, %rd213, %rd214, %p87;
	add.s32 	%r495, %r495, 1024;
$L__BB12_89:
	and.b32  	%r103, %r38, 3;
	setp.eq.s32 	%p89, %r103, 0;
	@%p89 bra 	$L__BB12_94;
	setp.eq.s32 	%p90, %r103, 1;
	@%p90 bra 	$L__BB12_92;
	cvt.u64.u32 	%rd216, %r495;
	add.s64 	%rd217, %rd442, %rd216;
	shl.b64 	%rd218, %rd217, 2;
	add.s64 	%rd219, %rd2, %rd218;
	add.s64 	%rd220, %rd217, %rd116;
	ld.global.u32 	%r104, [%rd219];
	setp.eq.s32 	%p91, %r104, %r51;
	selp.u16 	%rs157, 1, 0, %p91;
	and.b16  	%rs158, %rs371, 255;
	setp.ne.s16 	%p93, %rs158, 0;
	and.pred  	%p94, %p93, %p91;
	min.s64 	%rd221, %rd220, %rd425;
	setp.eq.s16 	%p95, %rs158, 0;
	selp.b16 	%rs159, %rs157, %rs371, %p95;
	selp.b64 	%rd222, %rd220, %rd425, %p95;
	selp.b16 	%rs160, 1, %rs159, %p94;
	and.b16  	%rs161, %rs160, 255;
	selp.b64 	%rd223, %rd221, %rd222, %p94;
	add.s32 	%r105, %r495, 256;
	cvt.u64.u32 	%rd224, %r105;
	add.s64 	%rd225, %rd442, %rd224;
	add.s64 	%rd226, %rd225, %rd116;
	ld.global.u32 	%r106, [%rd219+1024];
	setp.eq.s32 	%p96, %r106, %r51;
	selp.u16 	%rs162, 1, 0, %p96;
	setp.ne.s16 	%p98, %rs161, 0;
	and.pred  	%p99, %p98, %p96;
	min.s64 	%rd227, %rd226, %rd223;
	setp.eq.s16 	%p100, %rs161, 0;
	selp.b16 	%rs163, %rs162, %rs160, %p100;
	selp.b64 	%rd228, %rd226, %rd223, %p100;
	selp.b16 	%rs371, 1, %rs163, %p99;
	selp.b64 	%rd425, %rd227, %rd228, %p99;
	add.s32 	%r495, %r495, 512;
$L__BB12_92:
	and.b32  	%r107, %r37, 256;
	setp.ne.s32 	%p101, %r107, 0;
	@%p101 bra 	$L__BB12_94;
	cvt.u64.u32 	%rd229, %r495;
	add.s64 	%rd230, %rd442, %rd229;
	shl.b64 	%rd231, %rd230, 2;
	add.s64 	%rd232, %rd2, %rd231;
	add.s64 	%rd233, %rd230, %rd116;
	ld.global.u32 	%r108, [%rd232];
	setp.eq.s32 	%p102, %r108, %r51;
	selp.u16 	%rs164, 1, 0, %p102;
	and.b16  	%rs165, %rs371, 255;
	setp.ne.s16 	%p104, %rs165, 0;
	and.pred  	%p105, %p104, %p102;
	min.s64 	%rd234, %rd233, %rd425;
	setp.eq.s16 	%p106, %rs165, 0;
	selp.b16 	%rs166, %rs164, %rs371, %p106;
	selp.b64 	%rd235, %rd233, %rd425, %p106;
	selp.b16 	%rs371, 1, %rs166, %p105;
	selp.b64 	%rd425, %rd234, %rd235, %p105;
$L__BB12_94:
	// begin inline asm
	mov.u32 %r109, %laneid;
	// end inline asm
	cvt.u32.u16 	%r130, %rs371;
	and.b32  	%r111, %r130, 255;
	mov.b32 	%r127, 1;
	mov.b32 	%r128, 31;
	mov.b32 	%r129, -1;
	// begin inline asm
	shfl.sync.down.b32 %r110, %r111, %r127, %r128, %r129;
	// end inline asm
	// begin inline asm
	shfl.sync.down.b32 %r115, %r116, %r127, %r128, %r129;
	// end inline asm
	mov.b64 	{%r121, %r126}, %rd425;
	// begin inline asm
	shfl.sync.down.b32 %r120, %r121, %r127, %r128, %r129;
	// end inline asm
	// begin inline asm
	shfl.sync.down.b32 %r125, %r126, %r127, %r128, %r129;
	// end inline asm
	mov.b64 	%rd93, {%r120, %r125};
	cvt.u16.u32 	%rs74, %r110;
	setp.gt.s32 	%p107, %r109, 30;
	@%p107 bra 	$L__BB12_98;
	and.b16  	%rs167, %rs371, 255;
	setp.eq.s16 	%p108, %rs167, 0;
	and.b16  	%rs168, %rs74, 255;
	setp.eq.s16 	%p109, %rs168, 0;
	or.pred  	%p110, %p108, %p109;
	@%p110 bra 	$L__BB12_97;
	min.s64 	%rd425, %rd93, %rd425;
	mov.b16 	%rs371, 1;
	bra.uni 	$L__BB12_98;
$L__BB12_97:
	setp.eq.s16 	%p111, %rs167, 0;
	selp.b16 	%rs371, %rs74, %rs371, %p111;
	selp.b64 	%rd425, %rd93, %rd425, %p111;
$L__BB12_98:
	cvt.u32.u16 	%r151, %rs371;
	and.b32  	%r132, %r151, 255;
	mov.b32 	%r148, 2;
	mov.b32 	%r149, 31;
	mov.b32 	%r150, -1;
	// begin inline asm
	shfl.sync.down.b32 %r131, %r132, %r148, %r149, %r150;
	// end inline asm
	// begin inline asm
	shfl.sync.down.b32 %r136, %r137, %r148, %r149, %r150;
	// end inline asm
	mov.b64 	{%r142, %r147}, %rd425;
	// begin inline asm
	shfl.sync.down.b32 %r141, %r142, %r148, %r149, %r150;
	// end inline asm
	// begin inline asm
	shfl.sync.down.b32 %r146, %r147, %r148, %r149, %r150;
	// end inline asm
	mov.b64 	%rd97, {%r141, %r146};
	cvt.u16.u32 	%rs77, %r131;
	setp.gt.s32 	%p112, %r109, 29;
	@%p112 bra 	$L__BB12_102;
	and.b16  	%rs171, %rs371, 255;
	setp.eq.s16 	%p113, %rs171, 0;
	and.b16  	%rs172, %rs77, 255;
	setp.eq.s16 	%p114, %rs172, 0;
	or.pred  	%p115, %p113, %p114;
	@%p115 bra 	$L__BB12_101;
	min.s64 	%rd425, %rd97, %rd425;
	mov.b16 	%rs371, 1;
	bra.uni 	$L__BB12_102;
$L__BB12_101:
	setp.eq.s16 	%p116, %rs171, 0;
	selp.b16 	%rs371, %rs77, %rs371, %p116;
	selp.b64 	%rd425, %rd97, %rd425, %p116;
$L__BB12_102:
	cvt.u32.u16 	%r172, %rs371;
	and.b32  	%r153, %r172, 255;
	mov.b32 	%r169, 4;
	mov.b32 	%r170, 31;
	mov.b32 	%r171, -1;
	// begin inline asm
	shfl.sync.down.b32 %r152, %r153, %r169, %r170, %r171;
	// end inline asm
	// begin inline asm
	shfl.sync.down.b32 %r157, %r158, %r169, %r170, %r171;
	// end inline asm
	mov.b64 	{%r163, %r168}, %rd425;
	// begin inline asm
	shfl.sync.down.b32 %r162, %r163, %r169, %r170, %r171;
	// end inline asm
	// begin inline asm
	shfl.sync.down.b32 %r167, %r168, %r169, %r170, %r171;
	// end inline asm
	mov.b64 	%rd101, {%r162, %r167};
	cvt.u16.u32 	%rs80, %r152;
	setp.gt.s32 	%p117, %r109, 27;
	@%p117 bra 	$L__BB12_106;
	and.b16  	%rs175, %rs371, 255;
	setp.eq.s16 	%p118, %rs175, 0;
	and.b16  	%rs176, %rs80, 255;
	setp.eq.s16 	%p119, %rs176, 0;
	or.pred  	%p120, %p118, %p119;
	@%p120 bra 	$L__BB12_105;
	min.s64 	%rd425, %rd101, %rd425;
	mov.b16 	%rs371, 1;
	bra.uni 	$L__BB12_106;
$L__BB12_105:
	setp.eq.s16 	%p121, %rs175, 0;
	selp.b16 	%rs371, %rs80, %rs371, %p121;
	selp.b64 	%rd425, %rd101, %rd425, %p121;
$L__BB12_106:
	cvt.u32.u16 	%r193, %rs371;
	and.b32  	%r174, %r193, 255;
	mov.b32 	%r190, 8;
	mov.b32 	%r191, 31;
	mov.b32 	%r192, -1;
	// begin inline asm
	shfl.sync.down.b32 %r173, %r174, %r190, %r191, %r192;
	// end inline asm
	// begin inline asm
	shfl.sync.down.b32 %r178, %r179, %r190, %r191, %r192;
	// end inline asm
	mov.b64 	{%r184, %r189}, %rd425;
	// begin inline asm
	shfl.sync.down.b32 %r183, %r184, %r190, %r191, %r192;
	// end inline asm
	// begin inline asm
	shfl.sync.down.b32 %r188, %r189, %r190, %r191, %r192;
	// end inline asm
	mov.b64 	%rd105, {%r183, %r188};
	cvt.u16.u32 	%rs83, %r173;
	setp.gt.s32 	%p122, %r109, 23;
	@%p122 bra 	$L__BB12_110;
	and.b16  	%rs179, %rs371, 255;
	setp.eq.s16 	%p123, %rs179, 0;
	and.b16  	%rs180, %rs83, 255;
	setp.eq.s16 	%p124, %rs180, 0;
	or.pred  	%p125, %p123, %p124;
	@%p125 bra 	$L__BB12_109;
	min.s64 	%rd425, %rd105, %rd425;
	mov.b16 	%rs371, 1;
	bra.uni 	$L__BB12_110;
$L__BB12_109:
	setp.eq.s16 	%p126, %rs179, 0;
	selp.b16 	%rs371, %rs83, %rs371, %p126;
	selp.b64 	%rd425, %rd105, %rd425, %p126;
$L__BB12_110:
	cvt.u32.u16 	%r214, %rs371;
	and.b32  	%r195, %r214, 255;
	mov.b32 	%r211, 16;
	mov.b32 	%r212, 31;
	mov.b32 	%r213, -1;
	// begin inline asm
	shfl.sync.down.b32 %r194, %r195, %r211, %r212, %r213;
	// end inline asm
	// begin inline asm
	shfl.sync.down.b32 %r199, %r200, %r211, %r212, %r213;
	// end inline asm
	mov.b64 	{%r205, %r210}, %rd425;
	// begin inline asm
	shfl.sync.down.b32 %r204, %r205, %r211, %r212, %r213;
	// end inline asm
	// begin inline asm
	shfl.sync.down.b32 %r209, %r210, %r211, %r212, %r213;
	// end inline asm
	mov.b64 	%rd109, {%r204, %r209};
	cvt.u16.u32 	%rs86, %r194;
	setp.gt.s32 	%p127, %r109, 15;
	@%p127 bra 	$L__BB12_114;
	and.b16  	%rs183, %rs371, 255;
	setp.eq.s16 	%p128, %rs183, 0;
	and.b16  	%rs184, %rs86, 255;
	setp.eq.s16 	%p129, %rs184, 0;
	or.pred  	%p130, %p128, %p129;
	@%p130 bra 	$L__BB12_113;
	min.s64 	%rd425, %rd109, %rd425;
	mov.b16 	%rs371, 1;
	bra.uni 	$L__BB12_114;
$L__BB12_113:
	setp.eq.s16 	%p131, %rs183, 0;
	selp.b16 	%rs371, %rs86, %rs371, %p131;
	selp.b64 	%rd425, %rd109, %rd425, %p131;
$L__BB12_114:
	setp.ne.s32 	%p132, %r109, 0;
	@%p132 bra 	$L__BB12_116;
	shr.u32 	%r215, %r29, 1;
	and.b32  	%r216, %r215, 496;
	mov.u32 	%r217, _ZZN3cub18CUB_300001_SM_10006detail6reduce18DeviceReduceKernelINS2_10policy_hubIN4cuda3std3__45tupleIJblEEEyN6thrust24THRUST_300001_SM_1000_NS8cuda_cub9__find_if7functorIS9_EEE10Policy1000ENSB_12zip_iteratorINS8_IJNSD_26transform_input_iterator_tIbPiNSB_6detail10functional5actorINSM_9compositeIJNSM_16operator_adaptorINS7_8equal_toIvEEEENSN_INSM_8argumentILj0EEEEENSN_INSM_5valueIiEEEEEEEEEEENSB_17counting_iteratorIlNSB_11use_defaultES13_S13_EEEEEEEySF_S9_NS7_10__identityEEEvT0_PT3_T1_NS0_13GridEvenShareIS1B_EET2_T4_E12temp_storage;
	add.s32 	%r218, %r217, %r216;
	st.shared.u8 	[%r218+8], %rs371;
	st.shared.u64 	[%r218+16], %rd425;
$L__BB12_116:
	bar.sync 	0;
	setp.ne.s32 	%p133, %r29, 0;
	@%p133 bra 	$L__BB12_118;
	ld.shared.u8 	%rs187, [_ZZN3cub18CUB_300001_SM_10006detail6reduce18DeviceReduceKernelINS2_10policy_hubIN4cuda3std3__45tupleIJblEEEyN6thrust24THRUST_300001_SM_1000_NS8cuda_cub9__find_if7functorIS9_EEE10Policy1000ENSB_12zip_iteratorINS8_IJNSD_26transform_input_iterator_tIbPiNSB_6detail10functional5actorINSM_9compositeIJNSM_16operator_adaptorINS7_8equal_toIvEEEENSN_INSM_8argumentILj0EEEEENSN_INSM_5valueIiEEEEEEEEEEENSB_17counting_iteratorIlNSB_11use_defaultES13_S13_EEEEEEEySF_S9_NS7_10__identityEEEvT0_PT3_T1_NS0_13GridEvenShareIS1B_EET2_T4_E12temp_storage+24];
	ld.shared.u64 	%rd236, [_ZZN3cub18CUB_300001_SM_10006detail6reduce18DeviceReduceKernelINS2_10policy_hubIN4cuda3std3__45tupleIJblEEEyN6thrust24THRUST_300001_SM_1000_NS8cuda_cub9__find_if7functorIS9_EEE10Policy1000ENSB_12zip_iteratorINS8_IJNSD_26transform_input_iterator_tIbPiNSB_6detail10functional5actorINSM_9compositeIJNSM_16operator_adaptorINS7_8equal_toIvEEEENSN_INSM_8argumentILj0EEEEENSN_INSM_5valueIiEEEEEEEEEEENSB_17counting_iteratorIlNSB_11use_defaultES13_S13_EEEEEEEySF_S9_NS7_10__identityEEEvT0_PT3_T1_NS0_13GridEvenShareIS1B_EET2_T4_E12temp_storage+32];
	and.b16  	%rs188, %rs371, 255;
	setp.eq.s16 	%p134, %rs188, 0;
	setp.eq.s16 	%p135, %rs187, 0;
	min.s64 	%rd237, %rd236, %rd425;
	selp.b16 	%rs189, %rs371, 1, %p135;
	selp.b16 	%rs190, %rs187, %rs189, %p134;
	and.b16  	%rs191, %rs190, 255;
	selp.b64 	%rd238, %rd425, %rd237, %p135;
	selp.b64 	%rd239, %rd236, %rd238, %p134;
	ld.shared.u8 	%rs192, [_ZZN3cub18CUB_300001_SM_10006detail6reduce18DeviceReduceKernelINS2_10policy_hubIN4cuda3std3__45tupleIJblEEEyN6thrust24THRUST_300001_SM_1000_NS8cuda_cub9__find_if7functorIS9_EEE10Policy1000ENSB_12zip_iteratorINS8_IJNSD_26transform_input_iterator_tIbPiNSB_6detail10functional5actorINSM_9compositeIJNSM_16operator_adaptorINS7_8equal_toIvEEEENSN_INSM_8argumentILj0EEEEENSN_INSM_5valueIiEEEEEEEEEEENSB_17counting_iteratorIlNSB_11use_defaultES13_S13_EEEEEEEySF_S9_NS7_10__identityEEEvT0_PT3_T1_NS0_13GridEvenShareIS1B_EET2_T4_E12temp_storage+40];
	ld.shared.u64 	%rd240, [_ZZN3cub18CUB_300001_SM_10006detail6reduce18DeviceReduceKernelINS2_10policy_hubIN4cuda3std3__45tupleIJblEEEyN6thrust24THRUST_300001_SM_1000_NS8cuda_cub9__find_if7functorIS9_EEE10Policy1000ENSB_12zip_iteratorINS8_IJNSD_26transform_input_iterator_tIbPiNSB_6detail10functional5actorINSM_9compositeIJNSM_16operator_adaptorINS7_8equal_toIvEEEENSN_INSM_8argumentILj0EEEEENSN_INSM_5valueIiEEEEEEEEEEENSB_17counting_iteratorIlNSB_11use_defaultES13_S13_EEEEEEEySF_S9_NS7_10__identityEEEvT0_PT3_T1_NS0_13GridEvenShareIS1B_EET2_T4_E12temp_storage+48];
	setp.eq.s16 	%p136, %rs191, 0;
	setp.eq.s16 	%p137, %rs192, 0;
	min.s64 	%rd241, %rd240, %rd239;
	selp.b16 	%rs193, %rs190, 1, %p137;
	selp.b16 	%rs194, %rs192, %rs193, %p136;
	and.b16  	%rs195, %rs194, 255;
	selp.b64 	%rd242, %rd239, %rd241, %p137;
	selp.b64 	%rd243, %rd240, %rd242, %p136;
	ld.shared.u8 	%rs196, [_ZZN3cub18CUB_300001_SM_10006detail6reduce18DeviceReduceKernelINS2_10policy_hubIN4cuda3std3__45tupleIJblEEEyN6thrust24THRUST_300001_SM_1000_NS8cuda_cub9__find_if7functorIS9_EEE10Policy1000ENSB_12zip_iteratorINS8_IJNSD_26transform_input_iterator_tIbPiNSB_6detail10functional5actorINSM_9compositeIJNSM_16operator_adaptorINS7_8equal_toIvEEEENSN_INSM_8argumentILj0EEEEENSN_INSM_5valueIiEEEEEEEEEEENSB_17counting_iteratorIlNSB_11use_defaultES13_S13_EEEEEEEySF_S9_NS7_10__identityEEEvT0_PT3_T1_NS0_13GridEvenShareIS1B_EET2_T4_E12temp_storage+56];
	ld.shared.u64 	%rd244, [_ZZN3cub18CUB_300001_SM_10006detail6reduce18DeviceReduceKernelINS2_10policy_hubIN4cuda3std3__45tupleIJblEEEyN6thrust24THRUST_300001_SM_1000_NS8cuda_cub9__find_if7functorIS9_EEE10Policy1000ENSB_12zip_iteratorINS8_IJNSD_26transform_input_iterator_tIbPiNSB_6detail10functional5actorINSM_9compositeIJNSM_16operator_adaptorINS7_8equal_toIvEEEENSN_INSM_8argumentILj0EEEEENSN_INSM_5valueIiEEEEEEEEEEENSB_17counting_iteratorIlNSB_11use_defaultES13_S13_EEEEEEEySF_S9_NS7_10__identityEEEvT0_PT3_T1_NS0_13GridEvenShareIS1B_EET2_T4_E12temp_storage+64];
	setp.eq.s16 	%p138, %rs195, 0;
	setp.eq.s16 	%p139, %rs196, 0;
	min.s64 	%rd245, %rd244, %rd243;
	selp.b16 	%rs197, %rs194, 1, %p139;
	selp.b16 	%rs198, %rs196, %rs197, %p138;
	and.b16  	%rs199, %rs198, 255;
	selp.b64 	%rd246, %rd243, %rd245, %p139;
	selp.b64 	%rd247, %rd244, %rd246, %p138;
	ld.shared.u8 	%rs200, [_ZZN3cub18CUB_300001_SM_10006detail6reduce18DeviceReduceKernelINS2_10policy_hubIN4cuda3std3__45tupleIJblEEEyN6thrust24THRUST_300001_SM_1000_NS8cuda_cub9__find_if7functorIS9_EEE10Policy1000ENSB_12zip_iteratorINS8_IJNSD_26transform_input_iterator_tIbPiNSB_6detail10functional5actorINSM_9compositeIJNSM_16operator_adaptorINS7_8equal_toIvEEEENSN_INSM_8argumentILj0EEEEENSN_INSM_5valueIiEEEEEEEEEEENSB_17counting_iteratorIlNSB_11use_defaultES13_S13_EEEEEEEySF_S9_NS7_10__identityEEEvT0_PT3_T1_NS0_13GridEvenShareIS1B_EET2_T4_E12temp_storage+72];
	ld.shared.u64 	%rd248, [_ZZN3cub18CUB_300001_SM_10006detail6reduce18DeviceReduceKernelINS2_10policy_hubIN4cuda3std3__45tupleIJblEEEyN6thrust24THRUST_300001_SM_1000_NS8cuda_cub9__find_if7functorIS9_EEE10Policy1000ENSB_12zip_iteratorINS8_IJNSD_26transform_input_iterator_tIbPiNSB_6detail10functional5actorINSM_9compositeIJNSM_16operator_adaptorINS7_8equal_toIvEEEENSN_INSM_8argumentILj0EEEEENSN_INSM_5valueIiEEEEEEEEEEENSB_17counting_iteratorIlNSB_11use_defaultES13_S13_EEEEEEEySF_S9_NS7_10__identityEEEvT0_PT3_T1_NS0_13GridEvenShareIS1B_EET2_T4_E12temp_storage+80];
	setp.eq.s16 	%p140, %rs199, 0;
	setp.eq.s16 	%p141, %rs200, 0;
	min.s64 	%rd249, %rd248, %rd247;
	selp.b16 	%rs201, %rs198, 1, %p141;
	selp.b16 	%rs202, %rs200, %rs201, %p140;
	and.b16  	%rs203, %rs202, 255;
	selp.b64 	%rd250, %rd247, %rd249, %p141;
	selp.b64 	%rd251, %rd248, %rd250, %p140;
	ld.shared.u8 	%rs204, [_ZZN3cub18CUB_300001_SM_10006detail6reduce18DeviceReduceKernelINS2_10policy_hubIN4cuda3std3__45tupleIJblEEEyN6thrust24THRUST_300001_SM_1000_NS8cuda_cub9__find_if7functorIS9_EEE10Policy1000ENSB_12zip_iteratorINS8_IJNSD_26transform_input_iterator_tIbPiNSB_6detail10functional5actorINSM_9compositeIJNSM_16operator_adaptorINS7_8equal_toIvEEEENSN_INSM_8argumentILj0EEEEENSN_INSM_5valueIiEEEEEEEEEEENSB_17counting_iteratorIlNSB_11use_defaultES13_S13_EEEEEEEySF_S9_NS7_10__identityEEEvT0_PT3_T1_NS0_13GridEvenShareIS1B_EET2_T4_E12temp_storage+88];
	ld.shared.u64 	%rd252, [_ZZN3cub18CUB_300001_SM_10006detail6reduce18DeviceReduceKernelINS2_10policy_hubIN4cuda3std3__45tupleIJblEEEyN6thrust24THRUST_300001_SM_1000_NS8cuda_cub9__find_if7functorIS9_EEE10Policy1000ENSB_12zip_iteratorINS8_IJNSD_26transform_input_iterator_tIbPiNSB_6detail10functional5actorINSM_9compositeIJNSM_16operator_adaptorINS7_8equal_toIvEEEENSN_INSM_8argumentILj0EEEEENSN_INSM_5valueIiEEEEEEEEEEENSB_17counting_iteratorIlNSB_11use_defaultES13_S13_EEEEEEEySF_S9_NS7_10__identityEEEvT0_PT3_T1_NS0_13GridEvenShareIS1B_EET2_T4_E12temp_storage+96];
	setp.eq.s16 	%p142, %rs203, 0;
	setp.eq.s16 	%p143, %rs204, 0;
	min.s64 	%rd253, %rd252, %rd251;
	selp.b16 	%rs205, %rs202, 1, %p143;
	selp.b16 	%rs206, %rs204, %rs205, %p142;
	and.b16  	%rs207, %rs206, 255;
	selp.b64 	%rd254, %rd251, %rd253, %p143;
	selp.b64 	%rd255, %rd252, %rd254, %p142;
	ld.shared.u8 	%rs208, [_ZZN3cub18CUB_300001_SM_10006detail6reduce18DeviceReduceKernelINS2_10policy_hubIN4cuda3std3__45tupleIJblEEEyN6thrust24THRUST_300001_SM_1000_NS8cuda_cub9__find_if7functorIS9_EEE10Policy1000ENSB_12zip_iteratorINS8_IJNSD_26transform_input_iterator_tIbPiNSB_6detail10functional5actorINSM_9compositeIJNSM_16operator_adaptorINS7_8equal_toIvEEEENSN_INSM_8argumentILj0EEEEENSN_INSM_5valueIiEEEEEEEEEEENSB_17counting_iteratorIlNSB_11use_defaultES13_S13_EEEEEEEySF_S9_NS7_10__identityEEEvT0_PT3_T1_NS0_13GridEvenShareIS1B_EET2_T4_E12temp_storage+104];
	ld.shared.u64 	%rd256, [_ZZN3cub18CUB_300001_SM_10006detail6reduce18DeviceReduceKernelINS2_10policy_hubIN4cuda3std3__45tupleIJblEEEyN6thrust24THRUST_300001_SM_1000_NS8cuda_cub9__find_if7functorIS9_EEE10Policy1000ENSB_12zip_iteratorINS8_IJNSD_26transform_input_iterator_tIbPiNSB_6detail10functional5actorINSM_9compositeIJNSM_16operator_adaptorINS7_8equal_toIvEEEENSN_INSM_8argumentILj0EEEEENSN_INSM_5valueIiEEEEEEEEEEENSB_17counting_iteratorIlNSB_11use_defaultES13_S13_EEEEEEEySF_S9_NS7_10__identityEEEvT0_PT3_T1_NS0_13GridEvenShareIS1B_EET2_T4_E12temp_storage+112];
	setp.eq.s16 	%p144, %rs207, 0;
	setp.eq.s16 	%p145, %rs208, 0;
	min.s64 	%rd257, %rd256, %rd255;
	selp.b16 	%rs209, %rs206, 1, %p145;
	selp.b16 	%rs210, %rs208, %rs209, %p144;
	and.b16  	%rs211, %rs210, 255;
	selp.b64 	%rd258, %rd255, %rd257, %p145;
	selp.b64 	%rd259, %rd256, %rd258, %p144;
	ld.shared.u8 	%rs212, [_ZZN3cub18CUB_300001_SM_10006detail6reduce18DeviceReduceKernelINS2_10policy_hubIN4cuda3std3__45tupleIJblEEEyN6thrust24THRUST_300001_SM_1000_NS8cuda_cub9__find_if7functorIS9_EEE10Policy1000ENSB_12zip_iteratorINS8_IJNSD_26transform_input_iterator_tIbPiNSB_6detail10functional5actorINSM_9compositeIJNSM_16operator_adaptorINS7_8equal_toIvEEEENSN_INSM_8argumentILj0EEEEENSN_INSM_5valueIiEEEEEEEEEEENSB_17counting_iteratorIlNSB_11use_defaultES13_S13_EEEEEEEySF_S9_NS7_10__identityEEEvT0_PT3_T1_NS0_13GridEvenShareIS1B_EET2_T4_E12temp_storage+120];
	ld.shared.u64 	%rd260, [_ZZN3cub18CUB_300001_SM_10006detail6reduce18DeviceReduceKernelINS2_10policy_hubIN4cuda3std3__45tupleIJblEEEyN6thrust24THRUST_300001_SM_1000_NS8cuda_cub9__find_if7functorIS9_EEE10Policy1000ENSB_12zip_iteratorINS8_IJNSD_26transform_input_iterator_tIbPiNSB_6detail10functional5actorINSM_9compositeIJNSM_16operator_adaptorINS7_8equal_toIvEEEENSN_INSM_8argumentILj0EEEEENSN_INSM_5valueIiEEEEEEEEEEENSB_17counting_iteratorIlNSB_11use_defaultES13_S13_EEEEEEEySF_S9_NS7_10__identityEEEvT0_PT3_T1_NS0_13GridEvenShareIS1B_EET2_T4_E12temp_storage+128];
	setp.eq.s16 	%p146, %rs211, 0;
	setp.eq.s16 	%p147, %rs212, 0;
	min.s64 	%rd261, %rd260, %rd259;
	selp.b16 	%rs213, %rs210, 1, %p147;
	selp.b16 	%rs371, %rs212, %rs213, %p146;
	selp.b64 	%rd262, %rd259, %rd261, %p147;
	selp.b64 	%rd425, %rd260, %rd262, %p146;
$L__BB12_118:
	mov.u32 	%r484, %tid.x;
	setp.ne.s32 	%p324, %r484, 0;
	@%p324 bra 	$L__BB12_120;
	ld.param.u64 	%rd415, [_ZN3cub18CUB_300001_SM_10006detail6reduce18DeviceReduceKernelINS2_10policy_hubIN4cuda3std3__45tupleIJblEEEyN6thrust24THRUST_300001_SM_1000_NS8cuda_cub9__find_if7functorIS9_EEE10Policy1000ENSB_12zip_iteratorINS8_IJNSD_26transform_input_iterator_tIbPiNSB_6detail10functional5actorINSM_9compositeIJNSM_16operator_adaptorINS7_8equal_toIvEEEENSN_INSM_8argumentILj0EEEEENSN_INSM_5valueIiEEEEEEEEEEENSB_17counting_iteratorIlNSB_11use_defaultES13_S13_EEEEEEEySF_S9_NS7_10__identityEEEvT0_PT3_T1_NS0_13GridEvenShareIS1B_EET2_T4__param_1];
	cvta.to.global.u64 	%rd412, %rd415;
	mul.wide.u32 	%rd413, %r5, 16;
	add.s64 	%rd414, %rd412, %rd413;
	st.global.u8 	[%rd414], %rs371;
	st.global.u64 	[%rd414+8], %rd425;
$L__BB12_120:
	ret;

}
	// .globl	_ZN3cub18CUB_300001_SM_10006detail6reduce28DeviceReduceSingleTileKernelINS2_10policy_hubIN4cuda3std3__45tupleIJblEEEyN6thrust24THRUST_300001_SM_1000_NS8cuda_cub9__find_if7functorIS9_EEE10Policy1000EPS9_SI_iSF_S9_S9_NS7_10__identityEEEvT0_T1_T2_T3_T4_T6_
.visible .entry _ZN3cub18CUB_300001_SM_10006detail6reduce28DeviceReduceSingleTileKernelINS2_10policy_hubIN4cuda3std3__45tupleIJblEEEyN6thrust24THRUST_300001_SM_1000_NS8cuda_cub9__find_if7functorIS9_EEE10Policy1000EPS9_SI_iSF_S9_S9_NS7_10__identityEEEvT0_T1_T2_T3_T4_T6_(
	.param .u64 .ptr .align 1 _ZN3cub18CUB_300001_SM_10006detail6reduce28DeviceReduceSingleTileKernelINS2_10policy_hubIN4cuda3std3__45tupleIJblEEEyN6thrust24THRUST_300001_SM_1000_NS8cuda_cub9__find_if7functorIS9_EEE10Policy1000EPS9_SI_iSF_S9_S9_NS7_10__identityEEEvT0_T1_T2_T3_T4_T6__param_0,
	.param .u64 .ptr .align 1 _ZN3cub18CUB_300001_SM_10006detail6reduce28DeviceReduceSingleTileKernelINS2_10policy_hubIN4cuda3std3__45tupleIJblEEEyN6thrust24THRUST_300001_SM_1000_NS8cuda_cub9__find_if7functorIS9_EEE10Policy1000EPS9_SI_iSF_S9_S9_NS7_10__identityEEEvT0_T1_T2_T3_T4_T6__param_1,
	.param .u32 _ZN3cub18CUB_300001_SM_10006detail6reduce28DeviceReduceSingleTileKernelINS2_10policy_hubIN4cuda3std3__45tupleIJblEEEyN6thrust24THRUST_300001_SM_1000_NS8cuda_cub9__find_if7functorIS9_EEE10Policy1000EPS9_SI_iSF_S9_S9_NS7_10__identityEEEvT0_T1_T2_T3_T4_T6__param_2,
	.param .align 1 .b8 _ZN3cub18CUB_300001_SM_10006detail6reduce28DeviceReduceSingleTileKernelINS2_10policy_hubIN4cuda3std3__45tupleIJblEEEyN6thrust24THRUST_300001_SM_1000_NS8cuda_cub9__find_if7functorIS9_EEE10Policy1000EPS9_SI_iSF_S9_S9_NS7_10__identityEEEvT0_T1_T2_T3_T4_T6__param_3[1],
	.param .align 8 .b8 _ZN3cub18CUB_300001_SM_10006detail6reduce28DeviceReduceSingleTileKernelINS2_10policy_hubIN4cuda3std3__45tupleIJblEEEyN6thrust24THRUST_300001_SM_1000_NS8cuda_cub9__find_if7functorIS9_EEE10Policy1000EPS9_SI_iSF_S9_S9_NS7_10__identityEEEvT0_T1_T2_T3_T4_T6__param_4[16],
	.param .align 1 .b8 _ZN3cub18CUB_300001_SM_10006detail6reduce28DeviceReduceSingleTileKernelINS2_10policy_hubIN4cuda3std3__45tupleIJblEEEyN6thrust24THRUST_300001_SM_1000_NS8cuda_cub9__find_if7functorIS9_EEE10Policy1000EPS9_SI_iSF_S9_S9_NS7_10__identityEEEvT0_T1_T2_T3_T4_T6__param_5[1]
)
.maxntid 256
.minnctapersm 1
{
	.reg .pred 	%p<188>;
	.reg .b16 	%rs<340>;
	.reg .b32 	%r<406>;
	.reg .b64 	%rd<359>;
	// demoted variable
	.shared .align 8 .b8 _ZZN3cub18CUB_300001_SM_10006detail6reduce28DeviceReduceSingleTileKernelINS2_10policy_hubIN4cuda3std3__45tupleIJblEEEyN6thrust24THRUST_300001_SM_1000_NS8cuda_cub9__find_if7functorIS9_EEE10Policy1000EPS9_SI_iSF_S9_S9_NS7_10__identityEEEvT0_T1_T2_T3_T4_T6_E12temp_storage[152];
	ld.param.u64 	%rd106, [_ZN3cub18CUB_300001_SM_10006detail6reduce28DeviceReduceSingleTileKernelINS2_10policy_hubIN4cuda3std3__45tupleIJblEEEyN6thrust24THRUST_300001_SM_1000_NS8cuda_cub9__find_if7functorIS9_EEE10Policy1000EPS9_SI_iSF_S9_S9_NS7_10__identityEEEvT0_T1_T2_T3_T4_T6__param_4+8];
	ld.param.u64 	%rd105, [_ZN3cub18CUB_300001_SM_10006detail6reduce28DeviceReduceSingleTileKernelINS2_10policy_hubIN4cuda3std3__45tupleIJblEEEyN6thrust24THRUST_300001_SM_1000_NS8cuda_cub9__find_if7functorIS9_EEE10Policy1000EPS9_SI_iSF_S9_S9_NS7_10__identityEEEvT0_T1_T2_T3_T4_T6__param_0];
	ld.param.u64 	%rd107, [_ZN3cub18CUB_300001_SM_10006detail6reduce28DeviceReduceSingleTileKernelINS2_10policy_hubIN4cuda3std3__45tupleIJblEEEyN6thrust24THRUST_300001_SM_1000_NS8cuda_cub9__find_if7functorIS9_EEE10Policy1000EPS9_SI_iSF_S9_S9_NS7_10__identityEEEvT0_T1_T2_T3_T4_T6__param_1];
	ld.param.u32 	%r38, [_ZN3cub18CUB_300001_SM_10006detail6reduce28DeviceReduceSingleTileKernelINS2_10policy_hubIN4cuda3std3__45tupleIJblEEEyN6thrust24THRUST_300001_SM_1000_NS8cuda_cub9__find_if7functorIS9_EEE10Policy1000EPS9_SI_iSF_S9_S9_NS7_10__identityEEEvT0_T1_T2_T3_T4_T6__param_2];
	ld.param.u8 	%rs82, [_ZN3cub18CUB_300001_SM_10006detail6reduce28DeviceReduceSingleTileKernelINS2_10policy_hubIN4cuda3std3__45tupleIJblEEEyN6thrust24THRUST_300001_SM_1000_NS8cuda_cub9__find_if7functorIS9_EEE10Policy1000EPS9_SI_iSF_S9_S9_NS7_10__identityEEEvT0_T1_T2_T3_T4_T6__param_4];
	cvta.to.global.u64 	%rd1, %rd107;
	setp.ne.s32 	%p1, %r38, 0;
	@%p1 bra 	$L__BB13_3;
	mov.u32 	%r392, %tid.x;
	setp.ne.s32 	%p187, %r392, 0;
	@%p187 bra 	$L__BB13_112;
	st.global.u8 	[%rd1], %rs82;
	st.global.u64 	[%rd1+8], %rd106;
	bra.uni 	$L__BB13_112;
$L__BB13_3:
	setp.gt.s32 	%p2, %r38, 1023;
	@%p2 bra 	$L__BB13_74;
	mov.u32 	%r1, %tid.x;
	setp.ge.s32 	%p77, %r1, %r38;
	mov.b16 	%rs311, 0;
	mov.b64 	%rd329, 0;
	mov.u32 	%r396, %r1;
	@%p77 bra 	$L__BB13_6;
	mul.wide.u32 	%rd234, %r1, 16;
	add.s64 	%rd231, %rd105, %rd234;
	// begin inline asm
	ld.global.nc.u64 %rd230, [%rd231];
	// end inline asm
	add.s64 	%rd233, %rd231, 8;
	// begin inline asm
	ld.global.nc.u64 %rd329, [%rd233];
	// end inline asm
	cvt.u16.u64 	%rs311, %rd230;
	add.s32 	%r396, %r1, 256;
$L__BB13_6:
	setp.ge.s32 	%p78, %r396, %r38;
	@%p78 bra 	$L__BB13_12;
	not.b32 	%r158, %r396;
	add.s32 	%r4, %r38, %r158;
	and.b32  	%r159, %r4, 768;
	setp.eq.s32 	%p79, %r159, 768;
	@%p79 bra 	$L__BB13_10;
	mul.wide.u32 	%rd236, %r396, 16;
	add.s64 	%rd323, %rd105, %rd236;
	shr.u32 	%r160, %r4, 8;
	add.s32 	%r161, %r160, 1;
	and.b32  	%r162, %r161, 3;
	neg.s32 	%r394, %r162;
$L__BB13_9:
	.pragma "nounroll";
	// begin inline asm
	ld.global.nc.u64 %rd237, [%rd323];
	// end inline asm
	add.s64 	%rd240, %rd323, 8;
	// begin inline asm
	ld.global.nc.u64 %rd239, [%rd240];
	// end inline asm
	cvt.u16.u64 	%rs190, %rd237;
	and.b16  	%rs191, %rs190, 255;
	and.b16  	%rs192, %rs311, 255;
	setp.eq.s16 	%p80, %rs192, 0;
	setp.eq.s16 	%p81, %rs191, 0;
	min.s64 	%rd241, %rd239, %rd329;
	selp.b64 	%rd242, %rd329, %rd241, %p81;
	selp.b64 	%rd329, %rd239, %rd242, %p80;
	selp.b16 	%rs193, %rs311, 1, %p81;
	selp.b16 	%rs311, %rs190, %rs193, %p80;
	add.s32 	%r396, %r396, 256;
	add.s64 	%rd323, %rd323, 4096;
	add.s32 	%r394, %r394, 1;
	setp.ne.s32 	%p82, %r394, 0;
	@%p82 bra 	$L__BB13_9;
$L__BB13_10:
	setp.lt.u32 	%p83, %r4, 768;
	@%p83 bra 	$L__BB13_12;
$L__BB13_11:
	mul.wide.s32 	%rd259, %r396, 16;
	add.s64 	%rd244, %rd105, %rd259;
	// begin inline asm
	ld.global.nc.u64 %rd243, [%rd244];
	// end inline asm
	add.s64 	%rd246, %rd244, 8;
	// begin inline asm
	ld.global.nc.u64 %rd245, [%rd246];
	// end inline asm
	cvt.u16.u64 	%rs194, %rd243;
	and.b16  	%rs195, %rs194, 255;
	and.b16  	%rs196, %rs311, 255;
	setp.eq.s16 	%p84, %rs196, 0;
	setp.eq.s16 	%p85, %rs195, 0;
	min.s64 	%rd260, %rd245, %rd329;
	selp.b64 	%rd261, %rd329, %rd260, %p85;
	selp.b64 	%rd262, %rd245, %rd261, %p84;
	selp.b16 	%rs197, %rs311, 1, %p85;
	selp.b16 	%rs198, %rs194, %rs197, %p84;
	and.b16  	%rs199, %rs198, 255;
	add.s64 	%rd248, %rd244, 4096;
	// begin inline asm
	ld.global.nc.u64 %rd247, [%rd248];
	// end inline asm
	add.s64 	%rd250, %rd244, 4104;
	// begin inline asm
	ld.global.nc.u64 %rd249, [%rd250];
	// end inline asm
	cvt.u16.u64 	%rs200, %rd247;
	and.b16  	%rs201, %rs200, 255;
	setp.eq.s16 	%p86, %rs199, 0;
	setp.eq.s16 	%p87, %rs201, 0;
	min.s64 	%rd263, %rd249, %rd262;
	selp.b64 	%rd264, %rd262, %rd263, %p87;
	selp.b64 	%rd265, %rd249, %rd264, %p86;
	selp.b16 	%rs202, %rs198, 1, %p87;
	selp.b16 	%rs203, %rs200, %rs202, %p86;
	and.b16  	%rs204, %rs203, 255;
	add.s64 	%rd252, %rd244, 8192;
	// begin inline asm
	ld.global.nc.u64 %rd251, [%rd252];
	// end inline asm
	add.s64 	%rd254, %rd244, 8200;
	// begin inline asm
	ld.global.nc.u64 %rd253, [%rd254];
	// end inline asm
	cvt.u16.u64 	%rs205, %rd251;
	and.b16  	%rs206, %rs205, 255;
	setp.eq.s16 	%p88, %rs204, 0;
	setp.eq.s16 	%p89, %rs206, 0;
	min.s64 	%rd266, %rd253, %rd265;
	selp.b64 	%rd267, %rd265, %rd266, %p89;
	selp.b64 	%rd268, %rd253, %rd267, %p88;
	selp.b16 	%rs207, %rs203, 1, %p89;
	selp.b16 	%rs208, %rs205, %rs207, %p88;
	and.b16  	%rs209, %rs208, 255;
	add.s64 	%rd256, %rd244, 12288;
	// begin inline asm
	ld.global.nc.u64 %rd255, [%rd256];
	// end inline asm
	add.s64 	%rd258, %rd244, 12296;
	// begin inline asm
	ld.global.nc.u64 %rd257, [%rd258];
	// end inline asm
	cvt.u16.u64 	%rs210, %rd255;
	and.b16  	%rs211, %rs210, 255;
	setp.eq.s16 	%p90, %rs209, 0;
	setp.eq.s16 	%p91, %rs211, 0;
	min.s64 	%rd269, %rd257, %rd268;
	selp.b64 	%rd270, %rd268, %rd269, %p91;
	selp.b64 	%rd329, %rd257, %rd270, %p90;
	selp.b16 	%rs212, %rs208, 1, %p91;
	selp.b16 	%rs311, %rs210, %rs212, %p90;
	add.s32 	%r396, %r396, 1024;
	setp.lt.s32 	%p92, %r396, %r38;
	@%p92 bra 	$L__BB13_11;
$L__BB13_12:
	setp.lt.s32 	%p93, %r38, 256;
	@%p93 bra 	$L__BB13_37;
	// begin inline asm
	mov.u32 %r281, %laneid;
	// end inline asm
	cvt.u32.u16 	%r302, %rs311;
	and.b32  	%r283, %r302, 255;
	mov.b32 	%r299, 1;
	mov.b32 	%r300, 31;
	mov.b32 	%r301, -1;
	// begin inline asm
	shfl.sync.down.b32 %r282, %r283, %r299, %r300, %r301;
	// end inline asm
	// begin inline asm
	shfl.sync.down.b32 %r287, %r288, %r299, %r300, %r301;
	// end inline asm
	mov.b64 	{%r293, %r298}, %rd329;
	// begin inline asm
	shfl.sync.down.b32 %r292, %r293, %r299, %r300, %r301;
	// end inline asm
	// begin inline asm
	shfl.sync.down.b32 %r297, %r298, %r299, %r300, %r301;
	// end inline asm
	mov.b64 	%rd14, {%r292, %r297};
	cvt.u16.u32 	%rs10, %r282;
	setp.gt.s32 	%p143, %r281, 30;
	@%p143 bra 	$L__BB13_17;
	and.b16  	%rs254, %rs311, 255;
	setp.eq.s16 	%p144, %rs254, 0;
	and.b16  	%rs255, %rs10, 255;
	setp.eq.s16 	%p145, %rs255, 0;
	or.pred  	%p146, %p144, %p145;
	@%p146 bra 	$L__BB13_16;
	min.s64 	%rd329, %rd14, %rd329;
	mov.b16 	%rs311, 1;
	bra.uni 	$L__BB13_17;
$L__BB13_16:
	setp.eq.s16 	%p147, %rs254, 0;
	selp.b64 	%rd329, %rd14, %rd329, %p147;
	selp.b16 	%rs311, %rs10, %rs311, %p147;
$L__BB13_17:
	cvt.u32.u16 	%r323, %rs311;
	and.b32  	%r304, %r323, 255;
	mov.b32 	%r320, 2;
	mov.b32 	%r321, 31;
	mov.b32 	%r322, -1;
	// begin inline asm
	shfl.sync.down.b32 %r303, %r304, %r320, %r321, %r322;
	// end inline asm
	// begin inline asm
	shfl.sync.down.b32 %r308, %r309, %r320, %r321, %r322;
	// end inline asm
	mov.b64 	{%r314, %r319}, %rd329;
	// begin inline asm
	shfl.sync.down.b32 %r313, %r314, %r320, %r321, %r322;
	// end inline asm
	// begin inline asm
	shfl.sync.down.b32 %r318, %r319, %r320, %r321, %r322;
	// end inline asm
	mov.b64 	%rd18, {%r313, %r318};
	cvt.u16.u32 	%rs13, %r303;
	setp.gt.s32 	%p148, %r281, 29;
	@%p148 bra 	$L__BB13_21;
	and.b16  	%rs258, %rs311, 255;
	setp.eq.s16 	%p149, %rs258, 0;
	and.b16  	%rs259, %rs13, 255;
	setp.eq.s16 	%p150, %rs259, 0;
	or.pred  	%p151, %p149, %p150;
	@%p151 bra 	$L__BB13_20;
	min.s64 	%rd329, %rd18, %rd329;
	mov.b16 	%rs311, 1;
	bra.uni 	$L__BB13_21;
$L__BB13_20:
	setp.eq.s16 	%p152, %rs258, 0;
	selp.b64 	%rd329, %rd18, %rd329, %p152;
	selp.b16 	%rs311, %rs13, %rs311, %p152;
$L__BB13_21:
	cvt.u32.u16 	%r344, %rs311;
	and.b32  	%r325, %r344, 255;
	mov.b32 	%r341, 4;
	mov.b32 	%r342, 31;
	mov.b32 	%r343, -1;
	// begin inline asm
	shfl.sync.down.b32 %r324, %r325, %r341, %r342, %r343;
	// end inline asm
	// begin inline asm
	shfl.sync.down.b32 %r329, %r330, %r341, %r342, %r343;
	// end inline asm
	mov.b64 	{%r335, %r340}, %rd329;
	// begin inline asm
	shfl.sync.down.b32 %r334, %r335, %r341, %r342, %r343;
	// end inline asm
	// begin inline asm
	shfl.sync.down.b32 %r339, %r340, %r341, %r342, %r343;
	// end inline asm
	mov.b64 	%rd22, {%r334, %r339};
	cvt.u16.u32 	%rs16, %r324;
	setp.gt.s32 	%p153, %r281, 27;
	@%p153 bra 	$L__BB13_25;
	and.b16  	%rs262, %rs311, 255;
	setp.eq.s16 	%p154, %rs262, 0;
	and.b16  	%rs263, %rs16, 255;
	setp.eq.s16 	%p155, %rs263, 0;
	or.pred  	%p156, %p154, %p155;
	@%p156 bra 	$L__BB13_24;
	min.s64 	%rd329, %rd22, %rd329;
	mov.b16 	%rs311, 1;
	bra.uni 	$L__BB13_25;
$L__BB13_24:
	setp.eq.s16 	%p157, %rs262, 0;
	selp.b64 	%rd329, %rd22, %rd329, %p157;
	selp.b16 	%rs311, %rs16, %rs311, %p157;
$L__BB13_25:
	cvt.u32.u16 	%r365, %rs311;
	and.b32  	%r346, %r365, 255;
	mov.b32 	%r362, 8;
	mov.b32 	%r363, 31;
	mov.b32 	%r364, -1;
	// begin inline asm
	shfl.sync.down.b32 %r345, %r346, %r362, %r363, %r364;
	// end inline asm
	// begin inline asm
	shfl.sync.down.b32 %r350, %r351, %r362, %r363, %r364;
	// end inline asm
	mov.b64 	{%r356, %r361}, %rd329;
	// begin inline asm
	shfl.sync.down.b32 %r355, %r356, %r362, %r363, %r364;
	// end inline asm
	// begin inline asm
	shfl.sync.down.b32 %r360, %r361, %r362, %r363, %r364;
	// end inline asm
	mov.b64 	%rd26, {%r355, %r360};
	cvt.u16.u32 	%rs19, %r345;
	setp.gt.s32 	%p158, %r281, 23;
	@%p158 bra 	$L__BB13_29;
	and.b16  	%rs266, %rs311, 255;
	setp.eq.s16 	%p159, %rs266, 0;
	and.b16  	%rs267, %rs19, 255;
	setp.eq.s16 	%p160, %rs267, 0;
	or.pred  	%p161, %p159, %p160;
	@%p161 bra 	$L__BB13_28;
	min.s64 	%rd329, %rd26, %rd329;
	mov.b16 	%rs311, 1;
	bra.uni 	$L__BB13_29;
$L__BB13_28:
	setp.eq.s16 	%p162, %rs266, 0;
	selp.b64 	%rd329, %rd26, %rd329, %p162;
	selp.b16 	%rs311, %rs19, %rs311, %p162;
$L__BB13_29:
	cvt.u32.u16 	%r386, %rs311;
	and.b32  	%r367, %r386, 255;
	mov.b32 	%r383, 16;
	mov.b32 	%r384, 31;
	mov.b32 	%r385, -1;
	// begin inline asm
	shfl.sync.down.b32 %r366, %r367, %r383, %r384, %r385;
	// end inline asm
	// begin inline asm
	shfl.sync.down.b32 %r371, %r372, %r383, %r384, %r385;
	// end inline asm
	mov.b64 	{%r377, %r382}, %rd329;
	// begin inline asm
	shfl.sync.down.b32 %r376, %r377, %r383, %r384, %r385;
	// end inline asm
	// begin inline asm
	shfl.sync.down.b32 %r381, %r382, %r383, %r384, %r385;
	// end inline asm
	mov.b64 	%rd30, {%r376, %r381};
	cvt.u16.u32 	%rs22, %r366;
	setp.gt.s32 	%p163, %r281, 15;
	@%p163 bra 	$L__BB13_33;
	and.b16  	%rs270, %rs311, 255;
	setp.eq.s16 	%p164, %rs270, 0;
	and.b16  	%rs271, %rs22, 255;
	setp.eq.s16 	%p165, %rs271, 0;
	or.pred  	%p166, %p164, %p165;
	@%p166 bra 	$L__BB13_32;
	min.s64 	%rd329, %rd30, %rd329;
	mov.b16 	%rs311, 1;
	bra.uni 	$L__BB13_33;
$L__BB13_32:
	setp.eq.s16 	%p167, %rs270, 0;
	selp.b64 	%rd329, %rd30, %rd329, %p167;
	selp.b16 	%rs311, %rs22, %rs311, %p167;
$L__BB13_33:
	setp.ne.s32 	%p168, %r281, 0;
	@%p168 bra 	$L__BB13_35;
	shr.u32 	%r387, %r1, 1;
	and.b32  	%r388, %r387, 496;
	mov.u32 	%r389, _ZZN3cub18CUB_300001_SM_10006detail6reduce28DeviceReduceSingleTileKernelINS2_10policy_hubIN4cuda3std3__45tupleIJblEEEyN6thrust24THRUST_300001_SM_1000_NS8cuda_cub9__find_if7functorIS9_EEE10Policy1000EPS9_SI_iSF_S9_S9_NS7_10__identityEEEvT0_T1_T2_T3_T4_T6_E12temp_storage;
	add.s32 	%r390, %r389, %r388;
	st.shared.u8 	[%r390+8], %rs311;
	st.shared.u64 	[%r390+16], %rd329;
$L__BB13_35:
	bar.sync 	0;
	setp.ne.s32 	%p169, %r1, 0;
	@%p169 bra 	$L__BB13_110;
	ld.shared.u8 	%rs274, [_ZZN3cub18CUB_300001_SM_10006detail6reduce28DeviceReduceSingleTileKernelINS2_10policy_hubIN4cuda3std3__45tupleIJblEEEyN6thrust24THRUST_300001_SM_1000_NS8cuda_cub9__find_if7functorIS9_EEE10Policy1000EPS9_SI_iSF_S9_S9_NS7_10__identityEEEvT0_T1_T2_T3_T4_T6_E12temp_storage+24];
	ld.shared.u64 	%rd292, [_ZZN3cub18CUB_300001_SM_10006detail6reduce28DeviceReduceSingleTileKernelINS2_10policy_hubIN4cuda3std3__45tupleIJblEEEyN6thrust24THRUST_300001_SM_1000_NS8cuda_cub9__find_if7functorIS9_EEE10Policy1000EPS9_SI_iSF_S9_S9_NS7_10__identityEEEvT0_T1_T2_T3_T4_T6_E12temp_storage+32];
	and.b16  	%rs275, %rs311, 255;
	setp.eq.s16 	%p170, %rs275, 0;
	setp.eq.s16 	%p171, %rs274, 0;
	min.s64 	%rd293, %rd292, %rd329;
	selp.b64 	%rd294, %rd329, %rd293, %p171;
	selp.b64 	%rd295, %rd292, %rd294, %p170;
	selp.b16 	%rs276, %rs311, 1, %p171;
	selp.b16 	%rs277, %rs274, %rs276, %p170;
	and.b16  	%rs278, %rs277, 255;
	ld.shared.u8 	%rs279, [_ZZN3cub18CUB_300001_SM_10006detail6reduce28DeviceReduceSingleTileKernelINS2_10policy_hubIN4cuda3std3__45tupleIJblEEEyN6thrust24THRUST_300001_SM_1000_NS8cuda_cub9__find_if7functorIS9_EEE10Policy1000EPS9_SI_iSF_S9_S9_NS7_10__identityEEEvT0_T1_T2_T3_T4_T6_E12temp_storage+40];
	ld.shared.u64 	%rd296, [_ZZN3cub18CUB_300001_SM_10006detail6reduce28DeviceReduceSingleTileKernelINS2_10policy_hubIN4cuda3std3__45tupleIJblEEEyN6thrust24THRUST_300001_SM_1000_NS8cuda_cub9__find_if7functorIS9_EEE10Policy1000EPS9_SI_iSF_S9_S9_NS7_10__identityEEEvT0_T1_T2_T3_T4_T6_E12temp_storage+48];
	setp.eq.s16 	%p172, %rs278, 0;
	setp.eq.s16 	%p173, %rs279, 0;
	min.s64 	%rd297, %rd296, %rd295;
	selp.b64 	%rd298, %rd295, %rd297, %p173;
	selp.b64 	%rd299, %rd296, %rd298, %p172;
	selp.b16 	%rs280, %rs277, 1, %p173;
	selp.b16 	%rs281, %rs279, %rs280, %p172;
	and.b16  	%rs282, %rs281, 255;
	ld.shared.u8 	%rs283, [_ZZN3cub18CUB_300001_SM_10006detail6reduce28DeviceReduceSingleTileKernelINS2_10policy_hubIN4cuda3std3__45tupleIJblEEEyN6thrust24THRUST_300001_SM_1000_NS8cuda_cub9__find_if7functorIS9_EEE10Policy1000EPS9_SI_iSF_S9_S9_NS7_10__identityEEEvT0_T1_T2_T3_T4_T6_E12temp_storage+56];
	ld.shared.u64 	%rd300, [_ZZN3cub18CUB_300001_SM_10006detail6reduce28DeviceReduceSingleTileKernelINS2_10policy_hubIN4cuda3std3__45tupleIJblEEEyN6thrust24THRUST_300001_SM_1000_NS8cuda_cub9__find_if7functorIS9_EEE10Policy1000EPS9_SI_iSF_S9_S9_NS7_10__identityEEEvT0_T1_T2_T3_T4_T6_E12temp_storage+64];
	setp.eq.s16 	%p174, %rs282, 0;
	setp.eq.s16 	%p175, %rs283, 0;
	min.s64 	%rd301, %rd300, %rd299;
	selp.b16 	%rs284, %rs281, 1, %p175;
	selp.b16 	%rs285, %rs283, %rs284, %p174;
	and.b16  	%rs286, %rs285, 255;
	selp.b64 	%rd302, %rd299, %rd301, %p175;
	selp.b64 	%rd303, %rd300, %rd302, %p174;
	ld.shared.u8 	%rs287, [_ZZN3cub18CUB_300001_SM_10006detail6reduce28DeviceReduceSingleTileKernelINS2_10policy_hubIN4cuda3std3__45tupleIJblEEEyN6thrust24THRUST_300001_SM_1000_NS8cuda_cub9__find_if7functorIS9_EEE10Policy1000EPS9_SI_iSF_S9_S9_NS7_10__identityEEEvT0_T1_T2_T3_T4_T6_E12temp_storage+72];
	ld.shared.u64 	%rd304, [_ZZN3cub18CUB_300001_SM_10006detail6reduce28DeviceReduceSingleTileKernelINS2_10policy_hubIN4cuda3std3__45tupleIJblEEEyN6thrust24THRUST_300001_SM_1000_NS8cuda_cub9__find_if7functorIS9_EEE10Policy1000EPS9_SI_iSF_S9_S9_NS7_10__identityEEEvT0_T1_T2_T3_T4_T6_E12temp_storage+80];
	setp.eq.s16 	%p176, %rs286, 0;
	setp.eq.s16 	%p177, %rs287, 0;
	min.s64 	%rd305, %rd304, %rd303;
	selp.b16 	%rs288, %rs285, 1, %p177;
	selp.b16 	%rs289, %rs287, %rs288, %p176;
	and.b16  	%rs290, %rs289, 255;
	selp.b64 	%rd306, %rd303, %rd305, %p177;
	selp.b64 	%rd307, %rd304, %rd306, %p176;
	ld.shared.u8 	%rs291, [_ZZN3cub18CUB_300001_SM_10006detail6reduce28DeviceReduceSingleTileKernelINS2_10policy_hubIN4cuda3std3__45tupleIJblEEEyN6thrust24THRUST_300001_SM_1000_NS8cuda_cub9__find_if7functorIS9_EEE10Policy1000EPS9_SI_iSF_S9_S9_NS7_10__identityEEEvT0_T1_T2_T3_T4_T6_E12temp_storage+88];
	ld.shared.u64 	%rd308, [_ZZN3cub18CUB_300001_SM_10006detail6reduce28DeviceReduceSingleTileKernelINS2_10policy_hubIN4cuda3std3__45tupleIJblEEEyN6thrust24THRUST_300001_SM_1000_NS8cuda_cub9__find_if7functorIS9_EEE10Policy1000EPS9_SI_iSF_S9_S9_NS7_10__identityEEEvT0_T1_T2_T3_T4_T6_E12temp_storage+96];
	setp.eq.s16 	%p178, %rs290, 0;
	setp.eq.s16 	%p179, %rs291, 0;
	min.s64 	%rd309, %rd308, %rd307;
	selp.b16 	%rs292, %rs289, 1, %p179;
	selp.b16 	%rs293, %rs291, %rs292, %p178;
	and.b16  	%rs294, %rs293, 255;
	selp.b64 	%rd310, %rd307, %rd309, %p179;
	selp.b64 	%rd311, %rd308, %rd310, %p178;
	ld.shared.u8 	%rs295, [_ZZN3cub18CUB_300001_SM_10006detail6reduce28DeviceReduceSingleTileKernelINS2_10policy_hubIN4cuda3std3__45tupleIJblEEEyN6thrust24THRUST_300001_SM_1000_NS8cuda_cub9__find_if7functorIS9_EEE10Policy1000EPS9_SI_iSF_S9_S9_NS7_10__identityEEEvT0_T1_T2_T3_T4_T6_E12temp_storage+104];
	ld.shared.u64 	%rd312, [_ZZN3cub18CUB_300001_SM_10006detail6reduce28DeviceReduceSingleTileKernelINS2_10policy_hubIN4cuda3std3__45tupleIJblEEEyN6thrust24THRUST_300001_SM_1000_NS8cuda_cub9__find_if7functorIS9_EEE10Policy1000EPS9_SI_iSF_S9_S9_NS7_10__identityEEEvT0_T1_T2_T3_T4_T6_E12temp_storage+112];
	setp.eq.s16 	%p180, %rs294, 0;
	setp.eq.s16 	%p181, %rs295, 0;
	min.s64 	%rd313, %rd312, %rd311;
	selp.b16 	%rs296, %rs293, 1, %p181;
	selp.b16 	%rs297, %rs295, %rs296, %p180;
	and.b16  	%rs298, %rs297, 255;
	selp.b64 	%rd314, %rd311, %rd313, %p181;
	selp.b64 	%rd315, %rd312, %rd314, %p180;
	ld.shared.u8 	%rs299, [_ZZN3cub18CUB_300001_SM_10006detail6reduce28DeviceReduceSingleTileKernelINS2_10policy_hubIN4cuda3std3__45tupleIJblEEEyN6thrust24THRUST_300001_SM_1000_NS8cuda_cub9__find_if7functorIS9_EEE10Policy1000EPS9_SI_iSF_S9_S9_NS7_10__identityEEEvT0_T1_T2_T3_T4_T6_E12temp_storage+120];
	ld.shared.u64 	%rd316, [_ZZN3cub18CUB_300001_SM_10006detail6reduce28DeviceReduceSingleTileKernelINS2_10policy_hubIN4cuda3std3__45tupleIJblEEEyN6thrust24THRUST_300001_SM_1000_NS8cuda_cub9__find_if7functorIS9_EEE10Policy1000EPS9_SI_iSF_S9_S9_NS7_10__identityEEEvT0_T1_T2_T3_T4_T6_E12temp_storage+128];
	setp.eq.s16 	%p182, %rs298, 0;
	setp.eq.s16 	%p183, %rs299, 0;
	min.s64 	%rd317, %rd316, %rd315;
	selp.b16 	%rs300, %rs297, 1, %p183;
	selp.b16 	%rs311, %rs299, %rs300, %p182;
	selp.b64 	%rd318, %rd315, %rd317, %p183;
	selp.b64 	%rd329, %rd316, %rd318, %p182;
	bra.uni 	$L__BB13_110;
$L__BB13_37:
	// begin inline asm
	mov.u32 %r163, %laneid;
	// end inline asm
	and.b32  	%r184, %r1, 992;
	add.s32 	%r185, %r184, 32;
	setp.gt.s32 	%p94, %r185, %r38;
	not.b32 	%r186, %r184;
	add.s32 	%r187, %r38, %r186;
	selp.b32 	%r182, %r187, 31, %p94;
	cvt.u32.u16 	%r188, %rs311;
	and.b32  	%r165, %r188, 255;
	mov.b32 	%r181, 1;
	mov.b32 	%r183, -1;
	// begin inline asm
	shfl.sync.down.b32 %r164, %r165, %r181, %r182, %r183;
	// end inline asm
	// begin inline asm
	shfl.sync.down.b32 %r169, %r170, %r181, %r182, %r183;
	// end inline asm
	mov.b64 	{%r175, %r180}, %rd329;
	// begin inline asm
	shfl.sync.down.b32 %r174, %r175, %r181, %r182, %r183;
	// end inline asm
	// begin inline asm
	shfl.sync.down.b32 %r179, %r180, %r181, %r182, %r183;
	// end inline asm
	mov.b64 	%rd35, {%r174, %r179};
	cvt.u16.u32 	%rs26, %r164;
	setp.ge.s32 	%p95, %r163, %r182;
	@%p95 bra 	$L__BB13_41;
	and.b16  	%rs213, %rs311, 255;
	setp.eq.s16 	%p96, %rs213, 0;
	and.b16  	%rs214, %rs26, 255;
	setp.eq.s16 	%p97, %rs214, 0;
	or.pred  	%p98, %p96, %p97;
	@%p98 bra 	$L__BB13_40;
	min.s64 	%rd329, %rd35, %rd329;
	mov.b16 	%rs311, 1;
	bra.uni 	$L__BB13_41;
$L__BB13_40:
	setp.eq.s16 	%p99, %rs213, 0;
	selp.b16 	%rs311, %rs26, %rs311, %p99;
	selp.b64 	%rd329, %rd35, %rd329, %p99;
$L__BB13_41:
	cvt.u32.u16 	%r209, %rs311;
	and.b32  	%r190, %r209, 255;
	mov.b32 	%r206, 2;
	mov.b32 	%r208, -1;
	// begin inline asm
	shfl.sync.down.b32 %r189, %r190, %r206, %r182, %r208;
	// end inline asm
	// begin inline asm
	shfl.sync.down.b32 %r194, %r195, %r206, %r182, %r208;
	// end inline asm
	mov.b64 	{%r200, %r205}, %rd329;
	// begin inline asm
	shfl.sync.down.b32 %r199, %r200, %r206, %r182, %r208;
	// end inline asm
	// begin inline asm
	shfl.sync.down.b32 %r204, %r205, %r206, %r182, %r208;
	// end inline asm
	mov.b64 	%rd39, {%r199, %r204};
	cvt.u16.u32 	%rs29, %r189;
	add.s32 	%r210, %r163, 2;
	setp.gt.s32 	%p100, %r210, %r182;
	@%p100 bra 	$L__BB13_45;
	and.b16  	%rs217, %rs311, 255;
	setp.eq.s16 	%p101, %rs217, 0;
	and.b16  	%rs218, %rs29, 255;
	setp.eq.s16 	%p102, %rs218, 0;
	or.pred  	%p103, %p101, %p102;
	@%p103 bra 	$L__BB13_44;
	min.s64 	%rd329, %rd39, %rd329;
	mov.b16 	%rs311, 1;
	bra.uni 	$L__BB13_45;
$L__BB13_44:
	setp.eq.s16 	%p104, %rs217, 0;
	selp.b16 	%rs311, %rs29, %rs311, %p104;
	selp.b64 	%rd329, %rd39, %rd329, %p104;
$L__BB13_45:
	cvt.u32.u16 	%r231, %rs311;
	and.b32  	%r212, %r231, 255;
	mov.b32 	%r228, 4;
	mov.b32 	%r230, -1;
	// begin inline asm
	shfl.sync.down.b32 %r211, %r212, %r228, %r182, %r230;
	// end inline asm
	// begin inline asm
	shfl.sync.down.b32 %r216, %r217, %r228, %r182, %r230;
	// end inline asm
	mov.b64 	{%r222, %r227}, %rd329;
	// begin inline asm
	shfl.sync.down.b32 %r221, %r222, %r228, %r182, %r230;
	// end inline asm
	// begin inline asm
	shfl.sync.down.b32 %r226, %r227, %r228, %r182, %r230;
	// end inline asm
	mov.b64 	%rd43, {%r221, %r226};
	cvt.u16.u32 	%rs32, %r211;
	add.s32 	%r232, %r163, 4;
	setp.gt.s32 	%p105, %r232, %r182;
	@%p105 bra 	$L__BB13_49;
	and.b16  	%rs221, %rs311, 255;
	setp.eq.s16 	%p106, %rs221, 0;
	and.b16  	%rs222, %rs32, 255;
	setp.eq.s16 	%p107, %rs222, 0;
	or.pred  	%p108, %p106, %p107;
	@%p108 bra 	$L__BB13_48;
	min.s64 	%rd329, %rd43, %rd329;
	mov.b16 	%rs311, 1;
	bra.uni 	$L__BB13_49;
$L__BB13_48:
	setp.eq.s16 	%p109, %rs221, 0;
	selp.b16 	%rs311, %rs32, %rs311, %p109;
	selp.b64 	%rd329, %rd43, %rd329, %p109;
$L__BB13_49:
	cvt.u32.u16 	%r253, %rs311;
	and.b32  	%r234, %r253, 255;
	mov.b32 	%r250, 8;
	mov.b32 	%r252, -1;
	// begin inline asm
	shfl.sync.down.b32 %r233, %r234, %r250, %r182, %r252;
	// end inline asm
	// begin inline asm
	shfl.sync.down.b32 %r238, %r239, %r250, %r182, %r252;
	// end inline asm
	mov.b64 	{%r244, %r249}, %rd329;
	// begin inline asm
	shfl.sync.down.b32 %r243, %r244, %r250, %r182, %r252;
	// end inline asm
	// begin inline asm
	shfl.sync.down.b32 %r248, %r249, %r250, %r182, %r252;
	// end inline asm
	mov.b64 	%rd47, {%r243, %r248};
	cvt.u16.u32 	%rs35, %r233;
	add.s32 	%r254, %r163, 8;
	setp.gt.s32 	%p110, %r254, %r182;
	@%p110 bra 	$L__BB13_53;
	and.b16  	%rs225, %rs311, 255;
	setp.eq.s16 	%p111, %rs225, 0;
	and.b16  	%rs226, %rs35, 255;
	setp.eq.s16 	%p112, %rs226, 0;
	or.pred  	%p113, %p111, %p112;
	@%p113 bra 	$L__BB13_52;
	min.s64 	%rd329, %rd47, %rd329;
	mov.b16 	%rs311, 1;
	bra.uni 	$L__BB13_53;
$L__BB13_52:
	setp.eq.s16 	%p114, %rs225, 0;
	selp.b16 	%rs311, %rs35, %rs311, %p114;
	selp.b64 	%rd329, %rd47, %rd329, %p114;
$L__BB13_53:
	cvt.u32.u16 	%r275, %rs311;
	and.b32  	%r256, %r275, 255;
	mov.b32 	%r272, 16;
	mov.b32 	%r274, -1;
	// begin inline asm
	shfl.sync.down.b32 %r255, %r256, %r272, %r182, %r274;
	// end inline asm
	// begin inline asm
	shfl.sync.down.b32 %r260, %r261, %r272, %r182, %r274;
	// end inline asm
	mov.b64 	{%r266, %r271}, %rd329;
	// begin inline asm
	shfl.sync.down.b32 %r265, %r266, %r272, %r182, %r274;
	// end inline asm
	// begin inline asm
	shfl.sync.down.b32 %r270, %r271, %r272, %r182, %r274;
	// end inline asm
	mov.b64 	%rd51, {%r265, %r270};
	cvt.u16.u32 	%rs38, %r255;
	add.s32 	%r276, %r163, 16;
	setp.gt.s32 	%p115, %r276, %r182;
	@%p115 bra 	$L__BB13_57;
	and.b16  	%rs229, %rs311, 255;
	setp.eq.s16 	%p116, %rs229, 0;
	and.b16  	%rs230, %rs38, 255;
	setp.eq.s16 	%p117, %rs230, 0;
	or.pred  	%p118, %p116, %p117;
	@%p118 bra 	$L__BB13_56;
	min.s64 	%rd329, %rd51, %rd329;
	mov.b16 	%rs311, 1;
	bra.uni 	$L__BB13_57;
$L__BB13_56:
	setp.eq.s16 	%p119, %rs229, 0;
	selp.b16 	%rs311, %rs38, %rs311, %p119;
	selp.b64 	%rd329, %rd51, %rd329, %p119;
$L__BB13_57:
	setp.ne.s32 	%p120, %r163, 0;
	@%p120 bra 	$L__BB13_59;
	shr.u32 	%r277, %r1, 1;
	and.b32  	%r278, %r277, 496;
	mov.u32 	%r279, _ZZN3cub18CUB_300001_SM_10006detail6reduce28DeviceReduceSingleTileKernelINS2_10policy_hubIN4cuda3std3__45tupleIJblEEEyN6thrust24THRUST_300001_SM_1000_NS8cuda_cub9__find_if7functorIS9_EEE10Policy1000EPS9_SI_iSF_S9_S9_NS7_10__identityEEEvT0_T1_T2_T3_T4_T6_E12temp_storage;
	add.s32 	%r280, %r279, %r278;
	st.shared.u8 	[%r280+8], %rs311;
	st.shared.u64 	[%r280+16], %rd329;
$L__BB13_59:
	bar.sync 	0;
	setp.ne.s32 	%p121, %r1, 0;
	@%p121 bra 	$L__BB13_110;
	setp.lt.s32 	%p122, %r38, 33;
	@%p122 bra 	$L__BB13_62;
	ld.shared.u8 	%rs233, [_ZZN3cub18CUB_300001_SM_10006detail6reduce28DeviceReduceSingleTileKernelINS2_10policy_hubIN4cuda3std3__45tupleIJblEEEyN6thrust24THRUST_300001_SM_1000_NS8cuda_cub9__find_if7functorIS9_EEE10Policy1000EPS9_SI_iSF_S9_S9_NS7_10__identityEEEvT0_T1_T2_T3_T4_T6_E12temp_storage+24];
	ld.shared.u64 	%rd271, [_ZZN3cub18CUB_300001_SM_10006detail6reduce28DeviceReduceSingleTileKernelINS2_10policy_hubIN4cuda3std3__45tupleIJblEEEyN6thrust24THRUST_300001_SM_1000_NS8cuda_cub9__find_if7functorIS9_EEE10Policy1000EPS9_SI_iSF_S9_S9_NS7_10__identityEEEvT0_T1_T2_T3_T4_T6_E12temp_storage+32];
	and.b16  	%rs234, %rs311, 255;
	setp.eq.s16 	%p123, %rs234, 0;
	setp.eq.s16 	%p124, %rs233, 0;
	min.s64 	%rd272, %rd271, %rd329;
	selp.b16 	%rs235, %rs311, 1, %p124;
	selp.b16 	%rs311, %rs233, %rs235, %p123;
	selp.b64 	%rd273, %rd329, %rd272, %p124;
	selp.b64 	%rd329, %rd271, %rd273, %p123;
$L__BB13_62:
	setp.lt.s32 	%p125, %r38, 65;
	@%p125 bra 	$L__BB13_64;
	ld.shared.u8 	%rs236, [_ZZN3cub18CUB_300001_SM_10006detail6reduce28DeviceReduceSingleTileKernelINS2_10policy_hubIN4cuda3std3__45tupleIJblEEEyN6thrust24THRUST_300001_SM_1000_NS8cuda_cub9__find_if7functorIS9_EEE10Policy1000EPS9_SI_iSF_S9_S9_NS7_10__identityEEEvT0_T1_T2_T3_T4_T6_E12temp_storage+40];
	ld.shared.u64 	%rd274, [_ZZN3cub18CUB_300001_SM_10006detail6reduce28DeviceReduceSingleTileKernelINS2_10policy_hubIN4cuda3std3__45tupleIJblEEEyN6thrust24THRUST_300001_SM_1000_NS8cuda_cub9__find_if7functorIS9_EEE10Policy1000EPS9_SI_iSF_S9_S9_NS7_10__identityEEEvT0_T1_T2_T3_T4_T6_E12temp_storage+48];
	and.b16  	%rs237, %rs311, 255;
	setp.eq.s16 	%p126, %rs237, 0;
	setp.eq.s16 	%p127, %rs236, 0;
	min.s64 	%rd275, %rd274, %rd329;
	selp.b16 	%rs238, %rs311, 1, %p127;
	selp.b16 	%rs311, %rs236, %rs238, %p126;
	selp.b64 	%rd276, %rd329, %rd275, %p127;
	selp.b64 	%rd329, %rd274, %rd276, %p126;
$L__BB13_64:
	setp.lt.s32 	%p128, %r38, 97;
	@%p128 bra 	$L__BB13_66;
	ld.shared.u8 	%rs239, [_ZZN3cub18CUB_300001_SM_10006detail6reduce28DeviceReduceSingleTileKernelINS2_10policy_hubIN4cuda3std3__45tupleIJblEEEyN6thrust24THRUST_300001_SM_1000_NS8cuda_cub9__find_if7functorIS9_EEE10Policy1000EPS9_SI_iSF_S9_S9_NS7_10__identityEEEvT0_T1_T2_T3_T4_T6_E12temp_storage+56];
	ld.shared.u64 	%rd277, [_ZZN3cub18CUB_300001_SM_10006detail6reduce28DeviceReduceSingleTileKernelINS2_10policy_hubIN4cuda3std3__45tupleIJblEEEyN6thrust24THRUST_300001_SM_1000_NS8cuda_cub9__find_if7functorIS9_EEE10Policy1000EPS9_SI_iSF_S9_S9_NS7_10__identityEEEvT0_T1_T2_T3_T4_T6_E12temp_storage+64];
	and.b16  	%rs240, %rs311, 255;
	setp.eq.s16 	%p129, %rs240, 0;
	setp.eq.s16 	%p130, %rs239, 0;
	min.s64 	%rd278, %rd277, %rd329;
	selp.b16 	%rs241, %rs311, 1, %p130;
	selp.b16 	%rs311, %rs239, %rs241, %p129;
	selp.b64 	%rd279, %rd329, %rd278, %p130;
	selp.b64 	%rd329, %rd277, %rd279, %p129;
$L__BB13_66:
	setp.lt.s32 	%p131, %r38, 129;
	@%p131 bra 	$L__BB13_68;
	ld.shared.u8 	%rs242, [_ZZN3cub18CUB_300001_SM_10006detail6reduce28DeviceReduceSingleTileKernelINS2_10policy_hubIN4cuda3std3__45tupleIJblEEEyN6thrust24THRUST_300001_SM_1000_NS8cuda_cub9__find_if7functorIS9_EEE10Policy1000EPS9_SI_iSF_S9_S9_NS7_10__identityEEEvT0_T1_T2_T3_T4_T6_E12temp_storage+72];
	ld.shared.u64 	%rd280, [_ZZN3cub18CUB_300001_SM_10006detail6reduce28DeviceReduceSingleTileKernelINS2_10policy_hubIN4cuda3std3__45tupleIJblEEEyN6thrust24THRUST_300001_SM_1000_NS8cuda_cub9__find_if7functorIS9_EEE10Policy1000EPS9_SI_iSF_S9_S9_NS7_10__identityEEEvT0_T1_T2_T3_T4_T6_E12temp_storage+80];
	and.b16  	%rs243, %rs311, 255;
	setp.eq.s16 	%p132, %rs243, 0;
	setp.eq.s16 	%p133, %rs242, 0;
	min.s64 	%rd281, %rd280, %rd329;
	selp.b16 	%rs244, %rs311, 1, %p133;
	selp.b16 	%rs311, %rs242, %rs244, %p132;
	selp.b64 	%rd282, %rd329, %rd281, %p133;
	selp.b64 	%rd329, %rd280, %rd282, %p132;
$L__BB13_68:
	setp.lt.s32 	%p134, %r38, 161;
	@%p134 bra 	$L__BB13_70;
	ld.shared.u8 	%rs245, [_ZZN3cub18CUB_300001_SM_10006detail6reduce28DeviceReduceSingleTileKernelINS2_10policy_hubIN4cuda3std3__45tupleIJblEEEyN6thrust24THRUST_300001_SM_1000_NS8cuda_cub9__find_if7functorIS9_EEE10Policy1000EPS9_SI_iSF_S9_S9_NS7_10__identityEEEvT0_T1_T2_T3_T4_T6_E12temp_storage+88];
	ld.shared.u64 	%rd283, [_ZZN3cub18CUB_300001_SM_10006detail6reduce28DeviceReduceSingleTileKernelINS2_10policy_hubIN4cuda3std3__45tupleIJblEEEyN6thrust24THRUST_300001_SM_1000_NS8cuda_cub9__find_if7functorIS9_EEE10Policy1000EPS9_SI_iSF_S9_S9_NS7_10__identityEEEvT0_T1_T2_T3_T4_T6_E12temp_storage+96];
	and.b16  	%rs246, %rs311, 255;
	setp.eq.s16 	%p135, %rs246, 0;
	setp.eq.s16 	%p136, %rs245, 0;
	min.s64 	%rd284, %rd283, %rd329;
	selp.b16 	%rs247, %rs311, 1, %p136;
	selp.b16 	%rs311, %rs245, %rs247, %p135;
	selp.b64 	%rd285, %rd329, %rd284, %p136;
	selp.b64 	%rd329, %rd283, %rd285, %p135;
$L__BB13_70:
	setp.lt.s32 	%p137, %r38, 193;
	@%p137 bra 	$L__BB13_72;
	ld.shared.u8 	%rs248, [_ZZN3cub18CUB_300001_SM_10006detail6reduce28DeviceReduceSingleTileKernelINS2_10policy_hubIN4cuda3std3__45tupleIJblEEEyN6thrust24THRUST_300001_SM_1000_NS8cuda_cub9__find_if7functorIS9_EEE10Policy1000EPS9_SI_iSF_S9_S9_NS7_10__identityEEEvT0_T1_T2_T3_T4_T6_E12temp_storage+104];
	ld.shared.u64 	%rd286, [_ZZN3cub18CUB_300001_SM_10006detail6reduce28DeviceReduceSingleTileKernelINS2_10policy_hubIN4cuda3std3__45tupleIJblEEEyN6thrust24THRUST_300001_SM_1000_NS8cuda_cub9__find_if7functorIS9_EEE10Policy1000EPS9_SI_iSF_S9_S9_NS7_10__identityEEEvT0_T1_T2_T3_T4_T6_E12temp_storage+112];
	and.b16  	%rs249, %rs311, 255;
	setp.eq.s16 	%p138, %rs249, 0;
	setp.eq.s16 	%p139, %rs248, 0;
	min.s64 	%rd287, %rd286, %rd329;
	selp.b16 	%rs250, %rs311, 1, %p139;
	selp.b16 	%rs311, %rs248, %rs250, %p138;
	selp.b64 	%rd288, %rd329, %rd287, %p139;
	selp.b64 	%rd329, %rd286, %rd288, %p138;
$L__BB13_72:
	setp.lt.s32 	%p140, %r38, 225;
	@%p140 bra 	$L__BB13_110;
	ld.shared.u8 	%rs251, [_ZZN3cub18CUB_300001_SM_10006detail6reduce28DeviceReduceSingleTileKernelINS2_10policy_hubIN4cuda3std3__45tupleIJblEEEyN6thrust24THRUST_300001_SM_1000_NS8cuda_cub9__find_if7functorIS9_EEE10Policy1000EPS9_SI_iSF_S9_S9_NS7_10__identityEEEvT0_T1_T2_T3_T4_T6_E12temp_storage+120];
	ld.shared.u64 	%rd289, [_ZZN3cub18CUB_300001_SM_10006detail6reduce28DeviceReduceSingleTileKernelINS2_10policy_hubIN4cuda3std3__45tupleIJblEEEyN6thrust24THRUST_300001_SM_1000_NS8cuda_cub9__find_if7functorIS9_EEE10Policy1000EPS9_SI_iSF_S9_S9_NS7_10__identityEEEvT0_T1_T2_T3_T4_T6_E12temp_storage+128];
	and.b16  	%rs252, %rs311, 255;
	setp.eq.s16 	%p141, %rs252, 0;
	setp.eq.s16 	%p142, %rs251, 0;
	min.s64 	%rd290, %rd289, %rd329;
	selp.b16 	%rs253, %rs311, 1, %p142;
	selp.b16 	%rs311, %rs251, %rs253, %p141;
	selp.b64 	%rd291, %rd329, %rd290, %p142;
	selp.b64 	%rd329, %rd289, %rd291, %p141;
	bra.uni 	$L__BB13_110;
$L__BB13_74:
	mov.u32 	%r16, %tid.x;
	mul.wide.u32 	%rd124, %r16, 16;
	add.s64 	%rd109, %rd105, %rd124;
	// begin inline asm
	ld.global.nc.u64 %rd108, [%rd109];
	// end inline asm
	add.s64 	%rd111, %rd109, 8;
	// begin inline asm
	ld.global.nc.u64 %rd110, [%rd111];
	// end inline asm
	cvt.u16.u64 	%rs83, %rd108;
	and.b16  	%rs84, %rs83, 255;
	add.s64 	%rd113, %rd109, 4096;
	// begin inline asm
	ld.global.nc.u64 %rd112, [%rd113];
	// end inline asm
	add.s64 	%rd115, %rd109, 4104;
	// begin inline asm
	ld.global.nc.u64 %rd114, [%rd115];
	// end inline asm
	cvt.u16.u64 	%rs85, %rd112;
	and.b16  	%rs86, %rs85, 255;
	add.s64 	%rd117, %rd109, 8192;
	// begin inline asm
	ld.global.nc.u64 %rd116, [%rd117];
	// end inline asm
	add.s64 	%rd119, %rd109, 8200;
	// begin inline asm
	ld.global.nc.u64 %rd118, [%rd119];
	// end inline asm
	cvt.u16.u64 	%rs87, %rd116;
	and.b16  	%rs88, %rs87, 255;
	add.s64 	%rd121, %rd109, 12288;
	// begin inline asm
	ld.global.nc.u64 %rd120, [%rd121];
	// end inline asm
	add.s64 	%rd123, %rd109, 12296;
	// begin inline asm
	ld.global.nc.u64 %rd122, [%rd123];
	// end inline asm
	cvt.u16.u64 	%rs89, %rd120;
	and.b16  	%rs90, %rs89, 255;
	setp.eq.s16 	%p3, %rs84, 0;
	setp.eq.s16 	%p4, %rs86, 0;
	min.s64 	%rd125, %rd114, %rd110;
	selp.b16 	%rs91, %rs83, 1, %p4;
	selp.b64 	%rd126, %rd110, %rd125, %p4;
	selp.b16 	%rs92, %rs85, %rs91, %p3;
	and.b16  	%rs93, %rs92, 255;
	selp.b64 	%rd127, %rd114, %rd126, %p3;
	setp.eq.s16 	%p5, %rs93, 0;
	setp.eq.s16 	%p6, %rs88, 0;
	min.s64 	%rd128, %rd118, %rd127;
	selp.b16 	%rs94, %rs92, 1, %p6;
	selp.b64 	%rd129, %rd127, %rd128, %p6;
	selp.b16 	%rs95, %rs87, %rs94, %p5;
	and.b16  	%rs96, %rs95, 255;
	selp.b64 	%rd130, %rd118, %rd129, %p5;
	setp.eq.s16 	%p7, %rs96, 0;
	setp.eq.s16 	%p8, %rs90, 0;
	min.s64 	%rd131, %rd122, %rd130;
	selp.b16 	%rs97, %rs95, 1, %p8;
	selp.b64 	%rd132, %rd130, %rd131, %p8;
	selp.b16 	%rs311, %rs89, %rs97, %p7;
	selp.b64 	%rd329, %rd122, %rd132, %p7;
	setp.lt.u32 	%p9, %r38, 2048;
	mov.b32 	%r399, 1024;
	@%p9 bra 	$L__BB13_78;
	add.s32 	%r17, %r38, -1024;
	mov.b32 	%r399, 1024;
$L__BB13_76:
	mul.wide.s32 	%rd149, %r399, 16;
	add.s64 	%rd134, %rd109, %rd149;
	// begin inline asm
	ld.global.nc.u64 %rd133, [%rd134];
	// end inline asm
	add.s64 	%rd136, %rd134, 8;
	// begin inline asm
	ld.global.nc.u64 %rd135, [%rd136];
	// end inline asm
	cvt.u16.u64 	%rs98, %rd133;
	and.b16  	%rs99, %rs98, 255;
	add.s64 	%rd138, %rd134, 4096;
	// begin inline asm
	ld.global.nc.u64 %rd137, [%rd138];
	// end inline asm
	add.s64 	%rd140, %rd134, 4104;
	// begin inline asm
	ld.global.nc.u64 %rd139, [%rd140];
	// end inline asm
	cvt.u16.u64 	%rs100, %rd137;
	and.b16  	%rs101, %rs100, 255;
	add.s64 	%rd142, %rd134, 8192;
	// begin inline asm
	ld.global.nc.u64 %rd141, [%rd142];
	// end inline asm
	add.s64 	%rd144, %rd134, 8200;
	// begin inline asm
	ld.global.nc.u64 %rd143, [%rd144];
	// end inline asm
	cvt.u16.u64 	%rs102, %rd141;
	and.b16  	%rs103, %rs102, 255;
	add.s64 	%rd146, %rd134, 12288;
	// begin inline asm
	ld.global.nc.u64 %rd145, [%rd146];
	// end inline asm
	add.s64 	%rd148, %rd134, 12296;
	// begin inline asm
	ld.global.nc.u64 %rd147, [%rd148];
	// end inline asm
	cvt.u16.u64 	%rs104, %rd145;
	and.b16  	%rs105, %rs104, 255;
	and.b16  	%rs106, %rs311, 255;
	setp.eq.s16 	%p10, %rs106, 0;
	setp.eq.s16 	%p11, %rs99, 0;
	min.s64 	%rd150, %rd135, %rd329;
	selp.b16 	%rs107, %rs311, 1, %p11;
	selp.b64 	%rd151, %rd329, %rd150, %p11;
	selp.b16 	%rs108, %rs98, %rs107, %p10;
	and.b16  	%rs109, %rs108, 255;
	selp.b64 	%rd152, %rd135, %rd151, %p10;
	setp.eq.s16 	%p12, %rs109, 0;
	setp.eq.s16 	%p13, %rs101, 0;
	min.s64 	%rd153, %rd139, %rd152;
	selp.b16 	%rs110, %rs108, 1, %p13;
	selp.b64 	%rd154, %rd152, %rd153, %p13;
	selp.b16 	%rs111, %rs100, %rs110, %p12;
	and.b16  	%rs112, %rs111, 255;
	selp.b64 	%rd155, %rd139, %rd154, %p12;
	setp.eq.s16 	%p14, %rs112, 0;
	setp.eq.s16 	%p15, %rs103, 0;
	min.s64 	%rd156, %rd143, %rd155;
	selp.b16 	%rs113, %rs111, 1, %p15;
	selp.b64 	%rd157, %rd155, %rd156, %p15;
	selp.b16 	%rs114, %rs102, %rs113, %p14;
	and.b16  	%rs115, %rs114, 255;
	selp.b64 	%rd158, %rd143, %rd157, %p14;
	setp.eq.s16 	%p16, %rs115, 0;
	setp.eq.s16 	%p17, %rs105, 0;
	min.s64 	%rd159, %rd147, %rd158;
	selp.b16 	%rs116, %rs114, 1, %p17;
	selp.b64 	%rd160, %rd158, %rd159, %p17;
	selp.b16 	%rs311, %rs104, %rs116, %p16;
	selp.b64 	%rd329, %rd147, %rd160, %p16;
	sub.s32 	%r41, %r38, %r399;
	setp.lt.s32 	%p18, %r41, 1024;
	@%p18 bra 	$L__BB13_86;
	add.s32 	%r399, %r399, 1024;
	setp.le.s32 	%p19, %r399, %r17;
	@%p19 bra 	$L__BB13_76;
$L__BB13_78:
	setp.le.s32 	%p20, %r38, %r399;
	@%p20 bra 	$L__BB13_86;
	sub.s32 	%r21, %r38, %r399;
	setp.ge.s32 	%p21, %r16, %r21;
	@%p21 bra 	$L__BB13_86;
	not.b32 	%r42, %r16;
	add.s32 	%r43, %r38, %r42;
	sub.s32 	%r22, %r43, %r399;
	and.b32  	%r44, %r22, 768;
	setp.eq.s32 	%p22, %r44, 768;
	mov.u32 	%r403, %r16;
	@%p22 bra 	$L__BB13_83;
	add.s32 	%r401, %r16, %r399;
	shr.u32 	%r45, %r22, 8;
	add.s32 	%r46, %r45, 1;
	and.b32  	%r47, %r46, 3;
	neg.s32 	%r400, %r47;
	mov.u32 	%r403, %r16;
$L__BB13_82:
	.pragma "nounroll";
	mul.wide.u32 	%rd166, %r401, 16;
	add.s64 	%rd163, %rd105, %rd166;
	// begin inline asm
	ld.global.nc.u64 %rd162, [%rd163];
	// end inline asm
	add.s64 	%rd165, %rd163, 8;
	// begin inline asm
	ld.global.nc.u64 %rd164, [%rd165];
	// end inline asm
	cvt.u16.u64 	%rs118, %rd162;
	and.b16  	%rs119, %rs118, 255;
	and.b16  	%rs120, %rs311, 255;
	setp.eq.s16 	%p23, %rs120, 0;
	setp.eq.s16 	%p24, %rs119, 0;
	min.s64 	%rd167, %rd164, %rd329;
	selp.b16 	%rs121, %rs311, 1, %p24;
	selp.b16 	%rs311, %rs118, %rs121, %p23;
	selp.b64 	%rd168, %rd329, %rd167, %p24;
	selp.b64 	%rd329, %rd164, %rd168, %p23;
	add.s32 	%r403, %r403, 256;
	add.s32 	%r401, %r401, 256;
	add.s32 	%r400, %r400, 1;
	setp.ne.s32 	%p25, %r400, 0;
	@%p25 bra 	$L__BB13_82;
$L__BB13_83:
	setp.lt.u32 	%p26, %r22, 768;
	@%p26 bra 	$L__BB13_86;
	cvt.u64.u32 	%rd169, %r403;
	cvt.u64.u32 	%rd170, %r399;
	add.s64 	%rd171, %rd169, %rd170;
	shl.b64 	%rd172, %rd171, 4;
	add.s64 	%rd173, %rd172, %rd105;
	add.s64 	%rd350, %rd173, 12296;
	add.s32 	%r404, %r403, %r399;
$L__BB13_85:
	mul.wide.u32 	%rd190, %r404, 16;
	add.s64 	%rd175, %rd105, %rd190;
	// begin inline asm
	ld.global.nc.u64 %rd174, [%rd175];
	// end inline asm
	add.s64 	%rd177, %rd175, 8;
	// begin inline asm
	ld.global.nc.u64 %rd176, [%rd177];
	// end inline asm
	cvt.u16.u64 	%rs122, %rd174;
	and.b16  	%rs123, %rs122, 255;
	and.b16  	%rs124, %rs311, 255;
	setp.eq.s16 	%p27, %rs124, 0;
	setp.eq.s16 	%p28, %rs123, 0;
	min.s64 	%rd191, %rd176, %rd329;
	selp.b16 	%rs125, %rs311, 1, %p28;
	selp.b16 	%rs126, %rs122, %rs125, %p27;
	and.b16  	%rs127, %rs126, 255;
	selp.b64 	%rd192, %rd329, %rd191, %p28;
	selp.b64 	%rd193, %rd176, %rd192, %p27;
	add.s64 	%rd179, %rd350, -8200;
	// begin inline asm
	ld.global.nc.u64 %rd178, [%rd179];
	// end inline asm
	add.s64 	%rd181, %rd350, -8192;
	// begin inline asm
	ld.global.nc.u64 %rd180, [%rd181];
	// end inline asm
	cvt.u16.u64 	%rs128, %rd178;
	and.b16  	%rs129, %rs128, 255;
	setp.eq.s16 	%p29, %rs127, 0;
	setp.eq.s16 	%p30, %rs129, 0;
	min.s64 	%rd194, %rd180, %rd193;
	selp.b16 	%rs130, %rs126, 1, %p30;
	selp.b16 	%rs131, %rs128, %rs130, %p29;
	and.b16  	%rs132, %rs131, 255;
	selp.b64 	%rd195, %rd193, %rd194, %p30;
	selp.b64 	%rd196, %rd180, %rd195, %p29;
	add.s64 	%rd183, %rd350, -4104;
	// begin inline asm
	ld.global.nc.u64 %rd182, [%rd183];
	// end inline asm
	add.s64 	%rd185, %rd350, -4096;
	// begin inline asm
	ld.global.nc.u64 %rd184, [%rd185];
	// end inline asm
	cvt.u16.u64 	%rs133, %rd182;
	and.b16  	%rs134, %rs133, 255;
	setp.eq.s16 	%p31, %rs132, 0;
	setp.eq.s16 	%p32, %rs134, 0;
	min.s64 	%rd197, %rd184, %rd196;
	selp.b16 	%rs135, %rs131, 1, %p32;
	selp.b16 	%rs136, %rs133, %rs135, %p31;
	and.b16  	%rs137, %rs136, 255;
	selp.b64 	%rd198, %rd196, %rd197, %p32;
	selp.b64 	%rd199, %rd184, %rd198, %p31;
	add.s64 	%rd187, %rd350, -8;
	// begin inline asm
	ld.global.nc.u64 %rd186, [%rd187];
	// end inline asm
	// begin inline asm
	ld.global.nc.u64 %rd188, [%rd350];
	// end inline asm
	cvt.u16.u64 	%rs138, %rd186;
	and.b16  	%rs139, %rs138, 255;
	setp.eq.s16 	%p33, %rs137, 0;
	setp.eq.s16 	%p34, %rs139, 0;
	min.s64 	%rd200, %rd188, %rd199;
	selp.b16 	%rs140, %rs136, 1, %p34;
	selp.b16 	%rs311, %rs138, %rs140, %p33;
	selp.b64 	%rd201, %rd199, %rd200, %p34;
	selp.b64 	%rd329, %rd188, %rd201, %p33;
	add.s32 	%r403, %r403, 1024;
	add.s64 	%rd350, %rd350, 16384;
	add.s32 	%r404, %r404, 1024;
	setp.lt.s32 	%p35, %r403, %r21;
	@%p35 bra 	$L__BB13_85;
$L__BB13_86:
	// begin inline asm
	mov.u32 %r48, %laneid;
	// end inline asm
	cvt.u32.u16 	%r69, %rs311;
	and.b32  	%r50, %r69, 255;
	mov.b32 	%r66, 1;
	mov.b32 	%r67, 31;
	mov.b32 	%r68, -1;
	// begin inline asm
	shfl.sync.down.b32 %r49, %r50, %r66, %r67, %r68;
	// end inline asm
	// begin inline asm
	shfl.sync.down.b32 %r54, %r55, %r66, %r67, %r68;
	// end inline asm
	mov.b64 	{%r60, %r65}, %rd329;
	// begin inline asm
	shfl.sync.down.b32 %r59, %r60, %r66, %r67, %r68;
	// end inline asm
	// begin inline asm
	shfl.sync.down.b32 %r64, %r65, %r66, %r67, %r68;
	// end inline asm
	mov.b64 	%rd83, {%r59, %r64};
	cvt.u16.u32 	%rs65, %r49;
	setp.gt.s32 	%p36, %r48, 30;
	@%p36 bra 	$L__BB13_90;
	and.b16  	%rs141, %rs311, 255;
	setp.eq.s16 	%p37, %rs141, 0;
	and.b16  	%rs142, %rs65, 255;
	setp.eq.s16 	%p38, %rs142, 0;
	or.pred  	%p39, %p37, %p38;
	@%p39 bra 	$L__BB13_89;
	min.s64 	%rd329, %rd83, %rd329;
	mov.b16 	%rs311, 1;
	bra.uni 	$L__BB13_90;
$L__BB13_89:
	setp.eq.s16 	%p40, %rs141, 0;
	selp.b16 	%rs311, %rs65, %rs311, %p40;
	selp.b64 	%rd329, %rd83, %rd329, %p40;
$L__BB13_90:
	cvt.u32.u16 	%r90, %rs311;
	and.b32  	%r71, %r90, 255;
	mov.b32 	%r87, 2;
	mov.b32 	%r88, 31;
	mov.b32 	%r89, -1;
	// begin inline asm
	shfl.sync.down.b32 %r70, %r71, %r87, %r88, %r89;
	// end inline asm
	// begin inline asm
	shfl.sync.down.b32 %r75, %r76, %r87, %r88, %r89;
	// end inline asm
	mov.b64 	{%r81, %r86}, %rd329;
	// begin inline asm
	shfl.sync.down.b32 %r80, %r81, %r87, %r88, %r89;
	// end inline asm
	// begin inline asm
	shfl.sync.down.b32 %r85, %r86, %r87, %r88, %r89;
	// end inline asm
	mov.b64 	%rd87, {%r80, %r85};
	cvt.u16.u32 	%rs68, %r70;
	setp.gt.s32 	%p41, %r48, 29;
	@%p41 bra 	$L__BB13_94;
	and.b16  	%rs145, %rs311, 255;
	setp.eq.s16 	%p42, %rs145, 0;
	and.b16  	%rs146, %rs68, 255;
	setp.eq.s16 	%p43, %rs146, 0;
	or.pred  	%p44, %p42, %p43;
	@%p44 bra 	$L__BB13_93;
	min.s64 	%rd329, %rd87, %rd329;
	mov.b16 	%rs311, 1;
	bra.uni 	$L__BB13_94;
$L__BB13_93:
	setp.eq.s16 	%p45, %rs145, 0;
	selp.b16 	%rs311, %rs68, %rs311, %p45;
	selp.b64 	%rd329, %rd87, %rd329, %p45;
$L__BB13_94:
	cvt.u32.u16 	%r111, %rs311;
	and.b32  	%r92, %r111, 255;
	mov.b32 	%r108, 4;
	mov.b32 	%r109, 31;
	mov.b32 	%r110, -1;
	// begin inline asm
	shfl.sync.down.b32 %r91, %r92, %r108, %r109, %r110;
	// end inline asm
	// begin inline asm
	shfl.sync.down.b32 %r96, %r97, %r108, %r109, %r110;
	// end inline asm
	mov.b64 	{%r102, %r107}, %rd329;
	// begin inline asm
	shfl.sync.down.b32 %r101, %r102, %r108, %r109, %r110;
	// end inline asm
	// begin inline asm
	shfl.sync.down.b32 %r106, %r107, %r108, %r109, %r110;
	// end inline asm
	mov.b64 	%rd91, {%r101, %r106};
	cvt.u16.u32 	%rs71, %r91;
	setp.gt.s32 	%p46, %r48, 27;
	@%p46 bra 	$L__BB13_98;
	and.b16  	%rs149, %rs311, 255;
	setp.eq.s16 	%p47, %rs149, 0;
	and.b16  	%rs150, %rs71, 255;
	setp.eq.s16 	%p48, %rs150, 0;
	or.pred  	%p49, %p47, %p48;
	@%p49 bra 	$L__BB13_97;
	min.s64 	%rd329, %rd91, %rd329;
	mov.b16 	%rs311, 1;
	bra.uni 	$L__BB13_98;
$L__BB13_97:
	setp.eq.s16 	%p50, %rs149, 0;
	selp.b16 	%rs311, %rs71, %rs311, %p50;
	selp.b64 	%rd329, %rd91, %rd329, %p50;
$L__BB13_98:
	cvt.u32.u16 	%r132, %rs311;
	and.b32  	%r113, %r132, 255;
	mov.b32 	%r129, 8;
	mov.b32 	%r130, 31;
	mov.b32 	%r131, -1;
	// begin inline asm
	shfl.sync.down.b32 %r112, %r113, %r129, %r130, %r131;
	// end inline asm
	// begin inline asm
	shfl.sync.down.b32 %r117, %r118, %r129, %r130, %r131;
	// end inline asm
	mov.b64 	{%r123, %r128}, %rd329;
	// begin inline asm
	shfl.sync.down.b32 %r122, %r123, %r129, %r130, %r131;
	// end inline asm
	// begin inline asm
	shfl.sync.down.b32 %r127, %r128, %r129, %r130, %r131;
	// end inline asm
	mov.b64 	%rd95, {%r122, %r127};
	cvt.u16.u32 	%rs74, %r112;
	setp.gt.s32 	%p51, %r48, 23;
	@%p51 bra 	$L__BB13_102;
	and.b16  	%rs153, %rs311, 255;
	setp.eq.s16 	%p52, %rs153, 0;
	and.b16  	%rs154, %rs74, 255;
	setp.eq.s16 	%p53, %rs154, 0;
	or.pred  	%p54, %p52, %p53;
	@%p54 bra 	$L__BB13_101;
	min.s64 	%rd329, %rd95, %rd329;
	mov.b16 	%rs311, 1;
	bra.uni 	$L__BB13_102;
$L__BB13_101:
	setp.eq.s16 	%p55, %rs153, 0;
	selp.b16 	%rs311, %rs74, %rs311, %p55;
	selp.b64 	%rd329, %rd95, %rd329, %p55;
$L__BB13_102:
	cvt.u32.u16 	%r153, %rs311;
	and.b32  	%r134, %r153, 255;
	mov.b32 	%r150, 16;
	mov.b32 	%r151, 31;
	mov.b32 	%r152, -1;
	// begin inline asm
	shfl.sync.down.b32 %r133, %r134, %r150, %r151, %r152;
	// end inline asm
	// begin inline asm
	shfl.sync.down.b32 %r138, %r139, %r150, %r151, %r152;
	// end inline asm
	mov.b64 	{%r144, %r149}, %rd329;
	// begin inline asm
	shfl.sync.down.b32 %r143, %r144, %r150, %r151, %r152;
	// end inline asm
	// begin inline asm
	shfl.sync.down.b32 %r148, %r149, %r150, %r151, %r152;
	// end inline asm
	mov.b64 	%rd99, {%r143, %r148};
	cvt.u16.u32 	%rs77, %r133;
	setp.gt.s32 	%p56, %r48, 15;
	@%p56 bra 	$L__BB13_106;
	and.b16  	%rs157, %rs311, 255;
	setp.eq.s16 	%p57, %rs157, 0;
	and.b16  	%rs158, %rs77, 255;
	setp.eq.s16 	%p58, %rs158, 0;
	or.pred  	%p59, %p57, %p58;
	@%p59 bra 	$L__BB13_105;
	min.s64 	%rd329, %rd99, %rd329;
	mov.b16 	%rs311, 1;
	bra.uni 	$L__BB13_106;
$L__BB13_105:
	setp.eq.s16 	%p60, %rs157, 0;
	selp.b16 	%rs311, %rs77, %rs311, %p60;
	selp.b64 	%rd329, %rd99, %rd329, %p60;
$L__BB13_106:
	setp.ne.s32 	%p61, %r48, 0;
	@%p61 bra 	$L__BB13_108;
	shr.u32 	%r154, %r16, 1;
	and.b32  	%r155, %r154, 496;
	mov.u32 	%r156, _ZZN3cub18CUB_300001_SM_10006detail6reduce28DeviceReduceSingleTileKernelINS2_10policy_hubIN4cuda3std3__45tupleIJblEEEyN6thrust24THRUST_300001_SM_1000_NS8cuda_cub9__find_if7functorIS9_EEE10Policy1000EPS9_SI_iSF_S9_S9_NS7_10__identityEEEvT0_T1_T2_T3_T4_T6_E12temp_storage;
	add.s32 	%r157, %r156, %r155;
	st.shared.u8 	[%r157+8], %rs311;
	st.shared.u64 	[%r157+16], %rd329;
$L__BB13_108:
	bar.sync 	0;
	setp.ne.s32 	%p62, %r16, 0;
	@%p62 bra 	$L__BB13_110;
	ld.shared.u8 	%rs161, [_ZZN3cub18CUB_300001_SM_10006detail6reduce28DeviceReduceSingleTileKernelINS2_10policy_hubIN4cuda3std3__45tupleIJblEEEyN6thrust24THRUST_300001_SM_1000_NS8cuda_cub9__find_if7functorIS9_EEE10Policy1000EPS9_SI_iSF_S9_S9_NS7_10__identityEEEvT0_T1_T2_T3_T4_T6_E12temp_storage+24];
	ld.shared.u64 	%rd202, [_ZZN3cub18CUB_300001_SM_10006detail6reduce28DeviceReduceSingleTileKernelINS2_10policy_hubIN4cuda3std3__45tupleIJblEEEyN6thrust24THRUST_300001_SM_1000_NS8cuda_cub9__find_if7functorIS9_EEE10Policy1000EPS9_SI_iSF_S9_S9_NS7_10__identityEEEvT0_T1_T2_T3_T4_T6_E12temp_storage+32];
	and.b16  	%rs162, %rs311, 255;
	setp.eq.s16 	%p63, %rs162, 0;
	setp.eq.s16 	%p64, %rs161, 0;
	min.s64 	%rd203, %rd202, %rd329;
	selp.b16 	%rs163, %rs311, 1, %p64;
	selp.b16 	%rs164, %rs161, %rs163, %p63;
	and.b16  	%rs165, %rs164, 255;
	selp.b64 	%rd204, %rd329, %rd203, %p64;
	selp.b64 	%rd205, %rd202, %rd204, %p63;
	ld.shared.u8 	%rs166, [_ZZN3cub18CUB_300001_SM_10006detail6reduce28DeviceReduceSingleTileKernelINS2_10policy_hubIN4cuda3std3__45tupleIJblEEEyN6thrust24THRUST_300001_SM_1000_NS8cuda_cub9__find_if7functorIS9_EEE10Policy1000EPS9_SI_iSF_S9_S9_NS7_10__identityEEEvT0_T1_T2_T3_T4_T6_E12temp_storage+40];
	ld.shared.u64 	%rd206, [_ZZN3cub18CUB_300001_SM_10006detail6reduce28DeviceReduceSingleTileKernelINS2_10policy_hubIN4cuda3std3__45tupleIJblEEEyN6thrust24THRUST_300001_SM_1000_NS8cuda_cub9__find_if7functorIS9_EEE10Policy1000EPS9_SI_iSF_S9_S9_NS7_10__identityEEEvT0_T1_T2_T3_T4_T6_E12temp_storage+48];
	setp.eq.s16 	%p65, %rs165, 0;
	setp.eq.s16 	%p66, %rs166, 0;
	min.s64 	%rd207, %rd206, %rd205;
	selp.b16 	%rs167, %rs164, 1, %p66;
	selp.b16 	%rs168, %rs166, %rs167, %p65;
	and.b16  	%rs169, %rs168, 255;
	selp.b64 	%rd208, %rd205, %rd207, %p66;
	selp.b64 	%rd209, %rd206, %rd208, %p65;
	ld.shared.u8 	%rs170, [_ZZN3cub18CUB_300001_SM_10006detail6reduce28DeviceReduceSingleTileKernelINS2_10policy_hubIN4cuda3std3__45tupleIJblEEEyN6thrust24THRUST_300001_SM_1000_NS8cuda_cub9__find_if7functorIS9_EEE10Policy1000EPS9_SI_iSF_S9_S9_NS7_10__identityEEEvT0_T1_T2_T3_T4_T6_E12temp_storage+56];
	ld.shared.u64 	%rd210, [_ZZN3cub18CUB_300001_SM_10006detail6reduce28DeviceReduceSingleTileKernelINS2_10policy_hubIN4cuda3std3__45tupleIJblEEEyN6thrust24THRUST_300001_SM_1000_NS8cuda_cub9__find_if7functorIS9_EEE10Policy1000EPS9_SI_iSF_S9_S9_NS7_10__identityEEEvT0_T1_T2_T3_T4_T6_E12temp_storage+64];
	setp.eq.s16 	%p67, %rs169, 0;
	setp.eq.s16 	%p68, %rs170, 0;
	min.s64 	%rd211, %rd210, %rd209;
	selp.b16 	%rs171, %rs168, 1, %p68;
	selp.b16 	%rs172, %rs170, %rs171, %p67;
	and.b16  	%rs173, %rs172, 255;
	selp.b64 	%rd212, %rd209, %rd211, %p68;
	selp.b64 	%rd213, %rd210, %rd212, %p67;
	ld.shared.u8 	%rs174, [_ZZN3cub18CUB_300001_SM_10006detail6reduce28DeviceReduceSingleTileKernelINS2_10policy_hubIN4cuda3std3__45tupleIJblEEEyN6thrust24THRUST_300001_SM_1000_NS8cuda_cub9__find_if7functorIS9_EEE10Policy1000EPS9_SI_iSF_S9_S9_NS7_10__identityEEEvT0_T1_T2_T3_T4_T6_E12temp_storage+72];
	ld.shared.u64 	%rd214, [_ZZN3cub18CUB_300001_SM_10006detail6reduce28DeviceReduceSingleTileKernelINS2_10policy_hubIN4cuda3std3__45tupleIJblEEEyN6thrust24THRUST_300001_SM_1000_NS8cuda_cub9__find_if7functorIS9_EEE10Policy1000EPS9_SI_iSF_S9_S9_NS7_10__identityEEEvT0_T1_T2_T3_T4_T6_E12temp_storage+80];
	setp.eq.s16 	%p69, %rs173, 0;
	setp.eq.s16 	%p70, %rs174, 0;
	min.s64 	%rd215, %rd214, %rd213;
	selp.b16 	%rs175, %rs172, 1, %p70;
	selp.b16 	%rs176, %rs174, %rs175, %p69;
	and.b16  	%rs177, %rs176, 255;
	selp.b64 	%rd216, %rd213, %rd215, %p70;
	selp.b64 	%rd217, %rd214, %rd216, %p69;
	ld.shared.u8 	%rs178, [_ZZN3cub18CUB_300001_SM_10006detail6reduce28DeviceReduceSingleTileKernelINS2_10policy_hubIN4cuda3std3__45tupleIJblEEEyN6thrust24THRUST_300001_SM_1000_NS8cuda_cub9__find_if7functorIS9_EEE10Policy1000EPS9_SI_iSF_S9_S9_NS7_10__identityEEEvT0_T1_T2_T3_T4_T6_E12temp_storage+88];
	ld.shared.u64 	%rd218, [_ZZN3cub18CUB_300001_SM_10006detail6reduce28DeviceReduceSingleTileKernelINS2_10policy_hubIN4cuda3std3__45tupleIJblEEEyN6thrust24THRUST_300001_SM_1000_NS8cuda_cub9__find_if7functorIS9_EEE10Policy1000EPS9_SI_iSF_S9_S9_NS7_10__identityEEEvT0_T1_T2_T3_T4_T6_E12temp_storage+96];
	setp.eq.s16 	%p71, %rs177, 0;
	setp.eq.s16 	%p72, %rs178, 0;
	min.s64 	%rd219, %rd218, %rd217;
	selp.b16 	%rs179, %rs176, 1, %p72;
	selp.b16 	%rs180, %rs178, %rs179, %p71;
	and.b16  	%rs181, %rs180, 255;
	selp.b64 	%rd220, %rd217, %rd219, %p72;
	selp.b64 	%rd221, %rd218, %rd220, %p71;
	ld.shared.u8 	%rs182, [_ZZN3cub18CUB_300001_SM_10006detail6reduce28DeviceReduceSingleTileKernelINS2_10policy_hubIN4cuda3std3__45tupleIJblEEEyN6thrust24THRUST_300001_SM_1000_NS8cuda_cub9__find_if7functorIS9_EEE10Policy1000EPS9_SI_iSF_S9_S9_NS7_10__identityEEEvT0_T1_T2_T3_T4_T6_E12temp_storage+104];
	ld.shared.u64 	%rd222, [_ZZN3cub18CUB_300001_SM_10006detail6reduce28DeviceReduceSingleTileKernelINS2_10policy_hubIN4cuda3std3__45tupleIJblEEEyN6thrust24THRUST_300001_SM_1000_NS8cuda_cub9__find_if7functorIS9_EEE10Policy1000EPS9_SI_iSF_S9_S9_NS7_10__identityEEEvT0_T1_T2_T3_T4_T6_E12temp_storage+112];
	setp.eq.s16 	%p73, %rs181, 0;
	setp.eq.s16 	%p74, %rs182, 0;
	min.s64 	%rd223, %rd222, %rd221;
	selp.b16 	%rs183, %rs180, 1, %p74;
	selp.b16 	%rs184, %rs182, %rs183, %p73;
	and.b16  	%rs185, %rs184, 255;
	selp.b64 	%rd224, %rd221, %rd223, %p74;
	selp.b64 	%rd225, %rd222, %rd224, %p73;
	ld.shared.u8 	%rs186, [_ZZN3cub18CUB_300001_SM_10006detail6reduce28DeviceReduceSingleTileKernelINS2_10policy_hubIN4cuda3std3__45tupleIJblEEEyN6thrust24THRUST_300001_SM_1000_NS8cuda_cub9__find_if7functorIS9_EEE10Policy1000EPS9_SI_iSF_S9_S9_NS7_10__identityEEEvT0_T1_T2_T3_T4_T6_E12temp_storage+120];
	ld.shared.u64 	%rd226, [_ZZN3cub18CUB_300001_SM_10006detail6reduce28DeviceReduceSingleTileKernelINS2_10policy_hubIN4cuda3std3__45tupleIJblEEEyN6thrust24THRUST_300001_SM_1000_NS8cuda_cub9__find_if7functorIS9_EEE10Policy1000EPS9_SI_iSF_S9_S9_NS7_10__identityEEEvT0_T1_T2_T3_T4_T6_E12temp_storage+128];
	setp.eq.s16 	%p75, %rs185, 0;
	setp.eq.s16 	%p76, %rs186, 0;
	min.s64 	%rd227, %rd226, %rd225;
	selp.b16 	%rs187, %rs184, 1, %p76;
	selp.b16 	%rs311, %rs186, %rs187, %p75;
	selp.b64 	%rd228, %rd225, %rd227, %p76;
	selp.b64 	%rd329, %rd226, %rd228, %p75;
$L__BB13_110:
	mov.u32 	%r391, %tid.x;
	setp.ne.s32 	%p184, %r391, 0;
	@%p184 bra 	$L__BB13_112;
	setp.eq.s16 	%p185, %rs82, 0;
	and.b16  	%rs302, %rs311, 255;
	setp.eq.s16 	%p186, %rs302, 0;
	min.s64 	%rd319, %rd329, %rd106;
	selp.b16 	%rs303, %rs82, 1, %p186;
	selp.b16 	%rs304, %rs311, %rs303, %p185;
	selp.b64 	%rd320, %rd106, %rd319, %p186;
	selp.b64 	%rd321, %rd329, %rd320, %p185;
	st.global.u8 	[%rd1], %rs304;
	st.global.u64 	[%rd1+8], %rd321;
$L__BB13_112:
	ret;

}


// ===== COMPILED SASS (sm_100) =====

	.target	sm_100

	.elftype	@"ET_EXEC"


//--------------------- .note.nv.tkinfo           --------------------------
	.section	.note.nv.tkinfo,"",@"SHT_NOTE"
	.sectionflags	@"SHF_NOTE_NV_TKINFO"
	.tkinfo
        /*0018*/ 	.word	0x00000002
        /*0030*/ 	.string	""
        /*0030*/ 	.string	"ptxas"
        /*0030*/ 	.string	"Cuda compilation tools, release 13.0, V13.0.88"
        /*0030*/ 	.string	"Build cuda_13.0.r13.0/compiler.36424714_0"
        /*0030*/ 	.string	"-arch sm_100 -m 64 "



//--------------------- .note.nv.cuinfo           --------------------------
	.section	.note.nv.cuinfo,"",@"SHT_NOTE"
	.sectionflags	@"SHF_NOTE_NV_CUINFO"
        /*0018*/ 	.short	0x0002
        /*001a*/ 	.short	0x0064
        /*001c*/ 	.short	0x0082
	.zero		2


//--------------------- .nv.info                  --------------------------
	.section	.nv.info,"",@"SHT_CUDA_INFO"
	.align	4


	//----- nvinfo : EIATTR_REGCOUNT
	.align		4
        /*0000*/ 	.byte	0x04, 0x2f
        /*0002*/ 	.short	(.L_57 - .L_56)
	.align		4
.L_56:
        /*0004*/ 	.word	index@(_Z16rank_individualsPA48_iPA48_fPf)
        /*0008*/ 	.word	0x00000020


	//----- nvinfo : EIATTR_FRAME_SIZE
	.align		4
.L_57:
        /*000c*/ 	.byte	0x04, 0x11
        /*000e*/ 	.short	(.L_59 - .L_58)
	.align		4
.L_58:
        /*0010*/ 	.word	index@($__internal_0_$__cuda_sm20_rcp_rn_f32_slowpath)
        /*0014*/ 	.word	0x00000000


	//----- nvinfo : EIATTR_FRAME_SIZE
	.align		4
.L_59:
        /*0018*/ 	.byte	0x04, 0x11
        /*001a*/ 	.short	(.L_61 - .L_60)
	.align		4
.L_60:
        /*001c*/ 	.word	index@(_Z16rank_individualsPA48_iPA48_fPf)
        /*0020*/ 	.word	0x00000000


	//----- nvinfo : EIATTR_REGCOUNT
	.align		4
.L_61:
        /*0024*/ 	.byte	0x04, 0x2f
        /*0026*/ 	.short	(.L_63 - .L_62)
	.align		4
.L_62:
        /*0028*/ 	.word	index@(_Z21crossover_and_migratePA48_iPfS1_S0_)
        /*002c*/ 	.word	0x00000020


	//----- nvinfo : EIATTR_FRAME_SIZE
	.align		4
.L_63:
        /*0030*/ 	.byte	0x04, 0x11
        /*0032*/ 	.short	(.L_65 - .L_64)
	.align		4
.L_64:
        /*0034*/ 	.word	index@(_Z21crossover_and_migratePA48_iPfS1_S0_)
        /*0038*/ 	.word	0x00000008


	//----- nvinfo : EIATTR_REGCOUNT
	.align		4
.L_65:
        /*003c*/ 	.byte	0x04, 0x2f
        /*003e*/ 	.short	(.L_67 - .L_66)
	.align		4
.L_66:
        /*0040*/ 	.word	index@(_Z6mutatePA48_i)
        /*0044*/ 	.word	0x00000018


	//----- nvinfo : EIATTR_FRAME_SIZE
	.align		4
.L_67:
        /*0048*/ 	.byte	0x04, 0x11
        /*004a*/ 	.short	(.L_69 - .L_68)
	.align		4
.L_68:
        /*004c*/ 	.word	index@(_Z6mutatePA48_i)
        /*0050*/ 	.word	0x00000000


	//----- nvinfo : EIATTR_REGCOUNT
	.align		4
.L_69:
        /*0054*/ 	.byte	0x04, 0x2f
        /*0056*/ 	.short	(.L_71 - .L_70)
	.align		4
.L_70:
        /*0058*/ 	.word	index@(_ZN3cub18CUB_300001_SM_10006detail11EmptyKernelIvEEvv)
        /*005c*/ 	.word	0x00000004


	//----- nvinfo : EIATTR_FRAME_SIZE
	.align		4
.L_71:
        /*0060*/ 	.byte	0x04, 0x11
        /*0062*/ 	.short	(.L_73 - .L_72)
	.align		4
.L_72:
        /*0064*/ 	.word	index@(_ZN3cub18CUB_300001_SM_10006detail11EmptyKernelIvEEvv)
        /*0068*/ 	.word	0x00000000


	//----- nvinfo : EIATTR_REGCOUNT
	.align		4
.L_73:
        /*006c*/ 	.byte	0x04, 0x2f
        /*006e*/ 	.short	(.L_75 - .L_74)
	.align		4
.L_74:
        /*0070*/ 	.word	index@(_ZN3cub18CUB_300001_SM_10006detail8for_each13static_kernelINS2_12policy_hub_t12policy_500_tElNS2_12op_wrapper_tIlN6thrust24THRUST_300001_SM_1000_NS6system6detail7generic6detail21binary_search_functorIPfNSC_18binary_search_lessENSC_3lbfEEENS8_12zip_iteratorIN4cuda3std3__45tupleIJNS8_6detail15normal_iteratorINS8_7pointerIfNS8_8cuda_cub5par_tENS8_11use_defaultESS_EEEENSO_INSP_IlSR_SS_SS_EEEEEEEEEEEEEvT0_T1_)
        /*0074*/ 	.word	0x00000014


	//----- nvinfo : EIATTR_FRAME_SIZE
	.align		4
.L_75:
        /*0078*/ 	.byte	0x04, 0x11
        /*007a*/ 	.short	(.L_77 - .L_76)
	.align		4
.L_76:
        /*007c*/ 	.word	index@(_ZN3cub18CUB_300001_SM_10006detail8for_each13static_kernelINS2_12policy_hub_t12policy_500_tElNS2_12op_wrapper_tIlN6thrust24THRUST_300001_SM_1000_NS6system6detail7generic6detail21binary_search_functorIPfNSC_18binary_search_lessENSC_3lbfEEENS8_12zip_iteratorIN4cuda3std3__45tupleIJNS8_6detail15normal_iteratorINS8_7pointerIfNS8_8cuda_cub5par_tENS8_11use_defaultESS_EEEENSO_INSP_IlSR_SS_SS_EEEEEEEEEEEEEvT0_T1_)
        /*0080*/ 	.word	0x00000000


	//----- nvinfo : EIATTR_REGCOUNT
	.align		4
.L_77:
        /*0084*/ 	.byte	0x04, 0x2f
        /*0086*/ 	.short	(.L_79 - .L_78)
	.align		4
.L_78:
        /*0088*/ 	.word	index@(_ZN3cub18CUB_300001_SM_10006detail4scan20DeviceScanInitKernelINS0_13ScanTileStateIfLb1EEEEEvT_i)
        /*008c*/ 	.word	0x00000008


	//----- nvinfo : EIATTR_FRAME_SIZE
	.align		4
.L_79:
        /*0090*/ 	.byte	0x04, 0x11
        /*0092*/ 	.short	(.L_81 - .L_80)
	.align		4
.L_80:
        /*0094*/ 	.word	index@(_ZN3cub18CUB_300001_SM_10006detail4scan20DeviceScanInitKernelINS0_13ScanTileStateIfLb1EEEEEvT_i)
        /*0098*/ 	.word	0x00000000


	//----- nvinfo : EIATTR_REGCOUNT
	.align		4
.L_81:
        /*009c*/ 	.byte	0x04, 0x2f
        /*009e*/ 	.short	(.L_83 - .L_82)
	.align		4
.L_82:
        /*00a0*/ 	.word	index@(_ZN3cub18CUB_300001_SM_10006detail4scan16DeviceScanKernelINS2_10policy_hubIfffjN4cuda3std3__44plusIvEEE10Policy1000EPfSC_NS0_13ScanTileStateIfLb1EEES9_NS0_8NullTypeEjfLb0ESF_EEvT0_T1_T2_iT3_T4_T5_)
        /*00a4*/ 	.word	0x00000038


	//----- nvinfo : EIATTR_FRAME_SIZE
	.align		4
.L_83:
        /*00a8*/ 	.byte	0x04, 0x11
        /*00aa*/ 	.short	(.L_85 - .L_84)
	.align		4
.L_84:
        /*00ac*/ 	.word	index@(_ZN3cub18CUB_300001_SM_10006detail4scan16DeviceScanKernelINS2_10policy_hubIfffjN4cuda3std3__44plusIvEEE10Policy1000EPfSC_NS0_13ScanTileStateIfLb1EEES9_NS0_8NullTypeEjfLb0ESF_EEvT0_T1_T2_iT3_T4_T5_)
        /*00b0*/ 	.word	0x00000000


	//----- nvinfo : EIATTR_REGCOUNT
	.align		4
.L_85:
        /*00b4*/ 	.byte	0x04, 0x2f
        /*00b6*/ 	.short	(.L_87 - .L_86)
	.align		4
.L_86:
        /*00b8*/ 	.word	index@(_ZN3cub18CUB_300001_SM_10006detail4scan16DeviceScanKernelINS2_10policy_hubIfffmN4cuda3std3__44plusIvEEE10Policy1000EPfSC_NS0_13ScanTileStateIfLb1EEES9_NS0_8NullTypeEmfLb0ESF_EEvT0_T1_T2_iT3_T4_T5_)
        /*00bc*/ 	.word	0x00000030


	//----- nvinfo : EIATTR_FRAME_SIZE
	.align		4
.L_87:
        /*00c0*/ 	.byte	0x04, 0x11
        /*00c2*/ 	.short	(.L_89 - .L_88)
	.align		4
.L_88:
        /*00c4*/ 	.word	index@(_ZN3cub18CUB_300001_SM_10006detail4scan16DeviceScanKernelINS2_10policy_hubIfffmN4cuda3std3__44plusIvEEE10Policy1000EPfSC_NS0_13ScanTileStateIfLb1EEES9_NS0_8NullTypeEmfLb0ESF_EEvT0_T1_T2_iT3_T4_T5_)
        /*00c8*/ 	.word	0x00000000


	//----- nvinfo : EIATTR_REGCOUNT
	.align		4
.L_89:
        /*00cc*/ 	.byte	0x04, 0x2f
        /*00ce*/ 	.short	(.L_91 - .L_90)
	.align		4
.L_90:
        /*00d0*/ 	.word	index@(_ZN3cub18CUB_300001_SM_10006detail6reduce28DeviceReduceSingleTileKernelINS2_10policy_hubIN4cuda3std3__45tupleIJblEEEjN6thrust24THRUST_300001_SM_1000_NS8cuda_cub9__find_if7functorIS9_EEE10Policy1000ENSB_12zip_iteratorINS8_IJNSD_26transform_input_iterator_tIbPiNSB_6detail10functional5actorINSM_9compositeIJNSM_16operator_adaptorINS7_8equal_toIvEEEENSN_INSM_8argumentILj0EEEEENSN_INSM_5valueIiEEEEEEEEEEENSB_17counting_iteratorIlNSB_11use_defaultES13_S13_EEEEEEEPS9_jSF_S9_S9_NS7_10__identityEEEvT0_T1_T2_T3_T4_T6_)
        /*00d4*/ 	.word	0x00000028


	//----- nvinfo : EIATTR_FRAME_SIZE
	.align		4
.L_91:
        /*00d8*/ 	.byte	0x04, 0x11
        /*00da*/ 	.short	(.L_93 - .L_92)
	.align		4
.L_92:
        /*00dc*/ 	.word	index@(_ZN3cub18CUB_300001_SM_10006detail6reduce28DeviceReduceSingleTileKernelINS2_10policy_hubIN4cuda3std3__45tupleIJblEEEjN6thrust24THRUST_300001_SM_1000_NS8cuda_cub9__find_if7functorIS9_EEE10Policy1000ENSB_12zip_iteratorINS8_IJNSD_26transform_input_iterator_tIbPiNSB_6detail10functional5actorINSM_9compositeIJNSM_16operator_adaptorINS7_8equal_toIvEEEENSN_INSM_8argumentILj0EEEEENSN_INSM_5valueIiEEEEEEEEEEENSB_17counting_iteratorIlNSB_11use_defaultES13_S13_EEEEEEEPS9_jSF_S9_S9_NS7_10__identityEEEvT0_T1_T2_T3_T4_T6_)
        /*00e0*/ 	.word	0x00000000


	//----- nvinfo : EIATTR_REGCOUNT
	.align		4
.L_93:
        /*00e4*/ 	.byte	0x04, 0x2f
        /*00e6*/ 	.short	(.L_95 - .L_94)
	.align		4
.L_94:
        /*00e8*/ 	.word	index@(_ZN3cub18CUB_300001_SM_10006detail6reduce18DeviceReduceKernelINS2_10policy_hubIN4cuda3std3__45tupleIJblEEEjN6thrust24THRUST_300001_SM_1000_NS8cuda_cub9__find_if7functorIS9_EEE10Policy1000ENSB_12zip_iteratorINS8_IJNSD_26transform_input_iterator_tIbPiNSB_6detail10functional5actorINSM_9compositeIJNSM_16operator_adaptorINS7_8equal_toIvEEEENSN_INSM_8argumentILj0EEEEENSN_INSM_5valueIiEEEEEEEEEEENSB_17counting_iteratorIlNSB_11use_defaultES13_S13_EEEEEEEjSF_S9_NS7_10__identityEEEvT0_PT3_T1_NS0_13GridEvenShareIS1B_EET2_T4_)
        /*00ec*/ 	.word	0x00000020


	//----- nvinfo : EIATTR_FRAME_SIZE
	.align		4
.L_95:
        /*00f0*/ 	.byte	0x04, 0x11
        /*00f2*/ 	.short	(.L_97 - .L_96)
	.align		4
.L_96:
        /*00f4*/ 	.word	index@(_ZN3cub18CUB_300001_SM_10006detail6reduce18DeviceReduceKernelINS2_10policy_hubIN4cuda3std3__45tupleIJblEEEjN6thrust24THRUST_300001_SM_1000_NS8cuda_cub9__find_if7functorIS9_EEE10Policy1000ENSB_12zip_iteratorINS8_IJNSD_26transform_input_iterator_tIbPiNSB_6detail10functional5actorINSM_9compositeIJNSM_16operator_adaptorINS7_8equal_toIvEEEENSN_INSM_8argumentILj0EEEEENSN_INSM_5valueIiEEEEEEEEEEENSB_17counting_iteratorIlNSB_11use_defaultES13_S13_EEEEEEEjSF_S9_NS7_10__identityEEEvT0_PT3_T1_NS0_13GridEvenShareIS1B_EET2_T4_)
        /*00f8*/ 	.word	0x00000000


	//----- nvinfo : EIATTR_REGCOUNT
	.align		4
.L_97:
        /*00fc*/ 	.byte	0x04, 0x2f
        /*00fe*/ 	.short	(.L_99 - .L_98)
	.align		4
.L_98:
        /*0100*/ 	.word	index@(_ZN3cub18CUB_300001_SM_10006detail6reduce28DeviceReduceSingleTileKernelINS2_10policy_hubIN4cuda3std3__45tupleIJblEEEjN6thrust24THRUST_300001_SM_1000_NS8cuda_cub9__find_if7functorIS9_EEE10Policy1000EPS9_SI_iSF_S9_S9_NS7_10__identityEEEvT0_T1_T2_T3_T4_T6_)
        /*0104*/ 	.word	0x0000001c


	//----- nvinfo : EIATTR_FRAME_SIZE
	.align		4
.L_99:
        /*0108*/ 	.byte	0x04, 0x11
        /*010a*/ 	.short	(.L_101 - .L_100)
	.align		4
.L_100:
        /*010c*/ 	.word	index@(_ZN3cub18CUB_300001_SM_10006detail6reduce28DeviceReduceSingleTileKernelINS2_10policy_hubIN4cuda3std3__45tupleIJblEEEjN6thrust24THRUST_300001_SM_1000_NS8cuda_cub9__find_if7functorIS9_EEE10Policy1000EPS9_SI_iSF_S9_S9_NS7_10__identityEEEvT0_T1_T2_T3_T4_T6_)
        /*0110*/ 	.word	0x00000000


	//----- nvinfo : EIATTR_REGCOUNT
	.align		4
.L_101:
        /*0114*/ 	.byte	0x04, 0x2f
        /*0116*/ 	.short	(.L_103 - .L_102)
	.align		4
.L_102:
        /*0118*/ 	.word	index@(_ZN3cub18CUB_300001_SM_10006detail6reduce28DeviceReduceSingleTileKernelINS2_10policy_hubIN4cuda3std3__45tupleIJblEEEyN6thrust24THRUST_300001_SM_1000_NS8cuda_cub9__find_if7functorIS9_EEE10Policy1000ENSB_12zip_iteratorINS8_IJNSD_26transform_input_iterator_tIbPiNSB_6detail10functional5actorINSM_9compositeIJNSM_16operator_adaptorINS7_8equal_toIvEEEENSN_INSM_8argumentILj0EEEEENSN_INSM_5valueIiEEEEEEEEEEENSB_17counting_iteratorIlNSB_11use_defaultES13_S13_EEEEEEEPS9_ySF_S9_S9_NS7_10__identityEEEvT0_T1_T2_T3_T4_T6_)
        /*011c*/ 	.word	0x0000001c


	//----- nvinfo : EIATTR_FRAME_SIZE
	.align		4
.L_103:
        /*0120*/ 	.byte	0x04, 0x11
        /*0122*/ 	.short	(.L_105 - .L_104)
	.align		4
.L_104:
        /*0124*/ 	.word	index@(_ZN3cub18CUB_300001_SM_10006detail6reduce28DeviceReduceSingleTileKernelINS2_10policy_hubIN4cuda3std3__45tupleIJblEEEyN6thrust24THRUST_300001_SM_1000_NS8cuda_cub9__find_if7functorIS9_EEE10Policy1000ENSB_12zip_iteratorINS8_IJNSD_26transform_input_iterator_tIbPiNSB_6detail10functional5actorINSM_9compositeIJNSM_16operator_adaptorINS7_8equal_toIvEEEENSN_INSM_8argumentILj0EEEEENSN_INSM_5valueIiEEEEEEEEEEENSB_17counting_iteratorIlNSB_11use_defaultES13_S13_EEEEEEEPS9_ySF_S9_S9_NS7_10__identityEEEvT0_T1_T2_T3_T4_T6_)
        /*0128*/ 	.word	0x00000000


	//----- nvinfo : EIATTR_REGCOUNT
	.align		4
.L_105:
        /*012c*/ 	.byte	0x04, 0x2f
        /*012e*/ 	.short	(.L_107 - .L_106)
	.align		4
.L_106:
        /*0130*/ 	.word	index@(_ZN3cub18CUB_300001_SM_10006detail6reduce18DeviceReduceKernelINS2_10policy_hubIN4cuda3std3__45tupleIJblEEEyN6thrust24THRUST_300001_SM_1000_NS8cuda_cub9__find_if7functorIS9_EEE10Policy1000ENSB_12zip_iteratorINS8_IJNSD_26transform_input_iterator_tIbPiNSB_6detail10functional5actorINSM_9compositeIJNSM_16operator_adaptorINS7_8equal_toIvEEEENSN_INSM_8argumentILj0EEEEENSN_INSM_5valueIiEEEEEEEEEEENSB_17counting_iteratorIlNSB_11use_defaultES13_S13_EEEEEEEySF_S9_NS7_10__identityEEEvT0_PT3_T1_NS0_13GridEvenShareIS1B_EET2_T4_)
        /*0134*/ 	.word	0x0000001d


	//----- nvinfo : EIATTR_FRAME_SIZE
	.align		4
.L_107:
        /*0138*/ 	.byte	0x04, 0x11
        /*013a*/ 	.short	(.L_109 - .L_108)
	.align		4
.L_108:
        /*013c*/ 	.word	index@(_ZN3cub18CUB_300001_SM_10006detail6reduce18DeviceReduceKernelINS2_10policy_hubIN4cuda3std3__45tupleIJblEEEyN6thrust24THRUST_300001_SM_1000_NS8cuda_cub9__find_if7functorIS9_EEE10Policy1000ENSB_12zip_iteratorINS8_IJNSD_26transform_input_iterator_tIbPiNSB_6detail10functional5actorINSM_9compositeIJNSM_16operator_adaptorINS7_8equal_toIvEEEENSN_INSM_8argumentILj0EEEEENSN_INSM_5valueIiEEEEEEEEEEENSB_17counting_iteratorIlNSB_11use_defaultES13_S13_EEEEEEEySF_S9_NS7_10__identityEEEvT0_PT3_T1_NS0_13GridEvenShareIS1B_EET2_T4_)
        /*0140*/ 	.word	0x00000000


	//----- nvinfo : EIATTR_REGCOUNT
	.align		4
.L_109:
        /*0144*/ 	.byte	0x04, 0x2f
        /*0146*/ 	.short	(.L_111 - .L_110)
	.align		4
.L_110:
        /*0148*/ 	.word	index@(_ZN3cub18CUB_300001_SM_10006detail6reduce28DeviceReduceSingleTileKernelINS2_10policy_hubIN4cuda3std3__45tupleIJblEEEyN6thrust24THRUST_300001_SM_1000_NS8cuda_cub9__find_if7functorIS9_EEE10Policy1000EPS9_SI_iSF_S9_S9_NS7_10__identityEEEvT0_T1_T2_T3_T4_T6_)
        /*014c*/ 	.word	0x0000001c


	//----- nvinfo : EIATTR_FRAME_SIZE
	.align		4
.L_111:
        /*0150*/ 	.byte	0x04, 0x11
        /*0152*/ 	.short	(.L_113 - .L_112)
	.align		4
.L_112:
        /*0154*/ 	.word	index@(_ZN3cub18CUB_300001_SM_10006detail6reduce28DeviceReduceSingleTileKernelINS2_10policy_hubIN4cuda3std3__45tupleIJblEEEyN6thrust24THRUST_300001_SM_1000_NS8cuda_cub9__find_if7functorIS9_EEE10Policy1000EPS9_SI_iSF_S9_S9_NS7_10__identityEEEvT0_T1_T2_T3_T4_T6_)
        /*0158*/ 	.word	0x00000000


	//----- nvinfo : EIATTR_MIN_STACK_SIZE
	.align		4
.L_113:
        /*015c*/ 	.byte	0x04, 0x12
        /*015e*/ 	.short	(.L_115 - .L_114)
	.align		4
.L_114:
        /*0160*/ 	.word	index@(_ZN3cub18CUB_300001_SM_10006detail6reduce28DeviceReduceSingleTileKernelINS2_10policy_hubIN4cuda3std3__45tupleIJblEEEyN6thrust24THRUST_300001_SM_1000_NS8cuda_cub9__find_if7functorIS9_EEE10Policy1000EPS9_SI_iSF_S9_S9_NS7_10__identityEEEvT0_T1_T2_T3_T4_T6_)
        /*0164*/ 	.word	0x00000000


	//----- nvinfo : EIATTR_MIN_STACK_SIZE
	.align		4
.L_115:
        /*0168*/ 	.byte	0x04, 0x12
        /*016a*/ 	.short	(.L_117 - .L_116)
	.align		4
.L_116:
        /*016c*/ 	.word	index@(_ZN3cub18CUB_300001_SM_10006detail6reduce18DeviceReduceKernelINS2_10policy_hubIN4cuda3std3__45tupleIJblEEEyN6thrust24THRUST_300001_SM_1000_NS8cuda_cub9__find_if7functorIS9_EEE10Policy1000ENSB_12zip_iteratorINS8_IJNSD_26transform_input_iterator_tIbPiNSB_6detail10functional5actorINSM_9compositeIJNSM_16operator_adaptorINS7_8equal_toIvEEEENSN_INSM_8argumentILj0EEEEENSN_INSM_5valueIiEEEEEEEEEEENSB_17counting_iteratorIlNSB_11use_defaultES13_S13_EEEEEEEySF_S9_NS7_10__identityEEEvT0_PT3_T1_NS0_13GridEvenShareIS1B_EET2_T4_)
        /*0170*/ 	.word	0x00000000


	//----- nvinfo : EIATTR_MIN_STACK_SIZE
	.align		4
.L_117:
        /*0174*/ 	.byte	0x04, 0x12
        /*0176*/ 	.short	(.L_119 - .L_118)
	.align		4
.L_118:
        /*0178*/ 	.word	index@(_ZN3cub18CUB_300001_SM_10006detail6reduce28DeviceReduceSingleTileKernelINS2_10policy_hubIN4cuda3std3__45tupleIJblEEEyN6thrust24THRUST_300001_SM_1000_NS8cuda_cub9__find_if7functorIS9_EEE10Policy1000ENSB_12zip_iteratorINS8_IJNSD_26transform_input_iterator_tIbPiNSB_6detail10functional5actorINSM_9compositeIJNSM_16operator_adaptorINS7_8equal_toIvEEEENSN_INSM_8argumentILj0EEEEENSN_INSM_5valueIiEEEEEEEEEEENSB_17counting_iteratorIlNSB_11use_defaultES13_S13_EEEEEEEPS9_ySF_S9_S9_NS7_10__identityEEEvT0_T1_T2_T3_T4_T6_)
        /*017c*/ 	.word	0x00000000


	//----- nvinfo : EIATTR_MIN_STACK_SIZE
	.align		4
.L_119:
        /*0180*/ 	.byte	0x04, 0x12
        /*0182*/ 	.short	(.L_121 - .L_120)
	.align		4
.L_120:
        /*0184*/ 	.word	index@(_ZN3cub18CUB_300001_SM_10006detail6reduce28DeviceReduceSingleTileKernelINS2_10policy_hubIN4cuda3std3__45tupleIJblEEEjN6thrust24THRUST_300001_SM_1000_NS8cuda_cub9__find_if7functorIS9_EEE10Policy1000EPS9_SI_iSF_S9_S9_NS7_10__identityEEEvT0_T1_T2_T3_T4_T6_)
        /*0188*/ 	.word	0x00000000


	//----- nvinfo : EIATTR_MIN_STACK_SIZE
	.align		4
.L_121:
        /*018c*/ 	.byte	0x04, 0x12
        /*018e*/ 	.short	(.L_123 - .L_122)
	.align		4
.L_122:
        /*0190*/ 	.word	index@(_ZN3cub18CUB_300001_SM_10006detail6reduce18DeviceReduceKernelINS2_10policy_hubIN4cuda3std3__45tupleIJblEEEjN6thrust24THRUST_300001_SM_1000_NS8cuda_cub9__find_if7functorIS9_EEE10Policy1000ENSB_12zip_iteratorINS8_IJNSD_26transform_input_iterator_tIbPiNSB_6detail10functional5actorINSM_9compositeIJNSM_16operator_adaptorINS7_8equal_toIvEEEENSN_INSM_8argumentILj0EEEEENSN_INSM_5valueIiEEEEEEEEEEENSB_17counting_iteratorIlNSB_11use_defaultES13_S13_EEEEEEEjSF_S9_NS7_10__identityEEEvT0_PT3_T1_NS0_13GridEvenShareIS1B_EET2_T4_)
        /*0194*/ 	.word	0x00000000


	//----- nvinfo : EIATTR_MIN_STACK_SIZE
	.align		4
.L_123:
        /*0198*/ 	.byte	0x04, 0x12
        /*019a*/ 	.short	(.L_125 - .L_124)
	.align		4
.L_124:
        /*019c*/ 	.word	index@(_ZN3cub18CUB_300001_SM_10006detail6reduce28DeviceReduceSingleTileKernelINS2_10policy_hubIN4cuda3std3__45tupleIJblEEEjN6thrust24THRUST_300001_SM_1000_NS8cuda_cub9__find_if7functorIS9_EEE10Policy1000ENSB_12zip_iteratorINS8_IJNSD_26transform_input_iterator_tIbPiNSB_6detail10functional5actorINSM_9compositeIJNSM_16operator_adaptorINS7_8equal_toIvEEEENSN_INSM_8argumentILj0EEEEENSN_INSM_5valueIiEEEEEEEEEEENSB_17counting_iteratorIlNSB_11use_defaultES13_S13_EEEEEEEPS9_jSF_S9_S9_NS7_10__identityEEEvT0_T1_T2_T3_T4_T6_)
        /*01a0*/ 	.word	0x00000000


	//----- nvinfo : EIATTR_MIN_STACK_SIZE
	.align		4
.L_125:
        /*01a4*/ 	.byte	0x04, 0x12
        /*01a6*/ 	.short	(.L_127 - .L_126)
	.align		4
.L_126:
        /*01a8*/ 	.word	index@(_ZN3cub18CUB_300001_SM_10006detail4scan16DeviceScanKernelINS2_10policy_hubIfffmN4cuda3std3__44plusIvEEE10Policy1000EPfSC_NS0_13ScanTileStateIfLb1EEES9_NS0_8NullTypeEmfLb0ESF_EEvT0_T1_T2_iT3_T4_T5_)
        /*01ac*/ 	.word	0x00000000


	//----- nvinfo : EIATTR_MIN_STACK_SIZE
	.align		4
.L_127:
        /*01b0*/ 	.byte	0x04, 0x12
        /*01b2*/ 	.short	(.L_129 - .L_128)
	.align		4
.L_128:
        /*01b4*/ 	.word	index@(_ZN3cub18CUB_300001_SM_10006detail4scan16DeviceScanKernelINS2_10policy_hubIfffjN4cuda3std3__44plusIvEEE10Policy1000EPfSC_NS0_13ScanTileStateIfLb1EEES9_NS0_8NullTypeEjfLb0ESF_EEvT0_T1_T2_iT3_T4_T5_)
        /*01b8*/ 	.word	0x00000000


	//----- nvinfo : EIATTR_MIN_STACK_SIZE
	.align		4
.L_129:
        /*01bc*/ 	.byte	0x04, 0x12
        /*01be*/ 	.short	(.L_131 - .L_130)
	.align		4
.L_130:
        /*01c0*/ 	.word	index@(_ZN3cub18CUB_300001_SM_10006detail4scan20DeviceScanInitKernelINS0_13ScanTileStateIfLb1EEEEEvT_i)
        /*01c4*/ 	.word	0x00000000


	//----- nvinfo : EIATTR_MIN_STACK_SIZE
	.align		4
.L_131:
        /*01c8*/ 	.byte	0x04, 0x12
        /*01ca*/ 	.short	(.L_133 - .L_132)
	.align		4
.L_132:
        /*01cc*/ 	.word	index@(_ZN3cub18CUB_300001_SM_10006detail8for_each13static_kernelINS2_12policy_hub_t12policy_500_tElNS2_12op_wrapper_tIlN6thrust24THRUST_300001_SM_1000_NS6system6detail7generic6detail21binary_search_functorIPfNSC_18binary_search_lessENSC_3lbfEEENS8_12zip_iteratorIN4cuda3std3__45tupleIJNS8_6detail15normal_iteratorINS8_7pointerIfNS8_8cuda_cub5par_tENS8_11use_defaultESS_EEEENSO_INSP_IlSR_SS_SS_EEEEEEEEEEEEEvT0_T1_)
        /*01d0*/ 	.word	0x00000000


	//----- nvinfo : EIATTR_MIN_STACK_SIZE
	.align		4
.L_133:
        /*01d4*/ 	.byte	0x04, 0x12
        /*01d6*/ 	.short	(.L_135 - .L_134)
	.align		4
.L_134:
        /*01d8*/ 	.word	index@(_ZN3cub18CUB_300001_SM_10006detail11EmptyKernelIvEEvv)
        /*01dc*/ 	.word	0x00000000


	//----- nvinfo : EIATTR_MIN_STACK_SIZE
	.align		4
.L_135:
        /*01e0*/ 	.byte	0x04, 0x12
        /*01e2*/ 	.short	(.L_137 - .L_136)
	.align		4
.L_136:
        /*01e4*/ 	.word	index@(_Z6mutatePA48_i)
        /*01e8*/ 	.word	0x00000000


	//----- nvinfo : EIATTR_MIN_STACK_SIZE
	.align		4
.L_137:
        /*01ec*/ 	.byte	0x04, 0x12
        /*01ee*/ 	.short	(.L_139 - .L_138)
	.align		4
.L_138:
        /*01f0*/ 	.word	index@(_Z21crossover_and_migratePA48_iPfS1_S0_)
        /*01f4*/ 	.word	0x00000008


	//----- nvinfo : EIATTR_MIN_STACK_SIZE
	.align		4
.L_139:
        /*01f8*/ 	.byte	0x04, 0x12
        /*01fa*/ 	.short	(.L_141 - .L_140)
	.align		4
.L_140:
        /*01fc*/ 	.word	index@(_Z16rank_individualsPA48_iPA48_fPf)
        /*0200*/ 	.word	0x00000000
.L_141:


//--------------------- .nv.compat                --------------------------
	.section	.nv.compat,"",@"SHT_CUDA_COMPAT_INFO"
	.align	4
        /*0000*/ 	.byte	0x02, 0x09, 0x00, 0x00, 0x02, 0x02, 0x01, 0x00, 0x02, 0x05, 0x05, 0x00, 0x03, 0x07, 0x01, 0x01
        /*0010*/ 	.byte	0x02, 0x03, 0x00, 0x00, 0x02, 0x06, 0x01, 0x00, 0x04, 0x0b, 0x08, 0x00, 0x01, 0x00, 0x00, 0x00
        /*0020*/ 	.byte	0x00, 0x00, 0x00, 0x00


//--------------------- .nv.info._ZN3cub18CUB_300001_SM_10006detail6reduce28DeviceReduceSingleTileKernelINS2_10policy_hubIN4cuda3std3__45tupleIJblEEEyN6thrust24THRUST_300001_SM_1000_NS8cuda_cub9__find_if7functorIS9_EEE10Policy1000EPS9_SI_iSF_S9_S9_NS7_10__identityEEEvT0_T1_T2_T3_T4_T6_ --------------------------
	.section	.nv.info._ZN3cub18CUB_300001_SM_10006detail6reduce28DeviceReduceSingleTileKernelINS2_10policy_hubIN4cuda3std3__45tupleIJblEEEyN6thrust24THRUST_300001_SM_1000_NS8cuda_cub9__find_if7functorIS9_EEE10Policy1000EPS9_SI_iSF_S9_S9_NS7_10__identityEEEvT0_T1_T2_T3_T4_T6_,"",@"SHT_CUDA_INFO"
	.sectionflags	@""
	.align	4


	//----- nvinfo : EIATTR_CUDA_API_VERSION
	.align		4
        /*0000*/ 	.byte	0x04, 0x37
        /*0002*/ 	.short	(.L_143 - .L_142)
.L_142:
        /*0004*/ 	.word	0x00000082


	//----- nvinfo : EIATTR_KPARAM_INFO
	.align		4
.L_143:
        /*0008*/ 	.byte	0x04, 0x17
        /*000a*/ 	.short	(.L_145 - .L_144)
.L_144:
        /*000c*/ 	.word	0x00000000
        /*0010*/ 	.short	0x0005
        /*0012*/ 	.short	0x0028
        /*0014*/ 	.byte	0x00, 0xf0, 0x05, 0x00


	//----- nvinfo : EIATTR_KPARAM_INFO
	.align		4
.L_145:
        /*0018*/ 	.byte	0x04, 0x17
        /*001a*/ 	.short	(.L_147 - .L_146)
.L_146:
        /*001c*/ 	.word	0x00000000
        /*0020*/ 	.short	0x0004
        /*0022*/ 	.short	0x0018
        /*0024*/ 	.byte	0x00, 0xf0, 0x41, 0x00


	//----- nvinfo : EIATTR_KPARAM_INFO
	.align		4
.L_147:
        /*0028*/ 	.byte	0x04, 0x17
        /*002a*/ 	.short	(.L_149 - .L_148)
.L_148:
        /*002c*/ 	.word	0x00000000
        /*0030*/ 	.short	0x0003
        /*0032*/ 	.short	0x0014
        /*0034*/ 	.byte	0x00, 0xf0, 0x05, 0x00


	//----- nvinfo : EIATTR_KPARAM_INFO
	.align		4
.L_149:
        /*0038*/ 	.byte	0x04, 0x17
        /*003a*/ 	.short	(.L_151 - .L_150)
.L_150:
        /*003c*/ 	.word	0x00000000
        /*0040*/ 	.short	0x0002
        /*0042*/ 	.short	0x0010
        /*0044*/ 	.byte	0x00, 0xf0, 0x11, 0x00


	//----- nvinfo : EIATTR_KPARAM_INFO
	.align		4
.L_151:
        /*0048*/ 	.byte	0x04, 0x17
        /*004a*/ 	.short	(.L_153 - .L_152)
.L_152:
        /*004c*/ 	.word	0x00000000
        /*0050*/ 	.short	0x0001
        /*0052*/ 	.short	0x0008
        /*0054*/ 	.byte	0x00, 0xf5, 0x21, 0x00


	//----- nvinfo : EIATTR_KPARAM_INFO
	.align		4
.L_153:
        /*0058*/ 	.byte	0x04, 0x17
        /*005a*/ 	.short	(.L_155 - .L_154)
.L_154:
        /*005c*/ 	.word	0x00000000
        /*0060*/ 	.short	0x0000
        /*0062*/ 	.short	0x0000
        /*0064*/ 	.byte	0x00, 0xf5, 0x21, 0x00


	//----- nvinfo : EIATTR_SPARSE_MMA_MASK
	.align		4
.L_155:
        /*0068*/ 	.byte	0x03, 0x50
        /*006a*/ 	.short	0x0000


	//----- nvinfo : EIATTR_MAXREG_COUNT
	.align		4
        /*006c*/ 	.byte	0x03, 0x1b
        /*006e*/ 	.short	0x00ff


	//----- nvinfo : EIATTR_NUM_BARRIERS
	.align		4
        /*0070*/ 	.byte	0x02, 0x4c
        /*0072*/ 	.byte	0x01
	.zero		1


	//----- nvinfo : EIATTR_MERCURY_ISA_VERSION
	.align		4
        /*0074*/ 	.byte	0x03, 0x5f
        /*0076*/ 	.short	0x0101


	//----- nvinfo : EIATTR_COOP_GROUP_MASK_REGIDS
	.align		4
        /*0078*/ 	.byte	0x04, 0x29
        /*007a*/ 	.short	(.L_157 - .L_156)


	//   ....[0]....
.L_156:
        /*007c*/ 	.word	0xffffffff


	//   ....[1]....
        /*0080*/ 	.word	0xffffffff


	//   ....[2]....
        /*0084*/ 	.word	0xffffffff


	//   ....[3]....
        /*0088*/ 	.word	0xffffffff


	//   ....[4]....
        /*008c*/ 	.word	0xffffffff


	//   ....[5]....
        /*0090*/ 	.word	0xffffffff


	//   ....[6]....
        /*0094*/ 	.word	0xffffffff


	//   ....[7]....
        /*0098*/ 	.word	0xffffffff


	//   ....[8]....
        /*009c*/ 	.word	0xffffffff


	//   ....[9]....
        /*00a0*/ 	.word	0xffffffff


	//   ....[10]....
        /*00a4*/ 	.word	0xffffffff


	//   ....[11]....
        /*00a8*/ 	.word	0xffffffff


	//   ....[12]....
        /*00ac*/ 	.word	0xffffffff


	//   ....[13]....
        /*00b0*/ 	.word	0xffffffff


	//   ....[14]....
        /*00b4*/ 	.word	0xffffffff


	//   ....[15]....
        /*00b8*/ 	.word	0xffffffff


	//   ....[16]....
        /*00bc*/ 	.word	0xffffffff


	//   ....[17]....
        /*00c0*/ 	.word	0xffffffff


	//   ....[18]....
        /*00c4*/ 	.word	0xffffffff


	//   ....[19]....
        /*00c8*/ 	.word	0xffffffff


	//   ....[20]....
        /*00cc*/ 	.word	0xffffffff


	//   ....[21]....
        /*00d0*/ 	.word	0xffffffff


	//   ....[22]....
        /*00d4*/ 	.word	0xffffffff


	//   ....[23]....
        /*00d8*/ 	.word	0xffffffff


	//   ....[24]....
        /*00dc*/ 	.word	0xffffffff


	//   ....[25]....
        /*00e0*/ 	.word	0xffffffff


	//   ....[26]....
        /*00e4*/ 	.word	0xffffffff


	//   ....[27]....
        /*00e8*/ 	.word	0xffffffff


	//   ....[28]....
        /*00ec*/ 	.word	0xffffffff


	//   ....[29]....
        /*00f0*/ 	.word	0xffffffff


	//   ....[30]....
        /*00f4*/ 	.word	0xffffffff


	//   ....[31]....
        /*00f8*/ 	.word	0xffffffff


	//   ....[32]....
        /*00fc*/ 	.word	0xffffffff


	//   ....[33]....
        /*0100*/ 	.word	0xffffffff


	//   ....[34]....
        /*0104*/ 	.word	0xffffffff


	//   ....[35]....
        /*0108*/ 	.word	0xffffffff


	//   ....[36]....
        /*010c*/ 	.word	0xffffffff


	//   ....[37]....
        /*0110*/ 	.word	0xffffffff


	//   ....[38]....
        /*0114*/ 	.word	0xffffffff


	//   ....[39]....
        /*0118*/ 	.word	0xffffffff


	//   ....[40]....
        /*011c*/ 	.word	0xffffffff


	//   ....[41]....
        /*0120*/ 	.word	0xffffffff


	//   ....[42]....
        /*0124*/ 	.word	0xffffffff


	//   ....[43]....
        /*0128*/ 	.word	0xffffffff


	//   ....[44]....
        /*012c*/ 	.word	0xffffffff


	//----- nvinfo : EIATTR_COOP_GROUP_INSTR_OFFSETS
	.align		4
.L_157:
        /*0130*/ 	.byte	0x04, 0x28
        /*0132*/ 	.short	(.L_159 - .L_158)


	//   ....[0]....
.L_158:
        /*0134*/ 	.word	0x000007d0


	//   ....[1]....
        /*0138*/ 	.word	0x000007e0


	//   ....[2]....
        /*013c*/ 	.word	0x000007f0


	//   ....[3]....
        /*0140*/ 	.word	0x00000940


	//   ....[4]....
        /*0144*/ 	.word	0x00000970


	//   ....[5]....
        /*0148*/ 	.word	0x000009a0


	//   ....[6]....
        /*014c*/ 	.word	0x00000ac0


	//   ....[7]....
        /*0150*/ 	.word	0x00000ae0


	//   ....[8]....
        /*0154*/ 	.word	0x00000af0


	//   ....[9]....
        /*0158*/ 	.word	0x00000c10


	//   ....[10]....
        /*015c*/ 	.word	0x00000c30


	//   ....[11]....
        /*0160*/ 	.word	0x00000c40


	//   ....[12]....
        /*0164*/ 	.word	0x00000d60


	//   ....[13]....
        /*0168*/ 	.word	0x00000d80


	//   ....[14]....
        /*016c*/ 	.word	0x00000d90


	//   ....[15]....
        /*0170*/ 	.word	0x00001520


	//   ....[16]....
        /*0174*/ 	.word	0x000015b0


	//   ....[17]....
        /*0178*/ 	.word	0x000015e0


	//   ....[18]....
        /*017c*/ 	.word	0x00001700


	//   ....[19]....
        /*0180*/ 	.word	0x00001730


	//   ....[20]....
        /*0184*/ 	.word	0x00001740


	//   ....[21]....
        /*0188*/ 	.word	0x00001860


	//   ....[22]....
        /*018c*/ 	.word	0x00001880


	//   ....[23]....
        /*0190*/ 	.word	0x00001890


	//   ....[24]....
        /*0194*/ 	.word	0x000019b0


	//   ....[25]....
        /*0198*/ 	.word	0x000019d0


	//   ....[26]....
        /*019c*/ 	.word	0x000019e0


	//   ....[27]....
        /*01a0*/ 	.word	0x00001b00


	//   ....[28]....
        /*01a4*/ 	.word	0x00001b20


	//   ....[29]....
        /*01a8*/ 	.word	0x00001b30


	//   ....[30]....
        /*01ac*/ 	.word	0x000031b0


	//   ....[31]....
        /*01b0*/ 	.word	0x000031c0


	//   ....[32]....
        /*01b4*/ 	.word	0x000031d0


	//   ....[33]....
        /*01b8*/ 	.word	0x00003320


	//   ....[34]....
        /*01bc*/ 	.word	0x00003350


	//   ....[35]....
        /*01c0*/ 	.word	0x00003380


	//   ....[36]....
        /*01c4*/ 	.word	0x000034a0


	//   ....[37]....
        /*01c8*/ 	.word	0x000034c0


	//   ....[38]....
        /*01cc*/ 	.word	0x000034d0


	//   ....[39]....
        /*01d0*/ 	.word	0x000035f0


	//   ....[40]....
        /*01d4*/ 	.word	0x00003610


	//   ....[41]....
        /*01d8*/ 	.word	0x00003620


	//   ....[42]....
        /*01dc*/ 	.word	0x00003740


	//   ....[43]....
        /*01e0*/ 	.word	0x00003760


	//   ....[44]....
        /*01e4*/ 	.word	0x00003770


	//----- nvinfo : EIATTR_VRC_CTA_INIT_COUNT
	.align		4
.L_159:
        /*01e8*/ 	.byte	0x02, 0x4a
	.zero		1
	.zero		1


	//----- nvinfo : EIATTR_EXIT_INSTR_OFFSETS
	.align		4
        /*01ec*/ 	.byte	0x04, 0x1c
        /*01ee*/ 	.short	(.L_161 - .L_160)


	//   ....[0]....
.L_160:
        /*01f0*/ 	.word	0x00000080


	//   ....[1]....
        /*01f4*/ 	.word	0x000000d0


	//   ....[2]....
        /*01f8*/ 	.word	0x00003e80


	//   ....[3]....
        /*01fc*/ 	.word	0x00003f70


	//----- nvinfo : EIATTR_MAX_THREADS
	.align		4
.L_161:
        /*0200*/ 	.byte	0x04, 0x05
        /*0202*/ 	.short	(.L_163 - .L_162)
.L_162:
        /*0204*/ 	.word	0x00000100
        /*0208*/ 	.word	0x00000001
        /*020c*/ 	.word	0x00000001


	//----- nvinfo : EIATTR_CRS_STACK_SIZE
	.align		4
.L_163:
        /*0210*/ 	.byte	0x04, 0x1e
        /*0212*/ 	.short	(.L_165 - .L_164)
.L_164:
        /*0214*/ 	.word	0x00000000


	//----- nvinfo : EIATTR_CBANK_PARAM_SIZE
	.align		4
.L_165:
        /*0218*/ 	.byte	0x03, 0x19
        /*021a*/ 	.short	0x0029


	//----- nvinfo : EIATTR_PARAM_CBANK
	.align		4
        /*021c*/ 	.byte	0x04, 0x0a
        /*021e*/ 	.short	(.L_167 - .L_166)
	.align		4
.L_166:
        /*0220*/ 	.word	index@(.nv.constant0._ZN3cub18CUB_300001_SM_10006detail6reduce28DeviceReduceSingleTileKernelINS2_10policy_hubIN4cuda3std3__45tupleIJblEEEyN6thrust24THRUST_300001_SM_1000_NS8cuda_cub9__find_if7functorIS9_EEE10Policy1000EPS9_SI_iSF_S9_S9_NS7_10__identityEEEvT0_T1_T2_T3_T4_T6_)
        /*0224*/ 	.short	0x0380
        /*0226*/ 	.short	0x0029


	//----- nvinfo : EIATTR_SW_WAR
	.align		4
.L_167:
        /*0228*/ 	.byte	0x04, 0x36
        /*022a*/ 	.short	(.L_169 - .L_168)
.L_168:
        /*022c*/ 	.word	0x00000008
.L_169:


//--------------------- .nv.info._ZN3cub18CUB_300001_SM_10006detail6reduce18DeviceReduceKernelINS2_10policy_hubIN4cuda3std3__45tupleIJblEEEyN6thrust24THRUST_300001_SM_1000_NS8cuda_cub9__find_if7functorIS9_EEE10Policy1000ENSB_12zip_iteratorINS8_IJNSD_26transform_input_iterator_tIbPiNSB_6detail10functional5actorINSM_9compositeIJNSM_16operator_adaptorINS7_8equal_toIvEEEENSN_INSM_8argumentILj0EEEEENSN_INSM_5valueIiEEEEEEEEEEENSB_17counting_iteratorIlNSB_11use_defaultES13_S13_EEEEEEEySF_S9_NS7_10__identityEEEvT0_PT3_T1_NS0_13GridEvenShareIS1B_EET2_T4_ --------------------------
	.section	.nv.info._ZN3cub18CUB_300001_SM_10006detail6reduce18DeviceReduceKernelINS2_10policy_hubIN4cuda3std3__45tupleIJblEEEyN6thrust24THRUST_300001_SM_1000_NS8cuda_cub9__find_if7functorIS9_EEE10Policy1000ENSB_12zip_iteratorINS8_IJNSD_26transform_input_iterator_tIbPiNSB_6detail10functional5actorINSM_9compositeIJNSM_16operator_adaptorINS7_8equal_toIvEEEENSN_INSM_8argumentILj0EEEEENSN_INSM_5valueIiEEEEEEEEEEENSB_17counting_iteratorIlNSB_11use_defaultES13_S13_EEEEEEEySF_S9_NS7_10__identityEEEvT0_PT3_T1_NS0_13GridEvenShareIS1B_EET2_T4_,"",@"SHT_CUDA_INFO"
	.sectionflags	@""
	.align	4


	//----- nvinfo : EIATTR_CUDA_API_VERSION
	.align		4
        /*0000*/ 	.byte	0x04, 0x37
        /*0002*/ 	.short	(.L_171 - .L_170)
.L_170:
        /*0004*/ 	.word	0x00000082


	//----- nvinfo : EIATTR_KPARAM_INFO
	.align		4
.L_171:
        /*0008*/ 	.byte	0x04, 0x17
        /*000a*/ 	.short	(.L_173 - .L_172)
.L_172:
        /*000c*/ 	.word	0x00000000
        /*0010*/ 	.short	0x0005
        /*0012*/ 	.short	0x0071
        /*0014*/ 	.byte	0x00, 0xf0, 0x05, 0x00


	//----- nvinfo : EIATTR_KPARAM_INFO
	.align		4
.L_173:
        /*0018*/ 	.byte	0x04, 0x17
        /*001a*/ 	.short	(.L_175 - .L_174)
.L_174:
        /*001c*/ 	.word	0x00000000
        /*0020*/ 	.short	0x0004
        /*0022*/ 	.short	0x0070
        /*0024*/ 	.byte	0x00, 0xf0, 0x05, 0x00


	//----- nvinfo : EIATTR_KPARAM_INFO
	.align		4
.L_175:
        /*0028*/ 	.byte	0x04, 0x17
        /*002a*/ 	.short	(.L_177 - .L_176)
.L_176:
        /*002c*/ 	.word	0x00000000
        /*0030*/ 	.short	0x0003
        /*0032*/ 	.short	0x0028
        /*0034*/ 	.byte	0x00, 0xf0, 0x21, 0x01


	//----- nvinfo : EIATTR_KPARAM_INFO
	.align		4
.L_177:
        /*0038*/ 	.byte	0x04, 0x17
        /*003a*/ 	.short	(.L_179 - .L_178)
.L_178:
        /*003c*/ 	.word	0x00000000
        /*0040*/ 	.short	0x0002
        /*0042*/ 	.short	0x0020
        /*0044*/ 	.byte	0x00, 0xf0, 0x21, 0x00


	//----- nvinfo : EIATTR_KPARAM_INFO
	.align		4
.L_179:
        /*0048*/ 	.byte	0x04, 0x17
        /*004a*/ 	.short	(.L_181 - .L_180)
.L_180:
        /*004c*/ 	.word	0x00000000
        /*0050*/ 	.short	0x0001
        /*0052*/ 	.short	0x0018
        /*0054*/ 	.byte	0x00, 0xf5, 0x21, 0x00


	//----- nvinfo : EIATTR_KPARAM_INFO
	.align		4
.L_181:
        /*0058*/ 	.byte	0x04, 0x17
        /*005a*/ 	.short	(.L_183 - .L_182)
.L_182:
        /*005c*/ 	.word	0x00000000
        /*0060*/ 	.short	0x0000
        /*0062*/ 	.short	0x0000
        /*0064*/ 	.byte	0x00, 0xf0, 0x61, 0x00


	//----- nvinfo : EIATTR_SPARSE_MMA_MASK
	.align		4
.L_183:
        /*0068*/ 	.byte	0x03, 0x50
        /*006a*/ 	.short	0x0000


	//----- nvinfo : EIATTR_MAXREG_COUNT
	.align		4
        /*006c*/ 	.byte	0x03, 0x1b
        /*006e*/ 	.short	0x00ff


	//----- nvinfo : EIATTR_NUM_BARRIERS
	.align		4
        /*0070*/ 	.byte	0x02, 0x4c
        /*0072*/ 	.byte	0x01
	.zero		1


	//----- nvinfo : EIATTR_MERCURY_ISA_VERSION
	.align		4
        /*0074*/ 	.byte	0x03, 0x5f
        /*0076*/ 	.short	0x0101


	//----- nvinfo : EIATTR_COOP_GROUP_MASK_REGIDS
	.align		4
        /*0078*/ 	.byte	0x04, 0x29
        /*007a*/ 	.short	(.L_185 - .L_184)


	//   ....[0]....
.L_184:
        /*007c*/ 	.word	0xffffffff


	//   ....[1]....
        /*0080*/ 	.word	0xffffffff


	//   ....[2]....
        /*0084*/ 	.word	0xffffffff


	//   ....[3]....
        /*0088*/ 	.word	0xffffffff


	//   ....[4]....
        /*008c*/ 	.word	0xffffffff


	//   ....[5]....
        /*0090*/ 	.word	0xffffffff


	//   ....[6]....
        /*0094*/ 	.word	0xffffffff


	//   ....[7]....
        /*0098*/ 	.word	0xffffffff


	//   ....[8]....
        /*009c*/ 	.word	0xffffffff


	//   ....[9]....
        /*00a0*/ 	.word	0xffffffff


	//   ....[10]....
        /*00a4*/ 	.word	0xffffffff


	//   ....[11]....
        /*00a8*/ 	.word	0xffffffff


	//   ....[12]....
        /*00ac*/ 	.word	0xffffffff


	//   ....[13]....
        /*00b0*/ 	.word	0xffffffff


	//   ....[14]....
        /*00b4*/ 	.word	0xffffffff


	//   ....[15]....
        /*00b8*/ 	.word	0xffffffff


	//   ....[16]....
        /*00bc*/ 	.word	0xffffffff


	//   ....[17]....
        /*00c0*/ 	.word	0xffffffff


	//   ....[18]....
        /*00c4*/ 	.word	0xffffffff


	//   ....[19]....
        /*00c8*/ 	.word	0xffffffff


	//   ....[20]....
        /*00cc*/ 	.word	0xffffffff


	//   ....[21]....
        /*00d0*/ 	.word	0xffffffff


	//   ....[22]....
        /*00d4*/ 	.word	0xffffffff


	//   ....[23]....
        /*00d8*/ 	.word	0xffffffff


	//   ....[24]....
        /*00dc*/ 	.word	0xffffffff


	//   ....[25]....
        /*00e0*/ 	.word	0xffffffff


	//   ....[26]....
        /*00e4*/ 	.word	0xffffffff


	//   ....[27]....
        /*00e8*/ 	.word	0xffffffff


	//   ....[28]....
        /*00ec*/ 	.word	0xffffffff


	//   ....[29]....
        /*00f0*/ 	.word	0xffffffff


	//   ....[30]....
        /*00f4*/ 	.word	0xffffffff


	//   ....[31]....
        /*00f8*/ 	.word	0xffffffff


	//   ....[32]....
        /*00fc*/ 	.word	0xffffffff


	//   ....[33]....
        /*0100*/ 	.word	0xffffffff


	//   ....[34]....
        /*0104*/ 	.word	0xffffffff


	//   ....[35]....
        /*0108*/ 	.word	0xffffffff


	//   ....[36]....
        /*010c*/ 	.word	0xffffffff


	//   ....[37]....
        /*0110*/ 	.word	0xffffffff


	//   ....[38]....
        /*0114*/ 	.word	0xffffffff


	//   ....[39]....
        /*0118*/ 	.word	0xffffffff


	//   ....[40]....
        /*011c*/ 	.word	0xffffffff


	//   ....[41]....
        /*0120*/ 	.word	0xffffffff


	//   ....[42]....
        /*0124*/ 	.word	0xffffffff


	//   ....[43]....
        /*0128*/ 	.word	0xffffffff


	//   ....[44]....
        /*012c*/ 	.word	0xffffffff


	//----- nvinfo : EIATTR_COOP_GROUP_INSTR_OFFSETS
	.align		4
.L_185:
        /*0130*/ 	.byte	0x04, 0x28
        /*0132*/ 	.short	(.L_187 - .L_186)


	//   ....[0]....
.L_186:
        /*0134*/ 	.word	0x00001560


	//   ....[1]....
        /*0138*/ 	.word	0x00001570


	//   ....[2]....
        /*013c*/ 	.word	0x00001580


	//   ....[3]....
        /*0140*/ 	.word	0x000016d0


	//   ....[4]....
        /*0144*/ 	.word	0x00001700


	//   ....[5]....
        /*0148*/ 	.word	0x00001730


	//   ....[6]....
        /*014c*/ 	.word	0x00001850


	//   ....[7]....
        /*0150*/ 	.word	0x00001870


	//   ....[8]....
        /*0154*/ 	.word	0x00001880


	//   ....[9]....
        /*0158*/ 	.word	0x000019a0


	//   ....[10]....
        /*015c*/ 	.word	0x000019c0


	//   ....[11]....
        /*0160*/ 	.word	0x000019d0


	//   ....[12]....
        /*0164*/ 	.word	0x00001af0


	//   ....[13]....
        /*0168*/ 	.word	0x00001b10


	//   ....[14]....
        /*016c*/ 	.word	0x00001b20


	//   ....[15]....
        /*0170*/ 	.word	0x000022a0


	//   ....[16]....
        /*0174*/ 	.word	0x00002330


	//   ....[17]....
        /*0178*/ 	.word	0x00002360


	//   ....[18]....
        /*017c*/ 	.word	0x00002480


	//   ....[19]....
        /*0180*/ 	.word	0x000024b0


	//   ....[20]....
        /*0184*/ 	.word	0x000024c0


	//   ....[21]....
        /*0188*/ 	.word	0x000025e0


	//   ....[22]....
        /*018c*/ 	.word	0x00002600


	//   ....[23]....
        /*0190*/ 	.word	0x00002610


	//   ....[24]....
        /*0194*/ 	.word	0x00002730


	//   ....[25]....
        /*0198*/ 	.word	0x00002750


	//   ....[26]....
        /*019c*/ 	.word	0x00002760


	//   ....[27]....
        /*01a0*/ 	.word	0x00002880


	//   ....[28]....
        /*01a4*/ 	.word	0x000028a0


	//   ....[29]....
        /*01a8*/ 	.word	0x000028b0


	//   ....[30]....
        /*01ac*/ 	.word	0x00004c10


	//   ....[31]....
        /*01b0*/ 	.word	0x00004c20


	//   ....[32]....
        /*01b4*/ 	.word	0x00004c30


	//   ....[33]....
        /*01b8*/ 	.word	0x00004d80


	//   ....[34]....
        /*01bc*/ 	.word	0x00004db0


	//   ....[35]....
        /*01c0*/ 	.word	0x00004de0


	//   ....[36]....
        /*01c4*/ 	.word	0x00004f00


	//   ....[37]....
        /*01c8*/ 	.word	0x00004f20


	//   ....[38]....
        /*01cc*/ 	.word	0x00004f30


	//   ....[39]....
        /*01d0*/ 	.word	0x00005050


	//   ....[40]....
        /*01d4*/ 	.word	0x00005070


	//   ....[41]....
        /*01d8*/ 	.word	0x00005080


	//   ....[42]....
        /*01dc*/ 	.word	0x000051a0


	//   ....[43]....
        /*01e0*/ 	.word	0x000051c0


	//   ....[44]....
        /*01e4*/ 	.word	0x000051d0


	//----- nvinfo : EIATTR_VRC_CTA_INIT_COUNT
	.align		4
.L_187:
        /*01e8*/ 	.byte	0x02, 0x4a
	.zero		1
	.zero		1


	//----- nvinfo : EIATTR_EXIT_INSTR_OFFSETS
	.align		4
        /*01ec*/ 	.byte	0x04, 0x1c
        /*01ee*/ 	.short	(.L_189 - .L_188)


	//   ....[0]....
.L_188:
        /*01f0*/ 	.word	0x000058d0


	//   ....[1]....
        /*01f4*/ 	.word	0x00005920


	//----- nvinfo : EIATTR_MAX_THREADS
	.align		4
.L_189:
        /*01f8*/ 	.byte	0x04, 0x05
        /*01fa*/ 	.short	(.L_191 - .L_190)
.L_190:
        /*01fc*/ 	.word	0x00000100
        /*0200*/ 	.word	0x00000001
        /*0204*/ 	.word	0x00000001


	//----- nvinfo : EIATTR_CRS_STACK_SIZE
	.align		4
.L_191:
        /*0208*/ 	.byte	0x04, 0x1e
        /*020a*/ 	.short	(.L_193 - .L_192)
.L_192:
        /*020c*/ 	.word	0x00000000


	//----- nvinfo : EIATTR_CBANK_PARAM_SIZE
	.align		4
.L_193:
        /*0210*/ 	.byte	0x03, 0x19
        /*0212*/ 	.short	0x0072


	//----- nvinfo : EIATTR_PARAM_CBANK
	.align		4
        /*0214*/ 	.byte	0x04, 0x0a
        /*0216*/ 	.short	(.L_195 - .L_194)
	.align		4
.L_194:
        /*0218*/ 	.word	index@(.nv.constant0._ZN3cub18CUB_300001_SM_10006detail6reduce18DeviceReduceKernelINS2_10policy_hubIN4cuda3std3__45tupleIJblEEEyN6thrust24THRUST_300001_SM_1000_NS8cuda_cub9__find_if7functorIS9_EEE10Policy1000ENSB_12zip_iteratorINS8_IJNSD_26transform_input_iterator_tIbPiNSB_6detail10functional5actorINSM_9compositeIJNSM_16operator_adaptorINS7_8equal_toIvEEEENSN_INSM_8argumentILj0EEEEENSN_INSM_5valueIiEEEEEEEEEEENSB_17counting_iteratorIlNSB_11use_defaultES13_S13_EEEEEEEySF_S9_NS7_10__identityEEEvT0_PT3_T1_NS0_13GridEvenShareIS1B_EET2_T4_)
        /*021c*/ 	.short	0x0380
        /*021e*/ 	.short	0x0072


	//----- nvinfo : EIATTR_SW_WAR
	.align		4
.L_195:
        /*0220*/ 	.byte	0x04, 0x36
        /*0222*/ 	.short	(.L_197 - .L_196)
.L_196:
        /*0224*/ 	.word	0x00000008
.L_197:


//--------------------- .nv.info._ZN3cub18CUB_300001_SM_10006detail6reduce28DeviceReduceSingleTileKernelINS2_10policy_hubIN4cuda3std3__45tupleIJblEEEyN6thrust24THRUST_300001_SM_1000_NS8cuda_cub9__find_if7functorIS9_EEE10Policy1000ENSB_12zip_iteratorINS8_IJNSD_26transform_input_iterator_tIbPiNSB_6detail10functional5actorINSM_9compositeIJNSM_16operator_adaptorINS7_8equal_toIvEEEENSN_INSM_8argumentILj0EEEEENSN_INSM_5valueIiEEEEEEEEEEENSB_17counting_iteratorIlNSB_11use_defaultES13_S13_EEEEEEEPS9_ySF_S9_S9_NS7_10__identityEEEvT0_T1_T2_T3_T4_T6_ --------------------------
	.section	.nv.info._ZN3cub18CUB_300001_SM_10006detail6reduce28DeviceReduceSingleTileKernelINS2_10policy_hubIN4cuda3std3__45tupleIJblEEEyN6thrust24THRUST_300001_SM_1000_NS8cuda_cub9__find_if7functorIS9_EEE10Policy1000ENSB_12zip_iteratorINS8_IJNSD_26transform_input_iterator_tIbPiNSB_6detail10functional5actorINSM_9compositeIJNSM_16operator_adaptorINS7_8equal_toIvEEEENSN_INSM_8argumentILj0EEEEENSN_INSM_5valueIiEEEEEEEEEEENSB_17counting_iteratorIlNSB_11use_defaultES13_S13_EEEEEEEPS9_ySF_S9_S9_NS7_10__identityEEEvT0_T1_T2_T3_T4_T6_,"",@"SHT_CUDA_INFO"
	.sectionflags	@""
	.align	4


	//----- nvinfo : EIATTR_CUDA_API_VERSION
	.align		4
        /*0000*/ 	.byte	0x04, 0x37
        /*0002*/ 	.short	(.L_199 - .L_198)
.L_198:
        /*0004*/ 	.word	0x00000082


	//----- nvinfo : EIATTR_KPARAM_INFO
	.align		4
.L_199:
        /*0008*/ 	.byte	0x04, 0x17
        /*000a*/ 	.short	(.L_201 - .L_200)
.L_200:
        /*000c*/ 	.word	0x00000000
        /*0010*/ 	.short	0x0005
        /*0012*/ 	.short	0x0040
        /*0014*/ 	.byte	0x00, 0xf0, 0x05, 0x00


	//----- nvinfo : EIATTR_KPARAM_INFO
	.align		4
.L_201:
        /*0018*/ 	.byte	0x04, 0x17
        /*001a*/ 	.short	(.L_203 - .L_202)
.L_202:
        /*001c*/ 	.word	0x00000000
        /*0020*/ 	.short	0x0004
        /*0022*/ 	.short	0x0030
        /*0024*/ 	.byte	0x00, 0xf0, 0x41, 0x00


	//----- nvinfo : EIATTR_KPARAM_INFO
	.align		4
.L_203:
        /*0028*/ 	.byte	0x04, 0x17
        /*002a*/ 	.short	(.L_205 - .L_204)
.L_204:
        /*002c*/ 	.word	0x00000000
        /*0030*/ 	.short	0x0003
        /*0032*/ 	.short	0x0028
        /*0034*/ 	.byte	0x00, 0xf0, 0x05, 0x00


	//----- nvinfo : EIATTR_KPARAM_INFO
	.align		4
.L_205:
        /*0038*/ 	.byte	0x04, 0x17
        /*003a*/ 	.short	(.L_207 - .L_206)
.L_206:
        /*003c*/ 	.word	0x00000000
        /*0040*/ 	.short	0x0002
        /*0042*/ 	.short	0x0020
        /*0044*/ 	.byte	0x00, 0xf0, 0x21, 0x00


	//----- nvinfo : EIATTR_KPARAM_INFO
	.align		4
.L_207:
        /*0048*/ 	.byte	0x04, 0x17
        /*004a*/ 	.short	(.L_209 - .L_208)
.L_208:
        /*004c*/ 	.word	0x00000000
        /*0050*/ 	.short	0x0001
        /*0052*/ 	.short	0x0018
        /*0054*/ 	.byte	0x00, 0xf5, 0x21, 0x00


	//----- nvinfo : EIATTR_KPARAM_INFO
	.align		4
.L_209:
        /*0058*/ 	.byte	0x04, 0x17
        /*005a*/ 	.short	(.L_211 - .L_210)
.L_210:
        /*005c*/ 	.word	0x00000000
        /*0060*/ 	.short	0x0000
        /*0062*/ 	.short	0x0000
        /*0064*/ 	.byte	0x00, 0xf0, 0x61, 0x00


	//----- nvinfo : EIATTR_SPARSE_MMA_MASK
	.align		4
.L_211:
        /*0068*/ 	.byte	0x03, 0x50
        /*006a*/ 	.short	0x0000


	//----- nvinfo : EIATTR_MAXREG_COUNT
	.align		4
        /*006c*/ 	.byte	0x03, 0x1b
        /*006e*/ 	.short	0x00ff


	//----- nvinfo : EIATTR_NUM_BARRIERS
	.align		4
        /*0070*/ 	.byte	0x02, 0x4c
        /*0072*/ 	.byte	0x01
	.zero		1


	//----- nvinfo : EIATTR_MERCURY_ISA_VERSION
	.align		4
        /*0074*/ 	.byte	0x03, 0x5f
        /*0076*/ 	.short	0x0101


	//----- nvinfo : EIATTR_COOP_GROUP_MASK_REGIDS
	.align		4
        /*0078*/ 	.byte	0x04, 0x29
        /*007a*/ 	.short	(.L_213 - .L_212)


	//   ....[0]....
.L_212:
        /*007c*/ 	.word	0xffffffff


	//   ....[1]....
        /*0080*/ 	.word	0xffffffff


	//   ....[2]....
        /*0084*/ 	.word	0xffffffff


	//   ....[3]....
        /*0088*/ 	.word	0xffffffff


	//   ....[4]....
        /*008c*/ 	.word	0xffffffff


	//   ....[5]....
        /*0090*/ 	.word	0xffffffff


	//   ....[6]....
        /*0094*/ 	.word	0xffffffff


	//   ....[7]....
        /*0098*/ 	.word	0xffffffff


	//   ....[8]....
        /*009c*/ 	.word	0xffffffff


	//   ....[9]....
        /*00a0*/ 	.word	0xffffffff


	//   ....[10]....
        /*00a4*/ 	.word	0xffffffff


	//   ....[11]....
        /*00a8*/ 	.word	0xffffffff


	//   ....[12]....
        /*00ac*/ 	.word	0xffffffff


	//   ....[13]....
        /*00b0*/ 	.word	0xffffffff


	//   ....[14]....
        /*00b4*/ 	.word	0xffffffff


	//   ....[15]....
        /*00b8*/ 	.word	0xffffffff


	//   ....[16]....
        /*00bc*/ 	.word	0xffffffff


	//   ....[17]....
        /*00c0*/ 	.word	0xffffffff


	//   ....[18]....
        /*00c4*/ 	.word	0xffffffff


	//   ....[19]....
        /*00c8*/ 	.word	0xffffffff


	//   ....[20]....
        /*00cc*/ 	.word	0xffffffff


	//   ....[21]....
        /*00d0*/ 	.word	0xffffffff


	//   ....[22]....
        /*00d4*/ 	.word	0xffffffff


	//   ....[23]....
        /*00d8*/ 	.word	0xffffffff


	//   ....[24]....
        /*00dc*/ 	.word	0xffffffff


	//   ....[25]....
        /*00e0*/ 	.word	0xffffffff


	//   ....[26]....
        /*00e4*/ 	.word	0xffffffff


	//   ....[27]....
        /*00e8*/ 	.word	0xffffffff


	//   ....[28]....
        /*00ec*/ 	.word	0xffffffff


	//   ....[29]....
        /*00f0*/ 	.word	0xffffffff


	//   ....[30]....
        /*00f4*/ 	.word	0xffffffff


	//   ....[31]....
        /*00f8*/ 	.word	0xffffffff


	//   ....[32]....
        /*00fc*/ 	.word	0xffffffff


	//   ....[33]....
        /*0100*/ 	.word	0xffffffff


	//   ....[34]....
        /*0104*/ 	.word	0xffffffff


	//   ....[35]....
        /*0108*/ 	.word	0xffffffff


	//   ....[36]....
        /*010c*/ 	.word	0xffffffff


	//   ....[37]....
        /*0110*/ 	.word	0xffffffff


	//   ....[38]....
        /*0114*/ 	.word	0xffffffff


	//   ....[39]....
        /*0118*/ 	.word	0xffffffff


	//   ....[40]....
        /*011c*/ 	.word	0xffffffff


	//   ....[41]....
        /*0120*/ 	.word	0xffffffff


	//   ....[42]....
        /*0124*/ 	.word	0xffffffff


	//   ....[43]....
        /*0128*/ 	.word	0xffffffff


	//   ....[44]....
        /*012c*/ 	.word	0xffffffff


	//----- nvinfo : EIATTR_COOP_GROUP_INSTR_OFFSETS
	.align		4
.L_213:
        /*0130*/ 	.byte	0x04, 0x28
        /*0132*/ 	.short	(.L_215 - .L_214)


	//   ....[0]....
.L_214:
        /*0134*/ 	.word	0x00001360


	//   ....[1]....
        /*0138*/ 	.word	0x00001370


	//   ....[2]....
        /*013c*/ 	.word	0x00001380


	//   ....[3]....
        /*0140*/ 	.word	0x000014d0


	//   ....[4]....
        /*0144*/ 	.word	0x00001500


	//   ....[5]....
        /*0148*/ 	.word	0x00001530


	//   ....[6]....
        /*014c*/ 	.word	0x00001650


	//   ....[7]....
        /*0150*/ 	.word	0x00001670


	//   ....[8]....
        /*0154*/ 	.word	0x00001680


	//   ....[9]....
        /*0158*/ 	.word	0x000017a0


	//   ....[10]....
        /*015c*/ 	.word	0x000017c0


	//   ....[11]....
        /*0160*/ 	.word	0x000017d0


	//   ....[12]....
        /*0164*/ 	.word	0x000018f0


	//   ....[13]....
        /*0168*/ 	.word	0x00001910


	//   ....[14]....
        /*016c*/ 	.word	0x00001920


	//   ....[15]....
        /*0170*/ 	.word	0x000020b0


	//   ....[16]....
        /*0174*/ 	.word	0x00002140


	//   ....[17]....
        /*0178*/ 	.word	0x00002170


	//   ....[18]....
        /*017c*/ 	.word	0x00002290


	//   ....[19]....
        /*0180*/ 	.word	0x000022c0


	//   ....[20]....
        /*0184*/ 	.word	0x000022d0


	//   ....[21]....
        /*0188*/ 	.word	0x000023f0


	//   ....[22]....
        /*018c*/ 	.word	0x00002410


	//   ....[23]....
        /*0190*/ 	.word	0x00002420


	//   ....[24]....
        /*0194*/ 	.word	0x00002540


	//   ....[25]....
        /*0198*/ 	.word	0x00002560


	//   ....[26]....
        /*019c*/ 	.word	0x00002570


	//   ....[27]....
        /*01a0*/ 	.word	0x00002690


	//   ....[28]....
        /*01a4*/ 	.word	0x000026b0


	//   ....[29]....
        /*01a8*/ 	.word	0x000026c0


	//   ....[30]....
        /*01ac*/ 	.word	0x00004930


	//   ....[31]....
        /*01b0*/ 	.word	0x00004940


	//   ....[32]....
        /*01b4*/ 	.word	0x00004950


	//   ....[33]....
        /*01b8*/ 	.word	0x00004aa0


	//   ....[34]....
        /*01bc*/ 	.word	0x00004ad0


	//   ....[35]....
        /*01c0*/ 	.word	0x00004b00


	//   ....[36]....
        /*01c4*/ 	.word	0x00004c20


	//   ....[37]....
        /*01c8*/ 	.word	0x00004c40


	//   ....[38]....
        /*01cc*/ 	.word	0x00004c50


	//   ....[39]....
        /*01d0*/ 	.word	0x00004d70


	//   ....[40]....
        /*01d4*/ 	.word	0x00004d90


	//   ....[41]....
        /*01d8*/ 	.word	0x00004da0


	//   ....[42]....
        /*01dc*/ 	.word	0x00004ec0


	//   ....[43]....
        /*01e0*/ 	.word	0x00004ee0


	//   ....[44]....
        /*01e4*/ 	.word	0x00004ef0


	//----- nvinfo : EIATTR_VRC_CTA_INIT_COUNT
	.align		4
.L_215:
        /*01e8*/ 	.byte	0x02, 0x4a
	.zero		1
	.zero		1


	//----- nvinfo : EIATTR_EXIT_INSTR_OFFSETS
	.align		4
        /*01ec*/ 	.byte	0x04, 0x1c
        /*01ee*/ 	.short	(.L_217 - .L_216)


	//   ....[0]....
.L_216:
        /*01f0*/ 	.word	0x00000090


	//   ....[1]....
        /*01f4*/ 	.word	0x000000e0


	//   ....[2]....
        /*01f8*/ 	.word	0x00005600


	//   ....[3]....
        /*01fc*/ 	.word	0x000056f0


	//----- nvinfo : EIATTR_MAX_THREADS
	.align		4
.L_217:
        /*0200*/ 	.byte	0x04, 0x05
        /*0202*/ 	.short	(.L_219 - .L_218)
.L_218:
        /*0204*/ 	.word	0x00000100
        /*0208*/ 	.word	0x00000001
        /*020c*/ 	.word	0x00000001


	//----- nvinfo : EIATTR_CRS_STACK_SIZE
	.align		4
.L_219:
        /*0210*/ 	.byte	0x04, 0x1e
        /*0212*/ 	.short	(.L_221 - .L_220)
.L_220:
        /*0214*/ 	.word	0x00000000


	//----- nvinfo : EIATTR_CBANK_PARAM_SIZE
	.align		4
.L_221:
        /*0218*/ 	.byte	0x03, 0x19
        /*021a*/ 	.short	0x0041


	//----- nvinfo : EIATTR_PARAM_CBANK
	.align		4
        /*021c*/ 	.byte	0x04, 0x0a
        /*021e*/ 	.short	(.L_223 - .L_222)
	.align		4
.L_222:
        /*0220*/ 	.word	index@(.nv.constant0._ZN3cub18CUB_300001_SM_10006detail6reduce28DeviceReduceSingleTileKernelINS2_10policy_hubIN4cuda3std3__45tupleIJblEEEyN6thrust24THRUST_300001_SM_1000_NS8cuda_cub9__find_if7functorIS9_EEE10Policy1000ENSB_12zip_iteratorINS8_IJNSD_26transform_input_iterator_tIbPiNSB_6detail10functional5actorINSM_9compositeIJNSM_16operator_adaptorINS7_8equal_toIvEEEENSN_INSM_8argumentILj0EEEEENSN_INSM_5valueIiEEEEEEEEEEENSB_17counting_iteratorIlNSB_11use_defaultES13_S13_EEEEEEEPS9_ySF_S9_S9_NS7_10__identityEEEvT0_T1_T2_T3_T4_T6_)
        /*0224*/ 	.short	0x0380
        /*0226*/ 	.short	0x0041


	//----- nvinfo : EIATTR_SW_WAR
	.align		4
.L_223:
        /*0228*/ 	.byte	0x04, 0x36
        /*022a*/ 	.short	(.L_225 - .L_224)
.L_224:
        /*022c*/ 	.word	0x00000008
.L_225:


//--------------------- .nv.info._ZN3cub18CUB_300001_SM_10006detail6reduce28DeviceReduceSingleTileKernelINS2_10policy_hubIN4cuda3std3__45tupleIJblEEEjN6thrust24THRUST_300001_SM_1000_NS8cuda_cub9__find_if7functorIS9_EEE10Policy1000EPS9_SI_iSF_S9_S9_NS7_10__identityEEEvT0_T1_T2_T3_T4_T6_ --------------------------
	.section	.nv.info._ZN3cub18CUB_300001_SM_10006detail6reduce28DeviceReduceSingleTileKernelINS2_10policy_hubIN4cuda3std3__45tupleIJblEEEjN6thrust24THRUST_300001_SM_1000_NS8cuda_cub9__find_if7functorIS9_EEE10Policy1000EPS9_SI_iSF_S9_S9_NS7_10__identityEEEvT0_T1_T2_T3_T4_T6_,"",@"SHT_CUDA_INFO"
	.sectionflags	@""
	.align	4


	//----- nvinfo : EIATTR_CUDA_API_VERSION
	.align		4
        /*0000*/ 	.byte	0x04, 0x37
        /*0002*/ 	.short	(.L_227 - .L_226)
.L_226:
        /*0004*/ 	.word	0x00000082


	//----- nvinfo : EIATTR_KPARAM_INFO
	.align		4
.L_227:
        /*0008*/ 	.byte	0x04, 0x17
        /*000a*/ 	.short	(.L_229 - .L_228)
.L_228:
        /*000c*/ 	.word	0x00000000
        /*0010*/ 	.short	0x0005
        /*0012*/ 	.short	0x0028
        /*0014*/ 	.byte	0x00, 0xf0, 0x05, 0x00


	//----- nvinfo : EIATTR_KPARAM_INFO
	.align		4
.L_229:
        /*0018*/ 	.byte	0x04, 0x17
        /*001a*/ 	.short	(.L_231 - .L_230)
.L_230:
        /*001c*/ 	.word	0x00000000
        /*0020*/ 	.short	0x0004
        /*0022*/ 	.short	0x0018
        /*0024*/ 	.byte	0x00, 0xf0, 0x41, 0x00


	//----- nvinfo : EIATTR_KPARAM_INFO
	.align		4
.L_231:
        /*0028*/ 	.byte	0x04, 0x17
        /*002a*/ 	.short	(.L_233 - .L_232)
.L_232:
        /*002c*/ 	.word	0x00000000
        /*0030*/ 	.short	0x0003
        /*0032*/ 	.short	0x0014
        /*0034*/ 	.byte	0x00, 0xf0, 0x05, 0x00


	//----- nvinfo : EIATTR_KPARAM_INFO
	.align		4
.L_233:
        /*0038*/ 	.byte	0x04, 0x17
        /*003a*/ 	.short	(.L_235 - .L_234)
.L_234:
        /*003c*/ 	.word	0x00000000
        /*0040*/ 	.short	0x0002
        /*0042*/ 	.short	0x0010
        /*0044*/ 	.byte	0x00, 0xf0, 0x11, 0x00


	//----- nvinfo : EIATTR_KPARAM_INFO
	.align		4
.L_235:
        /*0048*/ 	.byte	0x04, 0x17
        /*004a*/ 	.short	(.L_237 - .L_236)
.L_236:
        /*004c*/ 	.word	0x00000000
        /*0050*/ 	.short	0x0001
        /*0052*/ 	.short	0x0008
        /*0054*/ 	.byte	0x00, 0xf5, 0x21, 0x00


	//----- nvinfo : EIATTR_KPARAM_INFO
	.align		4
.L_237:
        /*0058*/ 	.byte	0x04, 0x17
        /*005a*/ 	.short	(.L_239 - .L_238)
.L_238:
        /*005c*/ 	.word	0x00000000
        /*0060*/ 	.short	0x0000
        /*0062*/ 	.short	0x0000
        /*0064*/ 	.byte	0x00, 0xf5, 0x21, 0x00


	//----- nvinfo : EIATTR_SPARSE_MMA_MASK
	.align		4
.L_239:
        /*0068*/ 	.byte	0x03, 0x50
        /*006a*/ 	.short	0x0000


	//----- nvinfo : EIATTR_MAXREG_COUNT
	.align		4
        /*006c*/ 	.byte	0x03, 0x1b
        /*006e*/ 	.short	0x00ff


	//----- nvinfo : EIATTR_NUM_BARRIERS
	.align		4
        /*0070*/ 	.byte	0x02, 0x4c
        /*0072*/ 	.byte	0x01
	.zero		1


	//----- nvinfo : EIATTR_MERCURY_ISA_VERSION
	.align		4
        /*0074*/ 	.byte	0x03, 0x5f
        /*0076*/ 	.short	0x0101


	//----- nvinfo : EIATTR_COOP_GROUP_MASK_REGIDS
	.align		4
        /*0078*/ 	.byte	0x04, 0x29
        /*007a*/ 	.short	(.L_241 - .L_240)


	//   ....[0]....
.L_240:
        /*007c*/ 	.word	0xffffffff


	//   ....[1]....
        /*0080*/ 	.word	0xffffffff


	//   ....[2]....
        /*0084*/ 	.word	0xffffffff


	//   ....[3]....
        /*0088*/ 	.word	0xffffffff


	//   ....[4]....
        /*008c*/ 	.word	0xffffffff


	//   ....[5]....
        /*0090*/ 	.word	0xffffffff


	//   ....[6]....
        /*0094*/ 	.word	0xffffffff


	//   ....[7]....
        /*0098*/ 	.word	0xffffffff


	//   ....[8]....
        /*009c*/ 	.word	0xffffffff


	//   ....[9]....
        /*00a0*/ 	.word	0xffffffff


	//   ....[10]....
        /*00a4*/ 	.word	0xffffffff


	//   ....[11]....
        /*00a8*/ 	.word	0xffffffff


	//   ....[12]....
        /*00ac*/ 	.word	0xffffffff


	//   ....[13]....
        /*00b0*/ 	.word	0xffffffff


	//   ....[14]....
        /*00b4*/ 	.word	0xffffffff


	//   ....[15]....
        /*00b8*/ 	.word	0xffffffff


	//   ....[16]....
        /*00bc*/ 	.word	0xffffffff


	//   ....[17]....
        /*00c0*/ 	.word	0xffffffff


	//   ....[18]....
        /*00c4*/ 	.word	0xffffffff


	//   ....[19]....
        /*00c8*/ 	.word	0xffffffff


	//   ....[20]....
        /*00cc*/ 	.word	0xffffffff


	//   ....[21]....
        /*00d0*/ 	.word	0xffffffff


	//   ....[22]....
        /*00d4*/ 	.word	0xffffffff


	//   ....[23]....
        /*00d8*/ 	.word	0xffffffff


	//   ....[24]....
        /*00dc*/ 	.word	0xffffffff


	//   ....[25]....
        /*00e0*/ 	.word	0xffffffff


	//   ....[26]....
        /*00e4*/ 	.word	0xffffffff


	//   ....[27]....
        /*00e8*/ 	.word	0xffffffff


	//   ....[28]....
        /*00ec*/ 	.word	0xffffffff


	//   ....[29]....
        /*00f0*/ 	.word	0xffffffff


	//   ....[30]....
        /*00f4*/ 	.word	0xffffffff


	//   ....[31]....
        /*00f8*/ 	.word	0xffffffff


	//   ....[32]....
        /*00fc*/ 	.word	0xffffffff


	//   ....[33]....
        /*0100*/ 	.word	0xffffffff


	//   ....[34]....
        /*0104*/ 	.word	0xffffffff


	//   ....[35]....
        /*0108*/ 	.word	0xffffffff


	//   ....[36]....
        /*010c*/ 	.word	0xffffffff


	//   ....[37]....
        /*0110*/ 	.word	0xffffffff


	//   ....[38]....
        /*0114*/ 	.word	0xffffffff


	//   ....[39]....
        /*0118*/ 	.word	0xffffffff


	//   ....[40]....
        /*011c*/ 	.word	0xffffffff


	//   ....[41]....
        /*0120*/ 	.word	0xffffffff


	//   ....[42]....
        /*0124*/ 	.word	0xffffffff


	//   ....[43]....
        /*0128*/ 	.word	0xffffffff


	//   ....[44]....
        /*012c*/ 	.word	0xffffffff


	//----- nvinfo : EIATTR_COOP_GROUP_INSTR_OFFSETS
	.align		4
.L_241:
        /*0130*/ 	.byte	0x04, 0x28
        /*0132*/ 	.short	(.L_243 - .L_242)


	//   ....[0]....
.L_242:
        /*0134*/ 	.word	0x000007d0


	//   ....[1]....
        /*0138*/ 	.word	0x000007e0


	//   ....[2]....
        /*013c*/ 	.word	0x000007f0


	//   ....[3]....
        /*0140*/ 	.word	0x00000940


	//   ....[4]....
        /*0144*/ 	.word	0x00000970


	//   ....[5]....
        /*0148*/ 	.word	0x000009a0


	//   ....[6]....
        /*014c*/ 	.word	0x00000ac0


	//   ....[7]....
        /*0150*/ 	.word	0x00000ae0


	//   ....[8]....
        /*0154*/ 	.word	0x00000af0


	//   ....[9]....
        /*0158*/ 	.word	0x00000c10


	//   ....[10]....
        /*015c*/ 	.word	0x00000c30


	//   ....[11]....
        /*0160*/ 	.word	0x00000c40


	//   ....[12]....
        /*0164*/ 	.word	0x00000d60


	//   ....[13]....
        /*0168*/ 	.word	0x00000d80


	//   ....[14]....
        /*016c*/ 	.word	0x00000d90


	//   ....[15]....
        /*0170*/ 	.word	0x00001520


	//   ....[16]....
        /*0174*/ 	.word	0x000015b0


	//   ....[17]....
        /*0178*/ 	.word	0x000015e0


	//   ....[18]....
        /*017c*/ 	.word	0x00001700


	//   ....[19]....
        /*0180*/ 	.word	0x00001730


	//   ....[20]....
        /*0184*/ 	.word	0x00001740


	//   ....[21]....
        /*0188*/ 	.word	0x00001860


	//   ....[22]....
        /*018c*/ 	.word	0x00001880


	//   ....[23]....
        /*0190*/ 	.word	0x00001890


	//   ....[24]....
        /*0194*/ 	.word	0x000019b0


	//   ....[25]....
        /*0198*/ 	.word	0x000019d0


	//   ....[26]....
        /*019c*/ 	.word	0x000019e0


	//   ....[27]....
        /*01a0*/ 	.word	0x00001b00


	//   ....[28]....
        /*01a4*/ 	.word	0x00001b20


	//   ....[29]....
        /*01a8*/ 	.word	0x00001b30


	//   ....[30]....
        /*01ac*/ 	.word	0x000031b0


	//   ....[31]....
        /*01b0*/ 	.word	0x000031c0


	//   ....[32]....
        /*01b4*/ 	.word	0x000031d0


	//   ....[33]....
        /*01b8*/ 	.word	0x00003320


	//   ....[34]....
        /*01bc*/ 	.word	0x00003350


	//   ....[35]....
        /*01c0*/ 	.word	0x00003380


	//   ....[36]....
        /*01c4*/ 	.word	0x000034a0


	//   ....[37]....
        /*01c8*/ 	.word	0x000034c0


	//   ....[38]....
        /*01cc*/ 	.word	0x000034d0


	//   ....[39]....
        /*01d0*/ 	.word	0x000035f0


	//   ....[40]....
        /*01d4*/ 	.word	0x00003610


	//   ....[41]....
        /*01d8*/ 	.word	0x00003620


	//   ....[42]....
        /*01dc*/ 	.word	0x00003740


	//   ....[43]....
        /*01e0*/ 	.word	0x00003760


	//   ....[44]....
        /*01e4*/ 	.word	0x00003770


	//----- nvinfo : EIATTR_VRC_CTA_INIT_COUNT
	.align		4
.L_243:
        /*01e8*/ 	.byte	0x02, 0x4a
	.zero		1
	.zero		1


	//----- nvinfo : EIATTR_EXIT_INSTR_OFFSETS
	.align		4
        /*01ec*/ 	.byte	0x04, 0x1c
        /*01ee*/ 	.short	(.L_245 - .L_244)


	//   ....[0]....
.L_244:
        /*01f0*/ 	.word	0x00000080


	//   ....[1]....
        /*01f4*/ 	.word	0x000000d0


	//   ....[2]....
        /*01f8*/ 	.word	0x00003e80


	//   ....[3]....
        /*01fc*/ 	.word	0x00003f70


	//----- nvinfo : EIATTR_MAX_THREADS
	.align		4
.L_245:
        /*0200*/ 	.byte	0x04, 0x05
        /*0202*/ 	.short	(.L_247 - .L_246)
.L_246:
        /*0204*/ 	.word	0x00000100
        /*0208*/ 	.word	0x00000001
        /*020c*/ 	.word	0x00000001


	//----- nvinfo : EIATTR_CRS_STACK_SIZE
	.align		4
.L_247:
        /*0210*/ 	.byte	0x04, 0x1e
        /*0212*/ 	.short	(.L_249 - .L_248)
.L_248:
        /*0214*/ 	.word	0x00000000


	//----- nvinfo : EIATTR_CBANK_PARAM_SIZE
	.align		4
.L_249:
        /*0218*/ 	.byte	0x03, 0x19
        /*021a*/ 	.short	0x0029


	//----- nvinfo : EIATTR_PARAM_CBANK
	.align		4
        /*021c*/ 	.byte	0x04, 0x0a
        /*021e*/ 	.short	(.L_251 - .L_250)
	.align		4
.L_250:
        /*0220*/ 	.word	index@(.nv.constant0._ZN3cub18CUB_300001_SM_10006detail6reduce28DeviceReduceSingleTileKernelINS2_10policy_hubIN4cuda3std3__45tupleIJblEEEjN6thrust24THRUST_300001_SM_1000_NS8cuda_cub9__find_if7functorIS9_EEE10Policy1000EPS9_SI_iSF_S9_S9_NS7_10__identityEEEvT0_T1_T2_T3_T4_T6_)
        /*0224*/ 	.short	0x0380
        /*0226*/ 	.short	0x0029


	//----- nvinfo : EIATTR_SW_WAR
	.align		4
.L_251:
        /*0228*/ 	.byte	0x04, 0x36
        /*022a*/ 	.short	(.L_253 - .L_252)
.L_252:
        /*022c*/ 	.word	0x00000008
.L_253:


//--------------------- .nv.info._ZN3cub18CUB_300001_SM_10006detail6reduce18DeviceReduceKernelINS2_10policy_hubIN4cuda3std3__45tupleIJblEEEjN6thrust24THRUST_300001_SM_1000_NS8cuda_cub9__find_if7functorIS9_EEE10Policy1000ENSB_12zip_iteratorINS8_IJNSD_26transform_input_iterator_tIbPiNSB_6detail10functional5actorINSM_9compositeIJNSM_16operator_adaptorINS7_8equal_toIvEEEENSN_INSM_8argumentILj0EEEEENSN_INSM_5valueIiEEEEEEEEEEENSB_17counting_iteratorIlNSB_11use_defaultES13_S13_EEEEEEEjSF_S9_NS7_10__identityEEEvT0_PT3_T1_NS0_13GridEvenShareIS1B_EET2_T4_ --------------------------
	.section	.nv.info._ZN3cub18CUB_300001_SM_10006detail6reduce18DeviceReduceKernelINS2_10policy_hubIN4cuda3std3__45tupleIJblEEEjN6thrust24THRUST_300001_SM_1000_NS8cuda_cub9__find_if7functorIS9_EEE10Policy1000ENSB_12zip_iteratorINS8_IJNSD_26transform_input_iterator_tIbPiNSB_6detail10functional5actorINSM_9compositeIJNSM_16operator_adaptorINS7_8equal_toIvEEEENSN_INSM_8argumentILj0EEEEENSN_INSM_5valueIiEEEEEEEEEEENSB_17counting_iteratorIlNSB_11use_defaultES13_S13_EEEEEEEjSF_S9_NS7_10__identityEEEvT0_PT3_T1_NS0_13GridEvenShareIS1B_EET2_T4_,"",@"SHT_CUDA_INFO"
	.sectionflags	@""
	.align	4


	//----- nvinfo : EIATTR_CUDA_API_VERSION
	.align		4
        /*0000*/ 	.byte	0x04, 0x37
        /*0002*/ 	.short	(.L_255 - .L_254)
.L_254:
        /*0004*/ 	.word	0x00000082


	//----- nvinfo : EIATTR_KPARAM_INFO
	.align		4
.L_255:
        /*0008*/ 	.byte	0x04, 0x17
        /*000a*/ 	.short	(.L_257 - .L_256)
.L_256:
        /*000c*/ 	.word	0x00000000
        /*0010*/ 	.short	0x0005
        /*0012*/ 	.short	0x004d
        /*0014*/ 	.byte	0x00, 0xf0, 0x05, 0x00


	//----- nvinfo : EIATTR_KPARAM_INFO
	.align		4
.L_257:
        /*0018*/ 	.byte	0x04, 0x17
        /*001a*/ 	.short	(.L_259 - .L_258)
.L_258:
        /*001c*/ 	.word	0x00000000
        /*0020*/ 	.short	0x0004
        /*0022*/ 	.short	0x004c
        /*0024*/ 	.byte	0x00, 0xf0, 0x05, 0x00


	//----- nvinfo : EIATTR_KPARAM_INFO
	.align		4
.L_259:
        /*0028*/ 	.byte	0x04, 0x17
        /*002a*/ 	.short	(.L_261 - .L_260)
.L_260:
        /*002c*/ 	.word	0x00000000
        /*0030*/ 	.short	0x0003
        /*0032*/ 	.short	0x0024
        /*0034*/ 	.byte	0x00, 0xf0, 0xa1, 0x00


	//----- nvinfo : EIATTR_KPARAM_INFO
	.align		4
.L_261:
        /*0038*/ 	.byte	0x04, 0x17
        /*003a*/ 	.short	(.L_263 - .L_262)
.L_262:
        /*003c*/ 	.word	0x00000000
        /*0040*/ 	.short	0x0002
        /*0042*/ 	.short	0x0020
        /*0044*/ 	.byte	0x00, 0xf0, 0x11, 0x00


	//----- nvinfo : EIATTR_KPARAM_INFO
	.align		4
.L_263:
        /*0048*/ 	.byte	0x04, 0x17
        /*004a*/ 	.short	(.L_265 - .L_264)
.L_264:
        /*004c*/ 	.word	0x00000000
        /*0050*/ 	.short	0x0001
        /*0052*/ 	.short	0x0018
        /*0054*/ 	.byte	0x00, 0xf5, 0x21, 0x00


	//----- nvinfo : EIATTR_KPARAM_INFO
	.align		4
.L_265:
        /*0058*/ 	.byte	0x04, 0x17
        /*005a*/ 	.short	(.L_267 - .L_266)
.L_266:
        /*005c*/ 	.word	0x00000000
        /*0060*/ 	.short	0x0000
        /*0062*/ 	.short	0x0000
        /*0064*/ 	.byte	0x00, 0xf0, 0x61, 0x00


	//----- nvinfo : EIATTR_SPARSE_MMA_MASK
	.align		4
.L_267:
        /*0068*/ 	.byte	0x03, 0x50
        /*006a*/ 	.short	0x0000


	//----- nvinfo : EIATTR_MAXREG_COUNT
	.align		4
        /*006c*/ 	.byte	0x03, 0x1b
        /*006e*/ 	.short	0x00ff


	//----- nvinfo : EIATTR_NUM_BARRIERS
	.align		4
        /*0070*/ 	.byte	0x02, 0x4c
        /*0072*/ 	.byte	0x01
	.zero		1


	//----- nvinfo : EIATTR_MERCURY_ISA_VERSION
	.align		4
        /*0074*/ 	.byte	0x03, 0x5f
        /*0076*/ 	.short	0x0101


	//----- nvinfo : EIATTR_COOP_GROUP_MASK_REGIDS
	.align		4
        /*0078*/ 	.byte	0x04, 0x29
        /*007a*/ 	.short	(.L_269 - .L_268)


	//   ....[0]....
.L_268:
        /*007c*/ 	.word	0xffffffff


	//   ....[1]....
        /*0080*/ 	.word	0xffffffff


	//   ....[2]....
        /*0084*/ 	.word	0xffffffff


	//   ....[3]....
        /*0088*/ 	.word	0xffffffff


	//   ....[4]....
        /*008c*/ 	.word	0xffffffff


	//   ....[5]....
        /*0090*/ 	.word	0xffffffff


	//   ....[6]....
        /*0094*/ 	.word	0xffffffff


	//   ....[7]....
        /*0098*/ 	.word	0xffffffff


	//   ....[8]....
        /*009c*/ 	.word	0xffffffff


	//   ....[9]....
        /*00a0*/ 	.word	0xffffffff


	//   ....[10]....
        /*00a4*/ 	.word	0xffffffff


	//   ....[11]....
        /*00a8*/ 	.word	0xffffffff


	//   ....[12]....
        /*00ac*/ 	.word	0xffffffff


	//   ....[13]....
        /*00b0*/ 	.word	0xffffffff


	//   ....[14]....
        /*00b4*/ 	.word	0xffffffff


	//   ....[15]....
        /*00b8*/ 	.word	0xffffffff


	//   ....[16]....
        /*00bc*/ 	.word	0xffffffff


	//   ....[17]....
        /*00c0*/ 	.word	0xffffffff


	//   ....[18]....
        /*00c4*/ 	.word	0xffffffff


	//   ....[19]....
        /*00c8*/ 	.word	0xffffffff


	//   ....[20]....
        /*00cc*/ 	.word	0xffffffff


	//   ....[21]....
        /*00d0*/ 	.word	0xffffffff


	//   ....[22]....
        /*00d4*/ 	.word	0xffffffff


	//   ....[23]....
        /*00d8*/ 	.word	0xffffffff


	//   ....[24]....
        /*00dc*/ 	.word	0xffffffff


	//   ....[25]....
        /*00e0*/ 	.word	0xffffffff


	//   ....[26]....
        /*00e4*/ 	.word	0xffffffff


	//   ....[27]....
        /*00e8*/ 	.word	0xffffffff


	//   ....[28]....
        /*00ec*/ 	.word	0xffffffff


	//   ....[29]....
        /*00f0*/ 	.word	0xffffffff


	//   ....[30]....
        /*00f4*/ 	.word	0xffffffff


	//   ....[31]....
        /*00f8*/ 	.word	0xffffffff


	//   ....[32]....
        /*00fc*/ 	.word	0xffffffff


	//   ....[33]....
        /*0100*/ 	.word	0xffffffff


	//   ....[34]....
        /*0104*/ 	.word	0xffffffff


	//   ....[35]....
        /*0108*/ 	.word	0xffffffff


	//   ....[36]....
        /*010c*/ 	.word	0xffffffff


	//   ....[37]....
        /*0110*/ 	.word	0xffffffff


	//   ....[38]....
        /*0114*/ 	.word	0xffffffff


	//   ....[39]....
        /*0118*/ 	.word	0xffffffff


	//   ....[40]....
        /*011c*/ 	.word	0xffffffff


	//   ....[41]....
        /*0120*/ 	.word	0xffffffff


	//   ....[42]....
        /*0124*/ 	.word	0xffffffff


	//   ....[43]....
        /*0128*/ 	.word	0xffffffff


	//   ....[44]....
        /*012c*/ 	.word	0xffffffff


	//----- nvinfo : EIATTR_COOP_GROUP_INSTR_OFFSETS
	.align		4
.L_269:
        /*0130*/ 	.byte	0x04, 0x28
        /*0132*/ 	.short	(.L_271 - .L_270)


	//   ....[0]....
.L_270:
        /*0134*/ 	.word	0x00001480


	//   ....[1]....
        /*0138*/ 	.word	0x00001490


	//   ....[2]....
        /*013c*/ 	.word	0x000014a0


	//   ....[3]....
        /*0140*/ 	.word	0x000015f0


	//   ....[4]....
        /*0144*/ 	.word	0x00001620


	//   ....[5]....
        /*0148*/ 	.word	0x00001650


	//   ....[6]....
        /*014c*/ 	.word	0x00001770


	//   ....[7]....
        /*0150*/ 	.word	0x00001790


	//   ....[8]....
        /*0154*/ 	.word	0x000017a0


	//   ....[9]....
        /*0158*/ 	.word	0x000018c0


	//   ....[10]....
        /*015c*/ 	.word	0x000018e0


	//   ....[11]....
        /*0160*/ 	.word	0x000018f0


	//   ....[12]....
        /*0164*/ 	.word	0x00001a10


	//   ....[13]....
        /*0168*/ 	.word	0x00001a30


	//   ....[14]....
        /*016c*/ 	.word	0x00001a40


	//   ....[15]....
        /*0170*/ 	.word	0x000021c0


	//   ....[16]....
        /*0174*/ 	.word	0x00002250


	//   ....[17]....
        /*0178*/ 	.word	0x00002280


	//   ....[18]....
        /*017c*/ 	.word	0x000023a0


	//   ....[19]....
        /*0180*/ 	.word	0x000023d0


	//   ....[20]....
        /*0184*/ 	.word	0x000023e0


	//   ....[21]....
        /*0188*/ 	.word	0x00002500


	//   ....[22]....
        /*018c*/ 	.word	0x00002520


	//   ....[23]....
        /*0190*/ 	.word	0x00002530


	//   ....[24]....
        /*0194*/ 	.word	0x00002650


	//   ....[25]....
        /*0198*/ 	.word	0x00002670


	//   ....[26]....
        /*019c*/ 	.word	0x00002680


	//   ....[27]....
        /*01a0*/ 	.word	0x000027a0


	//   ....[28]....
        /*01a4*/ 	.word	0x000027c0


	//   ....[29]....
        /*01a8*/ 	.word	0x000027d0


	//   ....[30]....
        /*01ac*/ 	.word	0x00004be0


	//   ....[31]....
        /*01b0*/ 	.word	0x00004bf0


	//   ....[32]....
        /*01b4*/ 	.word	0x00004c00


	//   ....[33]....
        /*01b8*/ 	.word	0x00004d50


	//   ....[34]....
        /*01bc*/ 	.word	0x00004d80


	//   ....[35]....
        /*01c0*/ 	.word	0x00004db0


	//   ....[36]....
        /*01c4*/ 	.word	0x00004ed0


	//   ....[37]....
        /*01c8*/ 	.word	0x00004ef0


	//   ....[38]....
        /*01cc*/ 	.word	0x00004f00


	//   ....[39]....
        /*01d0*/ 	.word	0x00005020


	//   ....[40]....
        /*01d4*/ 	.word	0x00005040


	//   ....[41]....
        /*01d8*/ 	.word	0x00005050


	//   ....[42]....
        /*01dc*/ 	.word	0x00005170


	//   ....[43]....
        /*01e0*/ 	.word	0x00005190


	//   ....[44]....
        /*01e4*/ 	.word	0x000051a0


	//----- nvinfo : EIATTR_VRC_CTA_INIT_COUNT
	.align		4
.L_271:
        /*01e8*/ 	.byte	0x02, 0x4a
	.zero		1
	.zero		1


	//----- nvinfo : EIATTR_EXIT_INSTR_OFFSETS
	.align		4
        /*01ec*/ 	.byte	0x04, 0x1c
        /*01ee*/ 	.short	(.L_273 - .L_272)


	//   ....[0]....
.L_272:
        /*01f0*/ 	.word	0x000058a0


	//   ....[1]....
        /*01f4*/ 	.word	0x000058f0


	//----- nvinfo : EIATTR_MAX_THREADS
	.align		4
.L_273:
        /*01f8*/ 	.byte	0x04, 0x05
        /*01fa*/ 	.short	(.L_275 - .L_274)
.L_274:
        /*01fc*/ 	.word	0x00000100
        /*0200*/ 	.word	0x00000001
        /*0204*/ 	.word	0x00000001


	//----- nvinfo : EIATTR_CRS_STACK_SIZE
	.align		4
.L_275:
        /*0208*/ 	.byte	0x04, 0x1e
        /*020a*/ 	.short	(.L_277 - .L_276)
.L_276:
        /*020c*/ 	.word	0x00000000


	//----- nvinfo : EIATTR_CBANK_PARAM_SIZE
	.align		4
.L_277:
        /*0210*/ 	.byte	0x03, 0x19
        /*0212*/ 	.short	0x004e


	//----- nvinfo : EIATTR_PARAM_CBANK
	.align		4
        /*0214*/ 	.byte	0x04, 0x0a
        /*0216*/ 	.short	(.L_279 - .L_278)
	.align		4
.L_278:
        /*0218*/ 	.word	index@(.nv.constant0._ZN3cub18CUB_300001_SM_10006detail6reduce18DeviceReduceKernelINS2_10policy_hubIN4cuda3std3__45tupleIJblEEEjN6thrust24THRUST_300001_SM_1000_NS8cuda_cub9__find_if7functorIS9_EEE10Policy1000ENSB_12zip_iteratorINS8_IJNSD_26transform_input_iterator_tIbPiNSB_6detail10functional5actorINSM_9compositeIJNSM_16operator_adaptorINS7_8equal_toIvEEEENSN_INSM_8argumentILj0EEEEENSN_INSM_5valueIiEEEEEEEEEEENSB_17counting_iteratorIlNSB_11use_defaultES13_S13_EEEEEEEjSF_S9_NS7_10__identityEEEvT0_PT3_T1_NS0_13GridEvenShareIS1B_EET2_T4_)
        /*021c*/ 	.short	0x0380
        /*021e*/ 	.short	0x004e


	//----- nvinfo : EIATTR_SW_WAR
	.align		4
.L_279:
        /*0220*/ 	.byte	0x04, 0x36
        /*0222*/ 	.short	(.L_281 - .L_280)
.L_280:
        /*0224*/ 	.word	0x00000008
.L_281:


//--------------------- .nv.info._ZN3cub18CUB_300001_SM_10006detail6reduce28DeviceReduceSingleTileKernelINS2_10policy_hubIN4cuda3std3__45tupleIJblEEEjN6thrust24THRUST_300001_SM_1000_NS8cuda_cub9__find_if7functorIS9_EEE10Policy1000ENSB_12zip_iteratorINS8_IJNSD_26transform_input_iterator_tIbPiNSB_6detail10functional5actorINSM_9compositeIJNSM_16operator_adaptorINS7_8equal_toIvEEEENSN_INSM_8argumentILj0EEEEENSN_INSM_5valueIiEEEEEEEEEEENSB_17counting_iteratorIlNSB_11use_defaultES13_S13_EEEEEEEPS9_jSF_S9_S9_NS7_10__identityEEEvT0_T1_T2_T3_T4_T6_ --------------------------
	.section	.nv.info._ZN3cub18CUB_300001_SM_10006detail6reduce28DeviceReduceSingleTileKernelINS2_10policy_hubIN4cuda3std3__45tupleIJblEEEjN6thrust24THRUST_300001_SM_1000_NS8cuda_cub9__find_if7functorIS9_EEE10Policy1000ENSB_12zip_iteratorINS8_IJNSD_26transform_input_iterator_tIbPiNSB_6detail10functional5actorINSM_9compositeIJNSM_16operator_adaptorINS7_8equal_toIvEEEENSN_INSM_8argumentILj0EEEEENSN_INSM_5valueIiEEEEEEEEEEENSB_17counting_iteratorIlNSB_11use_defaultES13_S13_EEEEEEEPS9_jSF_S9_S9_NS7_10__identityEEEvT0_T1_T2_T3_T4_T6_,"",@"SHT_CUDA_INFO"
	.sectionflags	@""
	.align	4


	//----- nvinfo : EIATTR_CUDA_API_VERSION
	.align		4
        /*0000*/ 	.byte	0x04, 0x37
        /*0002*/ 	.short	(.L_283 - .L_282)
.L_282:
        /*0004*/ 	.word	0x00000082


	//----- nvinfo : EIATTR_KPARAM_INFO
	.align		4
.L_283:
        /*0008*/ 	.byte	0x04, 0x17
        /*000a*/ 	.short	(.L_285 - .L_284)
.L_284:
        /*000c*/ 	.word	0x00000000
        /*0010*/ 	.short	0x0005
        /*0012*/ 	.short	0x0038
        /*0014*/ 	.byte	0x00, 0xf0, 0x05, 0x00


	//----- nvinfo : EIATTR_KPARAM_INFO
	.align		4
.L_285:
        /*0018*/ 	.byte	0x04, 0x17
        /*001a*/ 	.short	(.L_287 - .L_286)
.L_286:
        /*001c*/ 	.word	0x00000000
        /*0020*/ 	.short	0x0004
        /*0022*/ 	.short	0x0028
        /*0024*/ 	.byte	0x00, 0xf0, 0x41, 0x00


	//----- nvinfo : EIATTR_KPARAM_INFO
	.align		4
.L_287:
        /*0028*/ 	.byte	0x04, 0x17
        /*002a*/ 	.short	(.L_289 - .L_288)
.L_288:
        /*002c*/ 	.word	0x00000000
        /*0030*/ 	.short	0x0003
        /*0032*/ 	.short	0x0024
        /*0034*/ 	.byte	0x00, 0xf0, 0x05, 0x00


	//----- nvinfo : EIATTR_KPARAM_INFO
	.align		4
.L_289:
        /*0038*/ 	.byte	0x04, 0x17
        /*003a*/ 	.short	(.L_291 - .L_290)
.L_290:
        /*003c*/ 	.word	0x00000000
        /*0040*/ 	.short	0x0002
        /*0042*/ 	.short	0x0020
        /*0044*/ 	.byte	0x00, 0xf0, 0x11, 0x00


	//----- nvinfo : EIATTR_KPARAM_INFO
	.align		4
.L_291:
        /*0048*/ 	.byte	0x04, 0x17
        /*004a*/ 	.short	(.L_293 - .L_292)
.L_292:
        /*004c*/ 	.word	0x00000000
        /*0050*/ 	.short	0x0001
        /*0052*/ 	.short	0x0018
        /*0054*/ 	.byte	0x00, 0xf5, 0x21, 0x00


	//----- nvinfo : EIATTR_KPARAM_INFO
	.align		4
.L_293:
        /*0058*/ 	.byte	0x04, 0x17
        /*005a*/ 	.short	(.L_295 - .L_294)
.L_294:
        /*005c*/ 	.word	0x00000000
        /*0060*/ 	.short	0x0000
        /*0062*/ 	.short	0x0000
        /*0064*/ 	.byte	0x00, 0xf0, 0x61, 0x00


	//----- nvinfo : EIATTR_SPARSE_MMA_MASK
	.align		4
.L_295:
        /*0068*/ 	.byte	0x03, 0x50
        /*006a*/ 	.short	0x0000


	//----- nvinfo : EIATTR_MAXREG_COUNT
	.align		4
        /*006c*/ 	.byte	0x03, 0x1b
        /*006e*/ 	.short	0x00ff


	//----- nvinfo : EIATTR_NUM_BARRIERS
	.align		4
        /*0070*/ 	.byte	0x02, 0x4c
        /*0072*/ 	.byte	0x01
	.zero		1


	//----- nvinfo : EIATTR_MERCURY_ISA_VERSION
	.align		4
        /*0074*/ 	.byte	0x03, 0x5f
        /*0076*/ 	.short	0x0101


	//----- nvinfo : EIATTR_COOP_GROUP_MASK_REGIDS
	.align		4
        /*0078*/ 	.byte	0x04, 0x29
        /*007a*/ 	.short	(.L_297 - .L_296)


	//   ....[0]....
.L_296:
        /*007c*/ 	.word	0xffffffff


	//   ....[1]....
        /*0080*/ 	.word	0xffffffff


	//   ....[2]....
        /*0084*/ 	.word	0xffffffff


	//   ....[3]....
        /*0088*/ 	.word	0xffffffff


	//   ....[4]....
        /*008c*/ 	.word	0xffffffff


	//   ....[5]....
        /*0090*/ 	.word	0xffffffff


	//   ....[6]....
        /*0094*/ 	.word	0xffffffff


	//   ....[7]....
        /*0098*/ 	.word	0xffffffff


	//   ....[8]....
        /*009c*/ 	.word	0xffffffff


	//   ....[9]....
        /*00a0*/ 	.word	0xffffffff


	//   ....[10]....
        /*00a4*/ 	.word	0xffffffff


	//   ....[11]....
        /*00a8*/ 	.word	0xffffffff


	//   ....[12]....
        /*00ac*/ 	.word	0xffffffff


	//   ....[13]....
        /*00b0*/ 	.word	0xffffffff


	//   ....[14]....
        /*00b4*/ 	.word	0xffffffff


	//   ....[15]....
        /*00b8*/ 	.word	0xffffffff


	//   ....[16]....
        /*00bc*/ 	.word	0xffffffff


	//   ....[17]....
        /*00c0*/ 	.word	0xffffffff


	//   ....[18]....
        /*00c4*/ 	.word	0xffffffff


	//   ....[19]....
        /*00c8*/ 	.word	0xffffffff


	//   ....[20]....
        /*00cc*/ 	.word	0xffffffff


	//   ....[21]....
        /*00d0*/ 	.word	0xffffffff


	//   ....[22]....
        /*00d4*/ 	.word	0xffffffff


	//   ....[23]....
        /*00d8*/ 	.word	0xffffffff


	//   ....[24]....
        /*00dc*/ 	.word	0xffffffff


	//   ....[25]....
        /*00e0*/ 	.word	0xffffffff


	//   ....[26]....
        /*00e4*/ 	.word	0xffffffff


	//   ....[27]....
        /*00e8*/ 	.word	0xffffffff


	//   ....[28]....
        /*00ec*/ 	.word	0xffffffff


	//   ....[29]....
        /*00f0*/ 	.word	0xffffffff


	//   ....[30]....
        /*00f4*/ 	.word	0xffffffff


	//   ....[31]....
        /*00f8*/ 	.word	0xffffffff


	//   ....[32]....
        /*00fc*/ 	.word	0xffffffff


	//   ....[33]....
        /*0100*/ 	.word	0xffffffff


	//   ....[34]....
        /*0104*/ 	.word	0xffffffff


	//   ....[35]....
        /*0108*/ 	.word	0xffffffff


	//   ....[36]....
        /*010c*/ 	.word	0xffffffff


	//   ....[37]....
        /*0110*/ 	.word	0xffffffff


	//   ....[38]....
        /*0114*/ 	.word	0xffffffff


	//   ....[39]....
        /*0118*/ 	.word	0xffffffff


	//   ....[40]....
        /*011c*/ 	.word	0xffffffff


	//   ....[41]....
        /*0120*/ 	.word	0xffffffff


	//   ....[42]....
        /*0124*/ 	.word	0xffffffff


	//   ....[43]....
        /*0128*/ 	.word	0xffffffff


	//   ....[44]....
        /*012c*/ 	.word	0xffffffff


	//----- nvinfo : EIATTR_COOP_GROUP_INSTR_OFFSETS
	.align		4
.L_297:
        /*0130*/ 	.byte	0x04, 0x28
        /*0132*/ 	.short	(.L_299 - .L_298)


	//   ....[0]....
.L_298:
        /*0134*/ 	.word	0x00001300


	//   ....[1]....
        /*0138*/ 	.word	0x00001310


	//   ....[2]....
        /*013c*/ 	.word	0x00001320


	//   ....[3]....
        /*0140*/ 	.word	0x00001470


	//   ....[4]....
        /*0144*/ 	.word	0x000014a0


	//   ....[5]....
        /*0148*/ 	.word	0x000014d0


	//   ....[6]....
        /*014c*/ 	.word	0x000015f0


	//   ....[7]....
        /*0150*/ 	.word	0x00001610


	//   ....[8]....
        /*0154*/ 	.word	0x00001620


	//   ....[9]....
        /*0158*/ 	.word	0x00001740


	//   ....[10]....
        /*015c*/ 	.word	0x00001760


	//   ....[11]....
        /*0160*/ 	.word	0x00001770


	//   ....[12]....
        /*0164*/ 	.word	0x00001890


	//   ....[13]....
        /*0168*/ 	.word	0x000018b0


	//   ....[14]....
        /*016c*/ 	.word	0x000018c0


	//   ....[15]....
        /*0170*/ 	.word	0x00002040


	//   ....[16]....
        /*0174*/ 	.word	0x000020d0


	//   ....[17]....
        /*0178*/ 	.word	0x00002100


	//   ....[18]....
        /*017c*/ 	.word	0x00002220


	//   ....[19]....
        /*0180*/ 	.word	0x00002250


	//   ....[20]....
        /*0184*/ 	.word	0x00002260


	//   ....[21]....
        /*0188*/ 	.word	0x00002380


	//   ....[22]....
        /*018c*/ 	.word	0x000023a0


	//   ....[23]....
        /*0190*/ 	.word	0x000023b0


	//   ....[24]....
        /*0194*/ 	.word	0x000024d0


	//   ....[25]....
        /*0198*/ 	.word	0x000024f0


	//   ....[26]....
        /*019c*/ 	.word	0x00002500


	//   ....[27]....
        /*01a0*/ 	.word	0x00002620


	//   ....[28]....
        /*01a4*/ 	.word	0x00002640


	//   ....[29]....
        /*01a8*/ 	.word	0x00002650


	//   ....[30]....
        /*01ac*/ 	.word	0x00004890


	//   ....[31]....
        /*01b0*/ 	.word	0x000048a0


	//   ....[32]....
        /*01b4*/ 	.word	0x000048b0


	//   ....[33]....
        /*01b8*/ 	.word	0x00004a00


	//   ....[34]....
        /*01bc*/ 	.word	0x00004a30


	//   ....[35]....
        /*01c0*/ 	.word	0x00004a60


	//   ....[36]....
        /*01c4*/ 	.word	0x00004b80


	//   ....[37]....
        /*01c8*/ 	.word	0x00004ba0


	//   ....[38]....
        /*01cc*/ 	.word	0x00004bb0


	//   ....[39]....
        /*01d0*/ 	.word	0x00004cd0


	//   ....[40]....
        /*01d4*/ 	.word	0x00004cf0


	//   ....[41]....
        /*01d8*/ 	.word	0x00004d00


	//   ....[42]....
        /*01dc*/ 	.word	0x00004e20


	//   ....[43]....
        /*01e0*/ 	.word	0x00004e40


	//   ....[44]....
        /*01e4*/ 	.word	0x00004e50


	//----- nvinfo : EIATTR_VRC_CTA_INIT_COUNT
	.align		4
.L_299:
        /*01e8*/ 	.byte	0x02, 0x4a
	.zero		1
	.zero		1


	//----- nvinfo : EIATTR_EXIT_INSTR_OFFSETS
	.align		4
        /*01ec*/ 	.byte	0x04, 0x1c
        /*01ee*/ 	.short	(.L_301 - .L_300)


	//   ....[0]....
.L_300:
        /*01f0*/ 	.word	0x00000080


	//   ....[1]....
        /*01f4*/ 	.word	0x000000d0


	//   ....[2]....
        /*01f8*/ 	.word	0x00005550


	//   ....[3]....
        /*01fc*/ 	.word	0x00005640


	//----- nvinfo : EIATTR_MAX_THREADS
	.align		4
.L_301:
        /*0200*/ 	.byte	0x04, 0x05
        /*0202*/ 	.short	(.L_303 - .L_302)
.L_302:
        /*0204*/ 	.word	0x00000100
        /*0208*/ 	.word	0x00000001
        /*020c*/ 	.word	0x00000001


	//----- nvinfo : EIATTR_CRS_STACK_SIZE
	.align		4
.L_303:
        /*0210*/ 	.byte	0x04, 0x1e
        /*0212*/ 	.short	(.L_305 - .L_304)
.L_304:
        /*0214*/ 	.word	0x00000000


	//----- nvinfo : EIATTR_CBANK_PARAM_SIZE
	.align		4
.L_305:
        /*0218*/ 	.byte	0x03, 0x19
        /*021a*/ 	.short	0x0039


	//----- nvinfo : EIATTR_PARAM_CBANK
	.align		4
        /*021c*/ 	.byte	0x04, 0x0a
        /*021e*/ 	.short	(.L_307 - .L_306)
	.align		4
.L_306:
        /*0220*/ 	.word	index@(.nv.constant0._ZN3cub18CUB_300001_SM_10006detail6reduce28DeviceReduceSingleTileKernelINS2_10policy_hubIN4cuda3std3__45tupleIJblEEEjN6thrust24THRUST_300001_SM_1000_NS8cuda_cub9__find_if7functorIS9_EEE10Policy1000ENSB_12zip_iteratorINS8_IJNSD_26transform_input_iterator_tIbPiNSB_6detail10functional5actorINSM_9compositeIJNSM_16operator_adaptorINS7_8equal_toIvEEEENSN_INSM_8argumentILj0EEEEENSN_INSM_5valueIiEEEEEEEEEEENSB_17counting_iteratorIlNSB_11use_defaultES13_S13_EEEEEEEPS9_jSF_S9_S9_NS7_10__identityEEEvT0_T1_T2_T3_T4_T6_)
        /*0224*/ 	.short	0x0380
        /*0226*/ 	.short	0x0039


	//----- nvinfo : EIATTR_SW_WAR
	.align		4
.L_307:
        /*0228*/ 	.byte	0x04, 0x36
        /*022a*/ 	.short	(.L_309 - .L_308)
.L_308:
        /*022c*/ 	.word	0x00000008
.L_309:


//--------------------- .nv.info._ZN3cub18CUB_300001_SM_10006detail4scan16DeviceScanKernelINS2_10policy_hubIfffmN4cuda3std3__44plusIvEEE10Policy1000EPfSC_NS0_13ScanTileStateIfLb1EEES9_NS0_8NullTypeEmfLb0ESF_EEvT0_T1_T2_iT3_T4_T5_ --------------------------
	.section	.nv.info._ZN3cub18CUB_300001_SM_10006detail4scan16DeviceScanKernelINS2_10policy_hubIfffmN4cuda3std3__44plusIvEEE10Policy1000EPfSC_NS0_13ScanTileStateIfLb1EEES9_NS0_8NullTypeEmfLb0ESF_EEvT0_T1_T2_iT3_T4_T5_,"",@"SHT_CUDA_INFO"
	.sectionflags	@""
	.align	4


	//----- nvinfo : EIATTR_CUDA_API_VERSION
	.align		4
        /*0000*/ 	.byte	0x04, 0x37
        /*0002*/ 	.short	(.L_311 - .L_310)
.L_310:
        /*0004*/ 	.word	0x00000082


	//----- nvinfo : EIATTR_KPARAM_INFO
	.align		4
.L_311:
        /*0008*/ 	.byte	0x04, 0x17
        /*000a*/ 	.short	(.L_313 - .L_312)
.L_312:
        /*000c*/ 	.word	0x00000000
        /*0010*/ 	.short	0x0006
        /*0012*/ 	.short	0x0020
        /*0014*/ 	.byte	0x00, 0xf0, 0x21, 0x00


	//----- nvinfo : EIATTR_KPARAM_INFO
	.align		4
.L_313:
        /*0018*/ 	.byte	0x04, 0x17
        /*001a*/ 	.short	(.L_315 - .L_314)
.L_314:
        /*001c*/ 	.word	0x00000000
        /*0020*/ 	.short	0x0005
        /*0022*/ 	.short	0x001d
        /*0024*/ 	.byte	0x00, 0xf0, 0x05, 0x00


	//----- nvinfo : EIATTR_KPARAM_INFO
	.align		4
.L_315:
        /*0028*/ 	.byte	0x04, 0x17
        /*002a*/ 	.short	(.L_317 - .L_316)
.L_316:
        /*002c*/ 	.word	0x00000000
        /*0030*/ 	.short	0x0004
        /*0032*/ 	.short	0x001c
        /*0034*/ 	.byte	0x00, 0xf0, 0x05, 0x00


	//----- nvinfo : EIATTR_KPARAM_INFO
	.align		4
.L_317:
        /*0038*/ 	.byte	0x04, 0x17
        /*003a*/ 	.short	(.L_319 - .L_318)
.L_318:
        /*003c*/ 	.word	0x00000000
        /*0040*/ 	.short	0x0003
        /*0042*/ 	.short	0x0018
        /*0044*/ 	.byte	0x00, 0xf0, 0x11, 0x00


	//----- nvinfo : EIATTR_KPARAM_INFO
	.align		4
.L_319:
        /*0048*/ 	.byte	0x04, 0x17
        /*004a*/ 	.short	(.L_321 - .L_320)
.L_320:
        /*004c*/ 	.word	0x00000000
        /*0050*/ 	.short	0x0002
        /*0052*/ 	.short	0x0010
        /*0054*/ 	.byte	0x00, 0xf0, 0x21, 0x00


	//----- nvinfo : EIATTR_KPARAM_INFO
	.align		4
.L_321:
        /*0058*/ 	.byte	0x04, 0x17
        /*005a*/ 	.short	(.L_323 - .L_322)
.L_322:
        /*005c*/ 	.word	0x00000000
        /*0060*/ 	.short	0x0001
        /*0062*/ 	.short	0x0008
        /*0064*/ 	.byte	0x00, 0xf5, 0x21, 0x00


	//----- nvinfo : EIATTR_KPARAM_INFO
	.align		4
.L_323:
        /*0068*/ 	.byte	0x04, 0x17
        /*006a*/ 	.short	(.L_325 - .L_324)
.L_324:
        /*006c*/ 	.word	0x00000000
        /*0070*/ 	.short	0x0000
        /*0072*/ 	.short	0x0000
        /*0074*/ 	.byte	0x00, 0xf5, 0x21, 0x00


	//----- nvinfo : EIATTR_SPARSE_MMA_MASK
	.align		4
.L_325:
        /*0078*/ 	.byte	0x03, 0x50
        /*007a*/ 	.short	0x0000


	//----- nvinfo : EIATTR_MAXREG_COUNT
	.align		4
        /*007c*/ 	.byte	0x03, 0x1b
        /*007e*/ 	.short	0x0080


	//----- nvinfo : EIATTR_NUM_BARRIERS
	.align		4
        /*0080*/ 	.byte	0x02, 0x4c
        /*0082*/ 	.byte	0x01
	.zero		1


	//----- nvinfo : EIATTR_MERCURY_ISA_VERSION
	.align		4
        /*0084*/ 	.byte	0x03, 0x5f
        /*0086*/ 	.short	0x0101


	//----- nvinfo : EIATTR_COOP_GROUP_MASK_REGIDS
	.align		4
        /*0088*/ 	.byte	0x04, 0x29
        /*008a*/ 	.short	(.L_327 - .L_326)


	//   ....[0]....
.L_326:
        /*008c*/ 	.word	0xffffffff


	//   ....[1]....
        /*0090*/ 	.word	0xffffffff


	//   ....[2]....
        /*0094*/ 	.word	0xffffffff


	//   ....[3]....
        /*0098*/ 	.word	0xffffffff


	//   ....[4]....
        /*009c*/ 	.word	0xffffffff


	//   ....[5]....
        /*00a0*/ 	.word	0xffffffff


	//   ....[6]....
        /*00a4*/ 	.word	0xffffffff


	//   ....[7]....
        /*00a8*/ 	.word	0xffffffff


	//   ....[8]....
        /*00ac*/ 	.word	0xffffffff


	//   ....[9]....
        /*00b0*/ 	.word	0xffffffff


	//   ....[10]....
        /*00b4*/ 	.word	0xffffffff


	//   ....[11]....
        /*00b8*/ 	.word	0xffffffff


	//   ....[12]....
        /*00bc*/ 	.word	0xffffffff


	//   ....[13]....
        /*00c0*/ 	.word	0xffffffff


	//   ....[14]....
        /*00c4*/ 	.word	0xffffffff


	//   ....[15]....
        /*00c8*/ 	.word	0xffffffff


	//   ....[16]....
        /*00cc*/ 	.word	0xffffffff


	//   ....[17]....
        /*00d0*/ 	.word	0xffffffff


	//   ....[18]....
        /*00d4*/ 	.word	0xffffffff


	//   ....[19]....
        /*00d8*/ 	.word	0xffffffff


	//   ....[20]....
        /*00dc*/ 	.word	0xffffffff


	//   ....[21]....
        /*00e0*/ 	.word	0xffffffff


	//   ....[22]....
        /*00e4*/ 	.word	0xffffffff


	//   ....[23]....
        /*00e8*/ 	.word	0xffffffff


	//   ....[24]....
        /*00ec*/ 	.word	0xffffffff


	//   ....[25]....
        /*00f0*/ 	.word	0xffffffff


	//   ....[26]....
        /*00f4*/ 	.word	0xffffffff


	//   ....[27]....
        /*00f8*/ 	.word	0xffffffff


	//   ....[28]....
        /*00fc*/ 	.word	0xffffffff


	//   ....[29]....
        /*0100*/ 	.word	0xffffffff


	//   ....[30]....
        /*0104*/ 	.word	0xffffffff


	//   ....[31]....
        /*0108*/ 	.word	0xffffffff


	//   ....[32]....
        /*010c*/ 	.word	0xffffffff


	//   ....[33]....
        /*0110*/ 	.word	0xffffffff


	//   ....[34]....
        /*0114*/ 	.word	0xffffffff


	//   ....[35]....
        /*0118*/ 	.word	0xffffffff


	//   ....[36]....
        /*011c*/ 	.word	0xffffffff


	//   ....[37]....
        /*0120*/ 	.word	0xffffffff


	//   ....[38]....
        /*0124*/ 	.word	0xffffffff


	//   ....[39]....
        /*0128*/ 	.word	0xffffffff


	//   ....[40]....
        /*012c*/ 	.word	0xffffffff


	//   ....[41]....
        /*0130*/ 	.word	0xffffffff


	//   ....[42]....
        /*0134*/ 	.word	0xffffffff


	//   ....[43]....
        /*0138*/ 	.word	0xffffffff


	//   ....[44]....
        /*013c*/ 	.word	0xffffffff


	//   ....[45]....
        /*0140*/ 	.word	0xffffffff


	//   ....[46]....
        /*0144*/ 	.word	0xffffffff


	//   ....[47]....
        /*0148*/ 	.word	0xffffffff


	//   ....[48]....
        /*014c*/ 	.word	0xffffffff


	//   ....[49]....
        /*0150*/ 	.word	0xffffffff


	//   ....[50]....
        /*0154*/ 	.word	0xffffffff


	//   ....[51]....
        /*0158*/ 	.word	0xffffffff


	//   ....[52]....
        /*015c*/ 	.word	0xffffffff


	//   ....[53]....
        /*0160*/ 	.word	0xffffffff


	//   ....[54]....
        /*0164*/ 	.word	0xffffffff


	//   ....[55]....
        /*0168*/ 	.word	0xffffffff


	//   ....[56]....
        /*016c*/ 	.word	0xffffffff


	//   ....[57]....
        /*0170*/ 	.word	0xffffffff


	//   ....[58]....
        /*0174*/ 	.word	0xffffffff


	//   ....[59]....
        /*0178*/ 	.word	0xffffffff


	//   ....[60]....
        /*017c*/ 	.word	0xffffffff


	//   ....[61]....
        /*0180*/ 	.word	0xffffffff


	//   ....[62]....
        /*0184*/ 	.word	0xffffffff


	//   ....[63]....
        /*0188*/ 	.word	0xffffffff


	//   ....[64]....
        /*018c*/ 	.word	0x05000008


	//   ....[65]....
        /*0190*/ 	.word	0x05000008


	//   ....[66]....
        /*0194*/ 	.word	0x05000008


	//   ....[67]....
        /*0198*/ 	.word	0x05000008


	//   ....[68]....
        /*019c*/ 	.word	0x05000008


	//   ....[69]....
        /*01a0*/ 	.word	0x05000008


	//   ....[70]....
        /*01a4*/ 	.word	0x05000008


	//   ....[71]....
        /*01a8*/ 	.word	0x05000008


	//   ....[72]....
        /*01ac*/ 	.word	0x05000008


	//   ....[73]....
        /*01b0*/ 	.word	0x05000008


	//   ....[74]....
        /*01b4*/ 	.word	0x05000008


	//   ....[75]....
        /*01b8*/ 	.word	0x05000008


	//   ....[76]....
        /*01bc*/ 	.word	0x05000008


	//   ....[77]....
        /*01c0*/ 	.word	0x05000008


	//   ....[78]....
        /*01c4*/ 	.word	0x05000008


	//   ....[79]....
        /*01c8*/ 	.word	0x05000008


	//   ....[80]....
        /*01cc*/ 	.word	0x05000008


	//   ....[81]....
        /*01d0*/ 	.word	0x05000008


	//   ....[82]....
        /*01d4*/ 	.word	0x05000008


	//   ....[83]....
        /*01d8*/ 	.word	0x05000008


	//   ....[84]....
        /*01dc*/ 	.word	0x05000008


	//   ....[85]....
        /*01e0*/ 	.word	0x05000008


	//   ....[86]....
        /*01e4*/ 	.word	0x05000008


	//   ....[87]....
        /*01e8*/ 	.word	0x05000008


	//   ....[88]....
        /*01ec*/ 	.word	0x05000008


	//   ....[89]....
        /*01f0*/ 	.word	0x05000008


	//   ....[90]....
        /*01f4*/ 	.word	0x05000008


	//   ....[91]....
        /*01f8*/ 	.word	0x05000008


	//   ....[92]....
        /*01fc*/ 	.word	0x05000008


	//   ....[93]....
        /*0200*/ 	.word	0x05000008


	//   ....[94]....
        /*0204*/ 	.word	0x05000008


	//   ....[95]....
        /*0208*/ 	.word	0x05000008


	//   ....[96]....
        /*020c*/ 	.word	0x05000008


	//   ....[97]....
        /*0210*/ 	.word	0x05000008


	//   ....[98]....
        /*0214*/ 	.word	0x05000008


	//   ....[99]....
        /*0218*/ 	.word	0x05000008


	//----- nvinfo : EIATTR_COOP_GROUP_INSTR_OFFSETS
	.align		4
.L_327:
        /*021c*/ 	.byte	0x04, 0x28
        /*021e*/ 	.short	(.L_329 - .L_328)


	//   ....[0]....
.L_328:
        /*0220*/ 	.word	0x00000470


	//   ....[1]....
        /*0224*/ 	.word	0x00000720


	//   ....[2]....
        /*0228*/ 	.word	0x00000740


	//   ....[3]....
        /*022c*/ 	.word	0x00000760


	//   ....[4]....
        /*0230*/ 	.word	0x00000780


	//   ....[5]....
        /*0234*/ 	.word	0x000007a0


	//   ....[6]....
        /*0238*/ 	.word	0x00000800


	//   ....[7]....
        /*023c*/ 	.word	0x00000c50


	//   ....[8]....
        /*0240*/ 	.word	0x00000c70


	//   ....[9]....
        /*0244*/ 	.word	0x00000c90


	//   ....[10]....
        /*0248*/ 	.word	0x00000cb0


	//   ....[11]....
        /*024c*/ 	.word	0x00000cd0


	//   ....[12]....
        /*0250*/ 	.word	0x00000d30


	//   ....[13]....
        /*0254*/ 	.word	0x000010c0


	//   ....[14]....
        /*0258*/ 	.word	0x00001150


	//   ....[15]....
        /*025c*/ 	.word	0x000011c0


	//   ....[16]....
        /*0260*/ 	.word	0x00001260


	//   ....[17]....
        /*0264*/ 	.word	0x000012d0


	//   ....[18]....
        /*0268*/ 	.word	0x00001300


	//   ....[19]....
        /*026c*/ 	.word	0x00001330


	//   ....[20]....
        /*0270*/ 	.word	0x00001360


	//   ....[21]....
        /*0274*/ 	.word	0x00001370


	//   ....[22]....
        /*0278*/ 	.word	0x00001440


	//   ....[23]....
        /*027c*/ 	.word	0x000014d0


	//   ....[24]....
        /*0280*/ 	.word	0x00001530


	//   ....[25]....
        /*0284*/ 	.word	0x00001590


	//   ....[26]....
        /*0288*/ 	.word	0x000015e0


	//   ....[27]....
        /*028c*/ 	.word	0x00001610


	//   ....[28]....
        /*0290*/ 	.word	0x00001640


	//   ....[29]....
        /*0294*/ 	.word	0x00001670


	//   ....[30]....
        /*0298*/ 	.word	0x00001680


	//   ....[31]....
        /*029c*/ 	.word	0x00001af0


	//   ....[32]....
        /*02a0*/ 	.word	0x000024b0


	//   ....[33]....
        /*02a4*/ 	.word	0x00002770


	//   ....[34]....
        /*02a8*/ 	.word	0x00002790


	//   ....[35]....
        /*02ac*/ 	.word	0x000027b0


	//   ....[36]....
        /*02b0*/ 	.word	0x000027d0


	//   ....[37]....
        /*02b4*/ 	.word	0x000027f0


	//   ....[38]....
        /*02b8*/ 	.word	0x00002850


	//   ....[39]....
        /*02bc*/ 	.word	0x00002c20


	//   ....[40]....
        /*02c0*/ 	.word	0x00002c40


	//   ....[41]....
        /*02c4*/ 	.word	0x00002c60


	//   ....[42]....
        /*02c8*/ 	.word	0x00002c80


	//   ....[43]....
        /*02cc*/ 	.word	0x00002ca0


	//   ....[44]....
        /*02d0*/ 	.word	0x00002d00


	//   ....[45]....
        /*02d4*/ 	.word	0x00003090


	//   ....[46]....
        /*02d8*/ 	.word	0x00003120


	//   ....[47]....
        /*02dc*/ 	.word	0x00003180


	//   ....[48]....
        /*02e0*/ 	.word	0x000031f0


	//   ....[49]....
        /*02e4*/ 	.word	0x00003250


	//   ....[50]....
        /*02e8*/ 	.word	0x00003290


	//   ....[51]....
        /*02ec*/ 	.word	0x000032d0


	//   ....[52]....
        /*02f0*/ 	.word	0x00003320


	//   ....[53]....
        /*02f4*/ 	.word	0x00003330


	//   ....[54]....
        /*02f8*/ 	.word	0x00003410


	//   ....[55]....
        /*02fc*/ 	.word	0x000034a0


	//   ....[56]....
        /*0300*/ 	.word	0x00003500


	//   ....[57]....
        /*0304*/ 	.word	0x00003570


	//   ....[58]....
        /*0308*/ 	.word	0x000035c0


	//   ....[59]....
        /*030c*/ 	.word	0x00003600


	//   ....[60]....
        /*0310*/ 	.word	0x00003640


	//   ....[61]....
        /*0314*/ 	.word	0x00003680


	//   ....[62]....
        /*0318*/ 	.word	0x00003690


	//   ....[63]....
        /*031c*/ 	.word	0x00003b20


	//   ....[64]....
        /*0320*/ 	.word	0x000040d0


	//   ....[65]....
        /*0324*/ 	.word	0x00004150


	//   ....[66]....
        /*0328*/ 	.word	0x000041f0


	//   ....[67]....
        /*032c*/ 	.word	0x000042e0


	//   ....[68]....
        /*0330*/ 	.word	0x00004360


	//   ....[69]....
        /*0334*/ 	.word	0x000043e0


	//   ....[70]....
        /*0338*/ 	.word	0x00004460


	//   ....[71]....
        /*033c*/ 	.word	0x000044e0


	//   ....[72]....
        /*0340*/ 	.word	0x00004580


	//   ....[73]....
        /*0344*/ 	.word	0x000045f0


	//   ....[74]....
        /*0348*/ 	.word	0x00004670


	//   ....[75]....
        /*034c*/ 	.word	0x000046f0


	//   ....[76]....
        /*0350*/ 	.word	0x000047a0


	//   ....[77]....
        /*0354*/ 	.word	0x00004810


	//   ....[78]....
        /*0358*/ 	.word	0x00004870


	//   ....[79]....
        /*035c*/ 	.word	0x000048d0


	//   ....[80]....
        /*0360*/ 	.word	0x00004930


	//   ....[81]....
        /*0364*/ 	.word	0x00004990


	//   ....[82]....
        /*0368*/ 	.word	0x00004a00


	//   ....[83]....
        /*036c*/ 	.word	0x00004a80


	//   ....[84]....
        /*0370*/ 	.word	0x00004b20


	//   ....[85]....
        /*0374*/ 	.word	0x00004bd0


	//   ....[86]....
        /*0378*/ 	.word	0x00004c70


	//   ....[87]....
        /*037c*/ 	.word	0x00004d00


	//   ....[88]....
        /*0380*/ 	.word	0x00004d90


	//   ....[89]....
        /*0384*/ 	.word	0x00004e00


	//   ....[90]....
        /*0388*/ 	.word	0x00004ec0


	//   ....[91]....
        /*038c*/ 	.word	0x00004f30


	//   ....[92]....
        /*0390*/ 	.word	0x00004fb0


	//   ....[93]....
        /*0394*/ 	.word	0x00005030


	//   ....[94]....
        /*0398*/ 	.word	0x00005100


	//   ....[95]....
        /*039c*/ 	.word	0x00005190


	//   ....[96]....
        /*03a0*/ 	.word	0x00005210


	//   ....[97]....
        /*03a4*/ 	.word	0x00005290


	//   ....[98]....
        /*03a8*/ 	.word	0x00005300


	//   ....[99]....
        /*03ac*/ 	.word	0x00005360


	//----- nvinfo : EIATTR_VRC_CTA_INIT_COUNT
	.align		4
.L_329:
        /*03b0*/ 	.byte	0x02, 0x4a
	.zero		1
	.zero		1


	//----- nvinfo : EIATTR_EXIT_INSTR_OFFSETS
	.align		4
        /*03b4*/ 	.byte	0x04, 0x1c
        /*03b6*/ 	.short	(.L_331 - .L_330)


	//   ....[0]....
.L_330:
        /*03b8*/ 	.word	0x00001d60


	//   ....[1]....
        /*03bc*/ 	.word	0x00001d90


	//   ....[2]....
        /*03c0*/ 	.word	0x00004060


	//   ....[3]....
        /*03c4*/ 	.word	0x00004080


	//----- nvinfo : EIATTR_MAX_THREADS
	.align		4
.L_331:
        /*03c8*/ 	.byte	0x04, 0x05
        /*03ca*/ 	.short	(.L_333 - .L_332)
.L_332:
        /*03cc*/ 	.word	0x000001a0
        /*03d0*/ 	.word	0x00000001
        /*03d4*/ 	.word	0x00000001


	//----- nvinfo : EIATTR_CRS_STACK_SIZE
	.align		4
.L_333:
        /*03d8*/ 	.byte	0x04, 0x1e
        /*03da*/ 	.short	(.L_335 - .L_334)
.L_334:
        /*03dc*/ 	.word	0x00000000


	//----- nvinfo : EIATTR_CBANK_PARAM_SIZE
	.align		4
.L_335:
        /*03e0*/ 	.byte	0x03, 0x19
        /*03e2*/ 	.short	0x0028


	//----- nvinfo : EIATTR_PARAM_CBANK
	.align		4
        /*03e4*/ 	.byte	0x04, 0x0a
        /*03e6*/ 	.short	(.L_337 - .L_336)
	.align		4
.L_336:
        /*03e8*/ 	.word	index@(.nv.constant0._ZN3cub18CUB_300001_SM_10006detail4scan16DeviceScanKernelINS2_10policy_hubIfffmN4cuda3std3__44plusIvEEE10Policy1000EPfSC_NS0_13ScanTileStateIfLb1EEES9_NS0_8NullTypeEmfLb0ESF_EEvT0_T1_T2_iT3_T4_T5_)
        /*03ec*/ 	.short	0x0380
        /*03ee*/ 	.short	0x0028


	//----- nvinfo : EIATTR_SW_WAR
	.align		4
.L_337:
        /*03f0*/ 	.byte	0x04, 0x36
        /*03f2*/ 	.short	(.L_339 - .L_338)
.L_338:
        /*03f4*/ 	.word	0x00000008
.L_339:


//--------------------- .nv.info._ZN3cub18CUB_300001_SM_10006detail4scan16DeviceScanKernelINS2_10policy_hubIfffjN4cuda3std3__44plusIvEEE10Policy1000EPfSC_NS0_13ScanTileStateIfLb1EEES9_NS0_8NullTypeEjfLb0ESF_EEvT0_T1_T2_iT3_T4_T5_ --------------------------
	.section	.nv.info._ZN3cub18CUB_300001_SM_10006detail4scan16DeviceScanKernelINS2_10policy_hubIfffjN4cuda3std3__44plusIvEEE10Policy1000EPfSC_NS0_13ScanTileStateIfLb1EEES9_NS0_8NullTypeEjfLb0ESF_EEvT0_T1_T2_iT3_T4_T5_,"",@"SHT_CUDA_INFO"
	.sectionflags	@""
	.align	4


	//----- nvinfo : EIATTR_CUDA_API_VERSION
	.align		4
        /*0000*/ 	.byte	0x04, 0x37
        /*0002*/ 	.short	(.L_341 - .L_340)
.L_340:
        /*0004*/ 	.word	0x00000082


	//----- nvinfo : EIATTR_KPARAM_INFO
	.align		4
.L_341:
        /*0008*/ 	.byte	0x04, 0x17
        /*000a*/ 	.short	(.L_343 - .L_342)
.L_342:
        /*000c*/ 	.word	0x00000000
        /*0010*/ 	.short	0x0006
        /*0012*/ 	.short	0x0020
        /*0014*/ 	.byte	0x00, 0xf0, 0x11, 0x00


	//----- nvinfo : EIATTR_KPARAM_INFO
	.align		4
.L_343:
        /*0018*/ 	.byte	0x04, 0x17
        /*001a*/ 	.short	(.L_345 - .L_344)
.L_344:
        /*001c*/ 	.word	0x00000000
        /*0020*/ 	.short	0x0005
        /*0022*/ 	.short	0x001d
        /*0024*/ 	.byte	0x00, 0xf0, 0x05, 0x00


	//----- nvinfo : EIATTR_KPARAM_INFO
	.align		4
.L_345:
        /*0028*/ 	.byte	0x04, 0x17
        /*002a*/ 	.short	(.L_347 - .L_346)
.L_346:
        /*002c*/ 	.word	0x00000000
        /*0030*/ 	.short	0x0004
        /*0032*/ 	.short	0x001c
        /*0034*/ 	.byte	0x00, 0xf0, 0x05, 0x00


	//----- nvinfo : EIATTR_KPARAM_INFO
	.align		4
.L_347:
        /*0038*/ 	.byte	0x04, 0x17
        /*003a*/ 	.short	(.L_349 - .L_348)
.L_348:
        /*003c*/ 	.word	0x00000000
        /*0040*/ 	.short	0x0003
        /*0042*/ 	.short	0x0018
        /*0044*/ 	.byte	0x00, 0xf0, 0x11, 0x00


	//----- nvinfo : EIATTR_KPARAM_INFO
	.align		4
.L_349:
        /*0048*/ 	.byte	0x04, 0x17
        /*004a*/ 	.short	(.L_351 - .L_350)
.L_350:
        /*004c*/ 	.word	0x00000000
        /*0050*/ 	.short	0x0002
        /*0052*/ 	.short	0x0010
        /*0054*/ 	.byte	0x00, 0xf0, 0x21, 0x00


	//----- nvinfo : EIATTR_KPARAM_INFO
	.align		4
.L_351:
        /*0058*/ 	.byte	0x04, 0x17
        /*005a*/ 	.short	(.L_353 - .L_352)
.L_352:
        /*005c*/ 	.word	0x00000000
        /*0060*/ 	.short	0x0001
        /*0062*/ 	.short	0x0008
        /*0064*/ 	.byte	0x00, 0xf5, 0x21, 0x00


	//----- nvinfo : EIATTR_KPARAM_INFO
	.align		4
.L_353:
        /*0068*/ 	.byte	0x04, 0x17
        /*006a*/ 	.short	(.L_355 - .L_354)
.L_354:
        /*006c*/ 	.word	0x00000000
        /*0070*/ 	.short	0x0000
        /*0072*/ 	.short	0x0000
        /*0074*/ 	.byte	0x00, 0xf5, 0x21, 0x00


	//----- nvinfo : EIATTR_SPARSE_MMA_MASK
	.align		4
.L_355:
        /*0078*/ 	.byte	0x03, 0x50
        /*007a*/ 	.short	0x0000


	//----- nvinfo : EIATTR_MAXREG_COUNT
	.align		4
        /*007c*/ 	.byte	0x03, 0x1b
        /*007e*/ 	.short	0x00a8


	//----- nvinfo : EIATTR_NUM_BARRIERS
	.align		4
        /*0080*/ 	.byte	0x02, 0x4c
        /*0082*/ 	.byte	0x01
	.zero		1


	//----- nvinfo : EIATTR_MERCURY_ISA_VERSION
	.align		4
        /*0084*/ 	.byte	0x03, 0x5f
        /*0086*/ 	.short	0x0101


	//----- nvinfo : EIATTR_UNUSED_LOAD_BYTE_OFFSET
	.align		4
        /*0088*/ 	.byte	0x04, 0x44
        /*008a*/ 	.short	(.L_357 - .L_356)


	//   ....[0]....
.L_356:
        /*008c*/ 	.word	0x00002b00
        /*0090*/ 	.word	0x00000fff


	//----- nvinfo : EIATTR_COOP_GROUP_MASK_REGIDS
	.align		4
.L_357:
        /*0094*/ 	.byte	0x04, 0x29
        /*0096*/ 	.short	(.L_359 - .L_358)


	//   ....[0]....
.L_358:
        /*0098*/ 	.word	0xffffffff


	//   ....[1]....
        /*009c*/ 	.word	0xffffffff


	//   ....[2]....
        /*00a0*/ 	.word	0xffffffff


	//   ....[3]....
        /*00a4*/ 	.word	0xffffffff


	//   ....[4]....
        /*00a8*/ 	.word	0xffffffff


	//   ....[5]....
        /*00ac*/ 	.word	0xffffffff


	//   ....[6]....
        /*00b0*/ 	.word	0xffffffff


	//   ....[7]....
        /*00b4*/ 	.word	0xffffffff


	//   ....[8]....
        /*00b8*/ 	.word	0xffffffff


	//   ....[9]....
        /*00bc*/ 	.word	0xffffffff


	//   ....[10]....
        /*00c0*/ 	.word	0xffffffff


	//   ....[11]....
        /*00c4*/ 	.word	0xffffffff


	//   ....[12]....
        /*00c8*/ 	.word	0xffffffff


	//   ....[13]....
        /*00cc*/ 	.word	0xffffffff


	//   ....[14]....
        /*00d0*/ 	.word	0xffffffff


	//   ....[15]....
        /*00d4*/ 	.word	0xffffffff


	//   ....[16]....
        /*00d8*/ 	.word	0xffffffff


	//   ....[17]....
        /*00dc*/ 	.word	0xffffffff


	//   ....[18]....
        /*00e0*/ 	.word	0xffffffff


	//   ....[19]....
        /*00e4*/ 	.word	0xffffffff


	//   ....[20]....
        /*00e8*/ 	.word	0xffffffff


	//   ....[21]....
        /*00ec*/ 	.word	0xffffffff


	//   ....[22]....
        /*00f0*/ 	.word	0xffffffff


	//   ....[23]....
        /*00f4*/ 	.word	0xffffffff


	//   ....[24]....
        /*00f8*/ 	.word	0xffffffff


	//   ....[25]....
        /*00fc*/ 	.word	0xffffffff


	//   ....[26]....
        /*0100*/ 	.word	0xffffffff


	//   ....[27]....
        /*0104*/ 	.word	0xffffffff


	//   ....[28]....
        /*0108*/ 	.word	0xffffffff


	//   ....[29]....
        /*010c*/ 	.word	0xffffffff


	//   ....[30]....
        /*0110*/ 	.word	0xffffffff


	//   ....[31]....
        /*0114*/ 	.word	0xffffffff


	//   ....[32]....
        /*0118*/ 	.word	0xffffffff


	//   ....[33]....
        /*011c*/ 	.word	0xffffffff


	//   ....[34]....
        /*0120*/ 	.word	0xffffffff


	//   ....[35]....
        /*0124*/ 	.word	0xffffffff


	//   ....[36]....
        /*0128*/ 	.word	0xffffffff


	//   ....[37]....
        /*012c*/ 	.word	0xffffffff


	//   ....[38]....
        /*0130*/ 	.word	0xffffffff


	//   ....[39]....
        /*0134*/ 	.word	0xffffffff


	//   ....[40]....
        /*0138*/ 	.word	0xffffffff


	//   ....[41]....
        /*013c*/ 	.word	0xffffffff


	//   ....[42]....
        /*0140*/ 	.word	0xffffffff


	//   ....[43]....
        /*0144*/ 	.word	0xffffffff


	//   ....[44]....
        /*0148*/ 	.word	0xffffffff


	//   ....[45]....
        /*014c*/ 	.word	0xffffffff


	//   ....[46]....
        /*0150*/ 	.word	0xffffffff


	//   ....[47]....
        /*0154*/ 	.word	0xffffffff


	//   ....[48]....
        /*0158*/ 	.word	0xffffffff


	//   ....[49]....
        /*015c*/ 	.word	0xffffffff


	//   ....[50]....
        /*0160*/ 	.word	0xffffffff


	//   ....[51]....
        /*0164*/ 	.word	0xffffffff


	//   ....[52]....
        /*0168*/ 	.word	0xffffffff


	//   ....[53]....
        /*016c*/ 	.word	0xffffffff


	//   ....[54]....
        /*0170*/ 	.word	0xffffffff


	//   ....[55]....
        /*0174*/ 	.word	0xffffffff


	//   ....[56]....
        /*0178*/ 	.word	0xffffffff


	//   ....[57]....
        /*017c*/ 	.word	0xffffffff


	//   ....[58]....
        /*0180*/ 	.word	0xffffffff


	//   ....[59]....
        /*0184*/ 	.word	0xffffffff


	//   ....[60]....
        /*0188*/ 	.word	0xffffffff


	//   ....[61]....
        /*018c*/ 	.word	0xffffffff


	//   ....[62]....
        /*0190*/ 	.word	0xffffffff


	//   ....[63]....
        /*0194*/ 	.word	0xffffffff


	//   ....[64]....
        /*0198*/ 	.word	0x05000015


	//   ....[65]....
        /*019c*/ 	.word	0x05000015


	//   ....[66]....
        /*01a0*/ 	.word	0x05000015


	//   ....[67]....
        /*01a4*/ 	.word	0x05000015


	//   ....[68]....
        /*01a8*/ 	.word	0x05000015


	//   ....[69]....
        /*01ac*/ 	.word	0x05000015


	//   ....[70]....
        /*01b0*/ 	.word	0x05000015


	//   ....[71]....
        /*01b4*/ 	.word	0x05000015


	//   ....[72]....
        /*01b8*/ 	.word	0x05000015


	//   ....[73]....
        /*01bc*/ 	.word	0x05000015


	//   ....[74]....
        /*01c0*/ 	.word	0x05000015


	//   ....[75]....
        /*01c4*/ 	.word	0x05000015


	//   ....[76]....
        /*01c8*/ 	.word	0x05000015


	//   ....[77]....
        /*01cc*/ 	.word	0x05000015


	//   ....[78]....
        /*01d0*/ 	.word	0x05000015


	//   ....[79]....
        /*01d4*/ 	.word	0x05000015


	//   ....[80]....
        /*01d8*/ 	.word	0x05000015


	//   ....[81]....
        /*01dc*/ 	.word	0x05000015


	//   ....[82]....
        /*01e0*/ 	.word	0x05000015


	//   ....[83]....
        /*01e4*/ 	.word	0x05000015


	//   ....[84]....
        /*01e8*/ 	.word	0x05000015


	//   ....[85]....
        /*01ec*/ 	.word	0x05000015


	//   ....[86]....
        /*01f0*/ 	.word	0x05000015


	//   ....[87]....
        /*01f4*/ 	.word	0x05000015


	//   ....[88]....
        /*01f8*/ 	.word	0x05000015


	//   ....[89]....
        /*01fc*/ 	.word	0x05000015


	//   ....[90]....
        /*0200*/ 	.word	0x05000015


	//   ....[91]....
        /*0204*/ 	.word	0x05000015


	//   ....[92]....
        /*0208*/ 	.word	0x05000015


	//   ....[93]....
        /*020c*/ 	.word	0x05000015


	//   ....[94]....
        /*0210*/ 	.word	0x05000015


	//   ....[95]....
        /*0214*/ 	.word	0x05000015


	//   ....[96]....
        /*0218*/ 	.word	0x05000015


	//   ....[97]....
        /*021c*/ 	.word	0x05000015


	//   ....[98]....
        /*0220*/ 	.word	0x05000015


	//   ....[99]....
        /*0224*/ 	.word	0x05000015


	//----- nvinfo : EIATTR_COOP_GROUP_INSTR_OFFSETS
	.align		4
.L_359:
        /*0228*/ 	.byte	0x04, 0x28
        /*022a*/ 	.short	(.L_361 - .L_360)


	//   ....[0]....
.L_360:
        /*022c*/ 	.word	0x000004b0


	//   ....[1]....
        /*0230*/ 	.word	0x00000700


	//   ....[2]....
        /*0234*/ 	.word	0x00000730


	//   ....[3]....
        /*0238*/ 	.word	0x00000750


	//   ....[4]....
        /*023c*/ 	.word	0x00000770


	//   ....[5]....
        /*0240*/ 	.word	0x00000790


	//   ....[6]....
        /*0244*/ 	.word	0x000007f0


	//   ....[7]....
        /*0248*/ 	.word	0x00000c20


	//   ....[8]....
        /*024c*/ 	.word	0x00000c50


	//   ....[9]....
        /*0250*/ 	.word	0x00000c70


	//   ....[10]....
        /*0254*/ 	.word	0x00000c90


	//   ....[11]....
        /*0258*/ 	.word	0x00000cb0


	//   ....[12]....
        /*025c*/ 	.word	0x00000d10


	//   ....[13]....
        /*0260*/ 	.word	0x00001050


	//   ....[14]....
        /*0264*/ 	.word	0x00001220


	//   ....[15]....
        /*0268*/ 	.word	0x00001280


	//   ....[16]....
        /*026c*/ 	.word	0x00001340


	//   ....[17]....
        /*0270*/ 	.word	0x00001390


	//   ....[18]....
        /*0274*/ 	.word	0x000013c0


	//   ....[19]....
        /*0278*/ 	.word	0x000013f0


	//   ....[20]....
        /*027c*/ 	.word	0x00001420


	//   ....[21]....
        /*0280*/ 	.word	0x00001430


	//   ....[22]....
        /*0284*/ 	.word	0x00001510


	//   ....[23]....
        /*0288*/ 	.word	0x000016e0


	//   ....[24]....
        /*028c*/ 	.word	0x00001730


	//   ....[25]....
        /*0290*/ 	.word	0x00001790


	//   ....[26]....
        /*0294*/ 	.word	0x000017e0


	//   ....[27]....
        /*0298*/ 	.word	0x00001810


	//   ....[28]....
        /*029c*/ 	.word	0x00001840


	//   ....[29]....
        /*02a0*/ 	.word	0x00001870


	//   ....[30]....
        /*02a4*/ 	.word	0x00001880


	//   ....[31]....
        /*02a8*/ 	.word	0x00001c90


	//   ....[32]....
        /*02ac*/ 	.word	0x00002780


	//   ....[33]....
        /*02b0*/ 	.word	0x000029e0


	//   ....[34]....
        /*02b4*/ 	.word	0x00002a10


	//   ....[35]....
        /*02b8*/ 	.word	0x00002a30


	//   ....[36]....
        /*02bc*/ 	.word	0x00002a50


	//   ....[37]....
        /*02c0*/ 	.word	0x00002a70


	//   ....[38]....
        /*02c4*/ 	.word	0x00002ad0


	//   ....[39]....
        /*02c8*/ 	.word	0x00002e90


	//   ....[40]....
        /*02cc*/ 	.word	0x00002ec0


	//   ....[41]....
        /*02d0*/ 	.word	0x00002ee0


	//   ....[42]....
        /*02d4*/ 	.word	0x00002f00


	//   ....[43]....
        /*02d8*/ 	.word	0x00002f20


	//   ....[44]....
        /*02dc*/ 	.word	0x00002f80


	//   ....[45]....
        /*02e0*/ 	.word	0x000032c0


	//   ....[46]....
        /*02e4*/ 	.word	0x00003490


	//   ....[47]....
        /*02e8*/ 	.word	0x000034f0


	//   ....[48]....
        /*02ec*/ 	.word	0x00003560


	//   ....[49]....
        /*02f0*/ 	.word	0x000035c0


	//   ....[50]....
        /*02f4*/ 	.word	0x00003600


	//   ....[51]....
        /*02f8*/ 	.word	0x00003640


	//   ....[52]....
        /*02fc*/ 	.word	0x00003690


	//   ....[53]....
        /*0300*/ 	.word	0x000036a0


	//   ....[54]....
        /*0304*/ 	.word	0x00003780


	//   ....[55]....
        /*0308*/ 	.word	0x00003950


	//   ....[56]....
        /*030c*/ 	.word	0x000039a0


	//   ....[57]....
        /*0310*/ 	.word	0x00003a10


	//   ....[58]....
        /*0314*/ 	.word	0x00003a60


	//   ....[59]....
        /*0318*/ 	.word	0x00003aa0


	//   ....[60]....
        /*031c*/ 	.word	0x00003ae0


	//   ....[61]....
        /*0320*/ 	.word	0x00003b20


	//   ....[62]....
        /*0324*/ 	.word	0x00003b30


	//   ....[63]....
        /*0328*/ 	.word	0x00003f90


	//   ....[64]....
        /*032c*/ 	.word	0x000045d0


	//   ....[65]....
        /*0330*/ 	.word	0x00004650


	//   ....[66]....
        /*0334*/ 	.word	0x000046e0


	//   ....[67]....
        /*0338*/ 	.word	0x000047e0


	//   ....[68]....
        /*033c*/ 	.word	0x00004880


	//   ....[69]....
        /*0340*/ 	.word	0x000048f0


	//   ....[70]....
        /*0344*/ 	.word	0x00004960


	//   ....[71]....
        /*0348*/ 	.word	0x000049d0


	//   ....[72]....
        /*034c*/ 	.word	0x00004a00


	//   ....[73]....
        /*0350*/ 	.word	0x00004aa0


	//   ....[74]....
        /*0354*/ 	.word	0x00004b20


	//   ....[75]....
        /*0358*/ 	.word	0x00004ba0


	//   ....[76]....
        /*035c*/ 	.word	0x00004c60


	//   ....[77]....
        /*0360*/ 	.word	0x00004ce0


	//   ....[78]....
        /*0364*/ 	.word	0x00004d50


	//   ....[79]....
        /*0368*/ 	.word	0x00004dc0


	//   ....[80]....
        /*036c*/ 	.word	0x00004e30


	//   ....[81]....
        /*0370*/ 	.word	0x00004e60


	//   ....[82]....
        /*0374*/ 	.word	0x00004f00


	//   ....[83]....
        /*0378*/ 	.word	0x00004f80


	//   ....[84]....
        /*037c*/ 	.word	0x00005010


	//   ....[85]....
        /*0380*/ 	.word	0x000050f0


	//   ....[86]....
        /*0384*/ 	.word	0x00005170


	//   ....[87]....
        /*0388*/ 	.word	0x00005200


	//   ....[88]....
        /*038c*/ 	.word	0x00005280


	//   ....[89]....
        /*0390*/ 	.word	0x000052f0


	//   ....[90]....
        /*0394*/ 	.word	0x00005320


	//   ....[91]....
        /*0398*/ 	.word	0x000053e0


	//   ....[92]....
        /*039c*/ 	.word	0x00005460


	//   ....[93]....
        /*03a0*/ 	.word	0x000054e0


	//   ....[94]....
        /*03a4*/ 	.word	0x000055a0


	//   ....[95]....
        /*03a8*/ 	.word	0x00005630


	//   ....[96]....
        /*03ac*/ 	.word	0x000056b0


	//   ....[97]....
        /*03b0*/ 	.word	0x00005730


	//   ....[98]....
        /*03b4*/ 	.word	0x00005790


	//   ....[99]....
        /*03b8*/ 	.word	0x00005810


	//----- nvinfo : EIATTR_VRC_CTA_INIT_COUNT
	.align		4
.L_361:
        /*03bc*/ 	.byte	0x02, 0x4a
	.zero		1
	.zero		1


	//----- nvinfo : EIATTR_EXIT_INSTR_OFFSETS
	.align		4
        /*03c0*/ 	.byte	0x04, 0x1c
        /*03c2*/ 	.short	(.L_363 - .L_362)


	//   ....[0]....
.L_362:
        /*03c4*/ 	.word	0x00001f60


	//   ....[1]....
        /*03c8*/ 	.word	0x00001f80


	//   ....[2]....
        /*03cc*/ 	.word	0x00004560


	//   ....[3]....
        /*03d0*/ 	.word	0x00004580


	//----- nvinfo : EIATTR_MAX_THREADS
	.align		4
.L_363:
        /*03d4*/ 	.byte	0x04, 0x05
        /*03d6*/ 	.short	(.L_365 - .L_364)
.L_364:
        /*03d8*/ 	.word	0x00000180
        /*03dc*/ 	.word	0x00000001
        /*03e0*/ 	.word	0x00000001


	//----- nvinfo : EIATTR_CRS_STACK_SIZE
	.align		4
.L_365:
        /*03e4*/ 	.byte	0x04, 0x1e
        /*03e6*/ 	.short	(.L_367 - .L_366)
.L_366:
        /*03e8*/ 	.word	0x00000000


	//----- nvinfo : EIATTR_CBANK_PARAM_SIZE
	.align		4
.L_367:
        /*03ec*/ 	.byte	0x03, 0x19
        /*03ee*/ 	.short	0x0024


	//----- nvinfo : EIATTR_PARAM_CBANK
	.align		4
        /*03f0*/ 	.byte	0x04, 0x0a
        /*03f2*/ 	.short	(.L_369 - .L_368)
	.align		4
.L_368:
        /*03f4*/ 	.word	index@(.nv.constant0._ZN3cub18CUB_300001_SM_10006detail4scan16DeviceScanKernelINS2_10policy_hubIfffjN4cuda3std3__44plusIvEEE10Policy1000EPfSC_NS0_13ScanTileStateIfLb1EEES9_NS0_8NullTypeEjfLb0ESF_EEvT0_T1_T2_iT3_T4_T5_)
        /*03f8*/ 	.short	0x0380
        /*03fa*/ 	.short	0x0024


	//----- nvinfo : EIATTR_SW_WAR
	.align		4
.L_369:
        /*03fc*/ 	.byte	0x04, 0x36
        /*03fe*/ 	.short	(.L_371 - .L_370)
.L_370:
        /*0400*/ 	.word	0x00000008
.L_371:


//--------------------- .nv.info._ZN3cub18CUB_300001_SM_10006detail4scan20DeviceScanInitKernelINS0_13ScanTileStateIfLb1EEEEEvT_i --------------------------
	.section	.nv.info._ZN3cub18CUB_300001_SM_10006detail4scan20DeviceScanInitKernelINS0_13ScanTileStateIfLb1EEEEEvT_i,"",@"SHT_CUDA_INFO"
	.sectionflags	@""
	.align	4


	//----- nvinfo : EIATTR_CUDA_API_VERSION
	.align		4
        /*0000*/ 	.byte	0x04, 0x37
        /*0002*/ 	.short	(.L_373 - .L_372)
.L_372:
        /*0004*/ 	.word	0x00000082


	//----- nvinfo : EIATTR_KPARAM_INFO
	.align		4
.L_373:
        /*0008*/ 	.byte	0x04, 0x17
        /*000a*/ 	.short	(.L_375 - .L_374)
.L_374:
        /*000c*/ 	.word	0x00000000
        /*0010*/ 	.short	0x0001
        /*0012*/ 	.short	0x0008
        /*0014*/ 	.byte	0x00, 0xf0, 0x11, 0x00


	//----- nvinfo : EIATTR_KPARAM_INFO
	.align		4
.L_375:
        /*0018*/ 	.byte	0x04, 0x17
        /*001a*/ 	.short	(.L_377 - .L_376)
.L_376:
        /*001c*/ 	.word	0x00000000
        /*0020*/ 	.short	0x0000
        /*0022*/ 	.short	0x0000
        /*0024*/ 	.byte	0x00, 0xf0, 0x21, 0x00


	//----- nvinfo : EIATTR_SPARSE_MMA_MASK
	.align		4
.L_377:
        /*0028*/ 	.byte	0x03, 0x50
        /*002a*/ 	.short	0x0000


	//----- nvinfo : EIATTR_MAXREG_COUNT
	.align		4
        /*002c*/ 	.byte	0x03, 0x1b
        /*002e*/ 	.short	0x00ff


	//----- nvinfo : EIATTR_MERCURY_ISA_VERSION
	.align		4
        /*0030*/ 	.byte	0x03, 0x5f
        /*0032*/ 	.short	0x0101


	//----- nvinfo : EIATTR_VRC_CTA_INIT_COUNT
	.align		4
        /*0034*/ 	.byte	0x02, 0x4a
	.zero		1
	.zero		1


	//----- nvinfo : EIATTR_EXIT_INSTR_OFFSETS
	.align		4
        /*0038*/ 	.byte	0x04, 0x1c
        /*003a*/ 	.short	(.L_379 - .L_378)


	//   ....[0]....
.L_378:
        /*003c*/ 	.word	0x000000f0


	//   ....[1]....
        /*0040*/ 	.word	0x00000130


	//----- nvinfo : EIATTR_CBANK_PARAM_SIZE
	.align		4
.L_379:
        /*0044*/ 	.byte	0x03, 0x19
        /*0046*/ 	.short	0x000c


	//----- nvinfo : EIATTR_PARAM_CBANK
	.align		4
        /*0048*/ 	.byte	0x04, 0x0a
        /*004a*/ 	.short	(.L_381 - .L_380)
	.align		4
.L_380:
        /*004c*/ 	.word	index@(.nv.constant0._ZN3cub18CUB_300001_SM_10006detail4scan20DeviceScanInitKernelINS0_13ScanTileStateIfLb1EEEEEvT_i)
        /*0050*/ 	.short	0x0380
        /*0052*/ 	.short	0x000c


	//----- nvinfo : EIATTR_SW_WAR
	.align		4
.L_381:
        /*0054*/ 	.byte	0x04, 0x36
        /*0056*/ 	.short	(.L_383 - .L_382)
.L_382:
        /*0058*/ 	.word	0x00000008
.L_383:


//--------------------- .nv.info._ZN3cub18CUB_300001_SM_10006detail8for_each13static_kernelINS2_12policy_hub_t12policy_500_tElNS2_12op_wrapper_tIlN6thrust24THRUST_300001_SM_1000_NS6system6detail7generic6detail21binary_search_functorIPfNSC_18binary_search_lessENSC_3lbfEEENS8_12zip_iteratorIN4cuda3std3__45tupleIJNS8_6detail15normal_iteratorINS8_7pointerIfNS8_8cuda_cub5par_tENS8_11use_defaultESS_EEEENSO_INSP_IlSR_SS_SS_EEEEEEEEEEEEEvT0_T1_ --------------------------
	.section	.nv.info._ZN3cub18CUB_300001_SM_10006detail8for_each13static_kernelINS2_12policy_hub_t12policy_500_tElNS2_12op_wrapper_tIlN6thrust24THRUST_300001_SM_1000_NS6system6detail7generic6detail21binary_search_functorIPfNSC_18binary_search_lessENSC_3lbfEEENS8_12zip_iteratorIN4cuda3std3__45tupleIJNS8_6detail15normal_iteratorINS8_7pointerIfNS8_8cuda_cub5par_tENS8_11use_defaultESS_EEEENSO_INSP_IlSR_SS_SS_EEEEEEEEEEEEEvT0_T1_,"",@"SHT_CUDA_INFO"
	.sectionflags	@""
	.align	4


	//----- nvinfo : EIATTR_CUDA_API_VERSION
	.align		4
        /*0000*/ 	.byte	0x04, 0x37
        /*0002*/ 	.short	(.L_385 - .L_384)
.L_384:
        /*0004*/ 	.word	0x00000082


	//----- nvinfo : EIATTR_KPARAM_INFO
	.align		4
.L_385:
        /*0008*/ 	.byte	0x04, 0x17
        /*000a*/ 	.short	(.L_387 - .L_386)
.L_386:
        /*000c*/ 	.word	0x00000000
        /*0010*/ 	.short	0x0001
        /*0012*/ 	.short	0x0008
        /*0014*/ 	.byte	0x00, 0xf0, 0xa1, 0x00


	//----- nvinfo : EIATTR_KPARAM_INFO
	.align		4
.L_387:
        /*0018*/ 	.byte	0x04, 0x17
        /*001a*/ 	.short	(.L_389 - .L_388)
.L_388:
        /*001c*/ 	.word	0x00000000
        /*0020*/ 	.short	0x0000
        /*0022*/ 	.short	0x0000
        /*0024*/ 	.byte	0x00, 0xf0, 0x21, 0x00


	//----- nvinfo : EIATTR_SPARSE_MMA_MASK
	.align		4
.L_389:
        /*0028*/ 	.byte	0x03, 0x50
        /*002a*/ 	.short	0x0000


	//----- nvinfo : EIATTR_MAXREG_COUNT
	.align		4
        /*002c*/ 	.byte	0x03, 0x1b
        /*002e*/ 	.short	0x00ff


	//----- nvinfo : EIATTR_MERCURY_ISA_VERSION
	.align		4
        /*0030*/ 	.byte	0x03, 0x5f
        /*0032*/ 	.short	0x0101


	//----- nvinfo : EIATTR_VRC_CTA_INIT_COUNT
	.align		4
        /*0034*/ 	.byte	0x02, 0x4a
	.zero		1
	.zero		1


	//----- nvinfo : EIATTR_EXIT_INSTR_OFFSETS
	.align		4
        /*0038*/ 	.byte	0x04, 0x1c
        /*003a*/ 	.short	(.L_391 - .L_390)


	//   ....[0]....
.L_390:
        /*003c*/ 	.word	0x00000590


	//   ....[1]....
        /*0040*/ 	.word	0x00000610


	//   ....[2]....
        /*0044*/ 	.word	0x00000a00


	//   ....[3]....
        /*0048*/ 	.word	0x00000c60


	//   ....[4]....
        /*004c*/ 	.word	0x00000d40


	//   ....[5]....
        /*0050*/ 	.word	0x00000d60


	//----- nvinfo : EIATTR_MAX_THREADS
	.align		4
.L_391:
        /*0054*/ 	.byte	0x04, 0x05
        /*0056*/ 	.short	(.L_393 - .L_392)
.L_392:
        /*0058*/ 	.word	0x00000100
        /*005c*/ 	.word	0x00000001
        /*0060*/ 	.word	0x00000001


	//----- nvinfo : EIATTR_CRS_STACK_SIZE
	.align		4
.L_393:
        /*0064*/ 	.byte	0x04, 0x1e
        /*0066*/ 	.short	(.L_395 - .L_394)
.L_394:
        /*0068*/ 	.word	0x00000000


	//----- nvinfo : EIATTR_CBANK_PARAM_SIZE
	.align		4
.L_395:
        /*006c*/ 	.byte	0x03, 0x19
        /*006e*/ 	.short	0x0030


	//----- nvinfo : EIATTR_PARAM_CBANK
	.align		4
        /*0070*/ 	.byte	0x04, 0x0a
        /*0072*/ 	.short	(.L_397 - .L_396)
	.align		4
.L_396:
        /*0074*/ 	.word	index@(.nv.constant0._ZN3cub18CUB_300001_SM_10006detail8for_each13static_kernelINS2_12policy_hub_t12policy_500_tElNS2_12op_wrapper_tIlN6thrust24THRUST_300001_SM_1000_NS6system6detail7generic6detail21binary_search_functorIPfNSC_18binary_search_lessENSC_3lbfEEENS8_12zip_iteratorIN4cuda3std3__45tupleIJNS8_6detail15normal_iteratorINS8_7pointerIfNS8_8cuda_cub5par_tENS8_11use_defaultESS_EEEENSO_INSP_IlSR_SS_SS_EEEEEEEEEEEEEvT0_T1_)
        /*0078*/ 	.short	0x0380
        /*007a*/ 	.short	0x0030


	//----- nvinfo : EIATTR_SW_WAR
	.align		4
.L_397:
        /*007c*/ 	.byte	0x04, 0x36
        /*007e*/ 	.short	(.L_399 - .L_398)
.L_398:
        /*0080*/ 	.word	0x00000008
.L_399:


//--------------------- .nv.info._ZN3cub18CUB_300001_SM_10006detail11EmptyKernelIvEEvv --------------------------
	.section	.nv.info._ZN3cub18CUB_300001_SM_10006detail11EmptyKernelIvEEvv,"",@"SHT_CUDA_INFO"
	.sectionflags	@""
	.align	4


	//----- nvinfo : EIATTR_CUDA_API_VERSION
	.align		4
        /*0000*/ 	.byte	0x04, 0x37
        /*0002*/ 	.short	(.L_401 - .L_400)
.L_400:
        /*0004*/ 	.word	0x00000082


	//----- nvinfo : EIATTR_SPARSE_MMA_MASK
	.align		4
.L_401:
        /*0008*/ 	.byte	0x03, 0x50
        /*000a*/ 	.short	0x0000


	//----- nvinfo : EIATTR_MAXREG_COUNT
	.align		4
        /*000c*/ 	.byte	0x03, 0x1b
        /*000e*/ 	.short	0x00ff


	//----- nvinfo : EIATTR_MERCURY_ISA_VERSION
	.align		4
        /*0010*/ 	.byte	0x03, 0x5f
        /*0012*/ 	.short	0x0101


	//----- nvinfo : EIATTR_VRC_CTA_INIT_COUNT
	.align		4
        /*0014*/ 	.byte	0x02, 0x4a
	.zero		1
	.zero		1


	//----- nvinfo : EIATTR_EXIT_INSTR_OFFSETS
	.align		4
        /*0018*/ 	.byte	0x04, 0x1c
        /*001a*/ 	.short	(.L_403 - .L_402)


	//   ....[0]....
.L_402:
        /*001c*/ 	.word	0x00000010


	//----- nvinfo : EIATTR_SW_WAR
	.align		4
.L_403:
        /*0020*/ 	.byte	0x04, 0x36
        /*0022*/ 	.short	(.L_405 - .L_404)
.L_404:
        /*0024*/ 	.word	0x00000008
.L_405:


//--------------------- .nv.info._Z6mutatePA48_i  --------------------------
	.section	.nv.info._Z6mutatePA48_i,"",@"SHT_CUDA_INFO"
	.sectionflags	@""
	.align	4


	//----- nvinfo : EIATTR_CUDA_API_VERSION
	.align		4
        /*0000*/ 	.byte	0x04, 0x37
        /*0002*/ 	.short	(.L_407 - .L_406)
.L_406:
        /*0004*/ 	.word	0x00000082


	//----- nvinfo : EIATTR_KPARAM_INFO
	.align		4
.L_407:
        /*0008*/ 	.byte	0x04, 0x17
        /*000a*/ 	.short	(.L_409 - .L_408)
.L_408:
        /*000c*/ 	.word	0x00000000
        /*0010*/ 	.short	0x0000
        /*0012*/ 	.short	0x0000
        /*0014*/ 	.byte	0x00, 0xf5, 0x21, 0x00


	//----- nvinfo : EIATTR_SPARSE_MMA_MASK
	.align		4
.L_409:
        /*0018*/ 	.byte	0x03, 0x50
        /*001a*/ 	.short	0x0000


	//----- nvinfo : EIATTR_MAXREG_COUNT
	.align		4
        /*001c*/ 	.byte	0x03, 0x1b
        /*001e*/ 	.short	0x00ff


	//----- nvinfo : EIATTR_MERCURY_ISA_VERSION
	.align		4
        /*0020*/ 	.byte	0x03, 0x5f
        /*0022*/ 	.short	0x0101


	//----- nvinfo : EIATTR_VRC_CTA_INIT_COUNT
	.align		4
        /*0024*/ 	.byte	0x02, 0x4a
	.zero		1
	.zero		1


	//----- nvinfo : EIATTR_EXIT_INSTR_OFFSETS
	.align		4
        /*0028*/ 	.byte	0x04, 0x1c
        /*002a*/ 	.short	(.L_411 - .L_410)


	//   ....[0]....
.L_410:
        /*002c*/ 	.word	0x00000cf0


	//----- nvinfo : EIATTR_CRS_STACK_SIZE
	.align		4
.L_411:
        /*0030*/ 	.byte	0x04, 0x1e
        /*0032*/ 	.short	(.L_413 - .L_412)
.L_412:
        /*0034*/ 	.word	0x00000000


	//----- nvinfo : EIATTR_CBANK_PARAM_SIZE
	.align		4
.L_413:
        /*0038*/ 	.byte	0x03, 0x19
        /*003a*/ 	.short	0x0008


	//----- nvinfo : EIATTR_PARAM_CBANK
	.align		4
        /*003c*/ 	.byte	0x04, 0x0a
        /*003e*/ 	.short	(.L_415 - .L_414)
	.align		4
.L_414:
        /*0040*/ 	.word	index@(.nv.constant0._Z6mutatePA48_i)
        /*0044*/ 	.short	0x0380
        /*0046*/ 	.short	0x0008


	//----- nvinfo : EIATTR_SW_WAR
	.align		4
.L_415:
        /*0048*/ 	.byte	0x04, 0x36
        /*004a*/ 	.short	(.L_417 - .L_416)
.L_416:
        /*004c*/ 	.word	0x00000008
.L_417:


//--------------------- .nv.info._Z21crossover_and_migratePA48_iPfS1_S0_ --------------------------
	.section	.nv.info._Z21crossover_and_migratePA48_iPfS1_S0_,"",@"SHT_CUDA_INFO"
	.sectionflags	@""
	.align	4


	//----- nvinfo : EIATTR_CUDA_API_VERSION
	.align		4
        /*0000*/ 	.byte	0x04, 0x37
        /*0002*/ 	.short	(.L_419 - .L_418)
.L_418:
        /*0004*/ 	.word	0x00000082


	//----- nvinfo : EIATTR_KPARAM_INFO
	.align		4
.L_419:
        /*0008*/ 	.byte	0x04, 0x17
        /*000a*/ 	.short	(.L_421 - .L_420)
.L_420:
        /*000c*/ 	.word	0x00000000
        /*0010*/ 	.short	0x0003
        /*0012*/ 	.short	0x0018
        /*0014*/ 	.byte	0x00, 0xf5, 0x21, 0x00


	//----- nvinfo : EIATTR_KPARAM_INFO
	.align		4
.L_421:
        /*0018*/ 	.byte	0x04, 0x17
        /*001a*/ 	.short	(.L_423 - .L_422)
.L_422:
        /*001c*/ 	.word	0x00000000
        /*0020*/ 	.short	0x0002
        /*0022*/ 	.short	0x0010
        /*0024*/ 	.byte	0x00, 0xf5, 0x21, 0x00


	//----- nvinfo : EIATTR_KPARAM_INFO
	.align		4
.L_423:
        /*0028*/ 	.byte	0x04, 0x17
        /*002a*/ 	.short	(.L_425 - .L_424)
.L_424:
        /*002c*/ 	.word	0x00000000
        /*0030*/ 	.short	0x0001
        /*0032*/ 	.short	0x0008
        /*0034*/ 	.byte	0x00, 0xf5, 0x21, 0x00


	//----- nvinfo : EIATTR_KPARAM_INFO
	.align		4
.L_425:
        /*0038*/ 	.byte	0x04, 0x17
        /*003a*/ 	.short	(.L_427 - .L_426)
.L_426:
        /*003c*/ 	.word	0x00000000
        /*0040*/ 	.short	0x0000
        /*0042*/ 	.short	0x0000
        /*0044*/ 	.byte	0x00, 0xf5, 0x21, 0x00


	//----- nvinfo : EIATTR_SPARSE_MMA_MASK
	.align		4
.L_427:
        /*0048*/ 	.byte	0x03, 0x50
        /*004a*/ 	.short	0x0000


	//----- nvinfo : EIATTR_MAXREG_COUNT
	.align		4
        /*004c*/ 	.byte	0x03, 0x1b
        /*004e*/ 	.short	0x00ff


	//----- nvinfo : EIATTR_NUM_BARRIERS
	.align		4
        /*0050*/ 	.byte	0x02, 0x4c
        /*0052*/ 	.byte	0x01
	.zero		1


	//----- nvinfo : EIATTR_EXTERNS
	.align		4
        /*0054*/ 	.byte	0x04, 0x0f
        /*0056*/ 	.short	(.L_429 - .L_428)


	//   ....[0]....
	.align		4
.L_428:
        /*0058*/ 	.word	index@(vprintf)


	//   ....[1]....
	.align		4
        /*005c*/ 	.word	index@(malloc)


	//   ....[2]....
	.align		4
        /*0060*/ 	.word	index@(free)


	//----- nvinfo : EIATTR_MERCURY_ISA_VERSION
	.align		4
.L_429:
        /*0064*/ 	.byte	0x03, 0x5f
        /*0066*/ 	.short	0x0101


	//----- nvinfo : EIATTR_VRC_CTA_INIT_COUNT
	.align		4
        /*0068*/ 	.byte	0x02, 0x4a
	.zero		1
	.zero		1


	//----- nvinfo : EIATTR_SYSCALL_OFFSETS
	.align		4
        /*006c*/ 	.byte	0x04, 0x46
        /*006e*/ 	.short	(.L_431 - .L_430)


	//   ....[0]....
.L_430:
        /*0070*/ 	.word	0x00000100


	//   ....[1]....
        /*0074*/ 	.word	0x000001a0


	//   ....[2]....
        /*0078*/ 	.word	0x00000250


	//   ....[3]....
        /*007c*/ 	.word	0x000002c0


	//   ....[4]....
        /*0080*/ 	.word	0x00000640


	//   ....[5]....
        /*0084*/ 	.word	0x00000690


	//   ....[6]....
        /*0088*/ 	.word	0x00000700


	//   ....[7]....
        /*008c*/ 	.word	0x00000790


	//   ....[8]....
        /*0090*/ 	.word	0x00000840


	//   ....[9]....
        /*0094*/ 	.word	0x000008b0


	//   ....[10]....
        /*0098*/ 	.word	0x00000c30


	//   ....[11]....
        /*009c*/ 	.word	0x00000c80


	//   ....[12]....
        /*00a0*/ 	.word	0x00002eb0


	//   ....[13]....
        /*00a4*/ 	.word	0x00002f60


	//   ....[14]....
        /*00a8*/ 	.word	0x00002fc0


	//   ....[15]....
        /*00ac*/ 	.word	0x00003070


	//----- nvinfo : EIATTR_EXIT_INSTR_OFFSETS
	.align		4
.L_431:
        /*00b0*/ 	.byte	0x04, 0x1c
        /*00b2*/ 	.short	(.L_433 - .L_432)


	//   ....[0]....
.L_432:
        /*00b4*/ 	.word	0x00002e60


	//----- nvinfo : EIATTR_CRS_STACK_SIZE
	.align		4
.L_433:
        /*00b8*/ 	.byte	0x04, 0x1e
        /*00ba*/ 	.short	(.L_435 - .L_434)
.L_434:
        /*00bc*/ 	.word	0x00000000


	//----- nvinfo : EIATTR_CBANK_PARAM_SIZE
	.align		4
.L_435:
        /*00c0*/ 	.byte	0x03, 0x19
        /*00c2*/ 	.short	0x0020


	//----- nvinfo : EIATTR_PARAM_CBANK
	.align		4
        /*00c4*/ 	.byte	0x04, 0x0a
        /*00c6*/ 	.short	(.L_437 - .L_436)
	.align		4
.L_436:
        /*00c8*/ 	.word	index@(.nv.constant0._Z21crossover_and_migratePA48_iPfS1_S0_)
        /*00cc*/ 	.short	0x0380
        /*00ce*/ 	.short	0x0020


	//----- nvinfo : EIATTR_SW_WAR
	.align		4
.L_437:
        /*00d0*/ 	.byte	0x04, 0x36
        /*00d2*/ 	.short	(.L_439 - .L_438)
.L_438:
        /*00d4*/ 	.word	0x00000008
.L_439:


//--------------------- .nv.info._Z16rank_individualsPA48_iPA48_fPf --------------------------
	.section	.nv.info._Z16rank_individualsPA48_iPA48_fPf,"",@"SHT_CUDA_INFO"
	.sectionflags	@""
	.align	4


	//----- nvinfo : EIATTR_CUDA_API_VERSION
	.align		4
        /*0000*/ 	.byte	0x04, 0x37
        /*0002*/ 	.short	(.L_441 - .L_440)
.L_440:
        /*0004*/ 	.word	0x00000082


	//----- nvinfo : EIATTR_KPARAM_INFO
	.align		4
.L_441:
        /*0008*/ 	.byte	0x04, 0x17
        /*000a*/ 	.short	(.L_443 - .L_442)
.L_442:
        /*000c*/ 	.word	0x00000000
        /*0010*/ 	.short	0x0002
        /*0012*/ 	.short	0x0010
        /*0014*/ 	.byte	0x00, 0xf5, 0x21, 0x00


	//----- nvinfo : EIATTR_KPARAM_INFO
	.align		4
.L_443:
        /*0018*/ 	.byte	0x04, 0x17
        /*001a*/ 	.short	(.L_445 - .L_444)
.L_444:
        /*001c*/ 	.word	0x00000000
        /*0020*/ 	.short	0x0001
        /*0022*/ 	.short	0x0008
        /*0024*/ 	.byte	0x00, 0xf5, 0x21, 0x00


	//----- nvinfo : EIATTR_KPARAM_INFO
	.align		4
.L_445:
        /*0028*/ 	.byte	0x04, 0x17
        /*002a*/ 	.short	(.L_447 - .L_446)
.L_446:
        /*002c*/ 	.word	0x00000000
        /*0030*/ 	.short	0x0000
        /*0032*/ 	.short	0x0000
        /*0034*/ 	.byte	0x00, 0xf5, 0x21, 0x00


	//----- nvinfo : EIATTR_SPARSE_MMA_MASK
	.align		4
.L_447:
        /*0038*/ 	.byte	0x03, 0x50
        /*003a*/ 	.short	0x0000


	//----- nvinfo : EIATTR_MAXREG_COUNT
	.align		4
        /*003c*/ 	.byte	0x03, 0x1b
        /*003e*/ 	.short	0x00ff


	//----- nvinfo : EIATTR_NUM_BARRIERS
	.align		4
        /*0040*/ 	.byte	0x02, 0x4c
        /*0042*/ 	.byte	0x01
	.zero		1


	//----- nvinfo : EIATTR_MERCURY_ISA_VERSION
	.align		4
        /*0044*/ 	.byte	0x03, 0x5f
        /*0046*/ 	.short	0x0101


	//----- nvinfo : EIATTR_VRC_CTA_INIT_COUNT
	.align		4
        /*0048*/ 	.byte	0x02, 0x4a
	.zero		1
	.zero		1


	//----- nvinfo : EIATTR_EXIT_INSTR_OFFSETS
	.align		4
        /*004c*/ 	.byte	0x04, 0x1c
        /*004e*/ 	.short	(.L_449 - .L_448)


	//   ....[0]....
.L_448:
        /*0050*/ 	.word	0x000010b0


	//----- nvinfo : EIATTR_CRS_STACK_SIZE
	.align		4
.L_449:
        /*0054*/ 	.byte	0x04, 0x1e
        /*0056*/ 	.short	(.L_451 - .L_450)
.L_450:
        /*0058*/ 	.word	0x00000000


	//----- nvinfo : EIATTR_CBANK_PARAM_SIZE
	.align		4
.L_451:
        /*005c*/ 	.byte	0x03, 0x19
        /*005e*/ 	.short	0x0018


	//----- nvinfo : EIATTR_PARAM_CBANK
	.align		4
        /*0060*/ 	.byte	0x04, 0x0a
        /*0062*/ 	.short	(.L_453 - .L_452)
	.align		4
.L_452:
        /*0064*/ 	.word	index@(.nv.constant0._Z16rank_individualsPA48_iPA48_fPf)
        /*0068*/ 	.short	0x0380
        /*006a*/ 	.short	0x0018


	//----- nvinfo : EIATTR_SW_WAR
	.align		4
.L_453:
        /*006c*/ 	.byte	0x04, 0x36
        /*006e*/ 	.short	(.L_455 - .L_454)
.L_454:
        /*0070*/ 	.word	0x00000008
.L_455:


//--------------------- .nv.callgraph             --------------------------
	.section	.nv.callgraph,"",@"SHT_CUDA_CALLGRAPH"
	.align	4
	.sectionentsize	8
	.align		4
        /*0000*/ 	.word	0x00000000
	.align		4
        /*0004*/ 	.word	0xffffffff
	.align		4
        /*0008*/ 	.word	index@(_Z21crossover_and_migratePA48_iPfS1_S0_)
	.align		4
        /*000c*/ 	.word	index@(vprintf)
	.align		4
        /*0010*/ 	.word	index@(_Z21crossover_and_migratePA48_iPfS1_S0_)
	.align		4
        /*0014*/ 	.word	index@(free)
	.align		4
        /*0018*/ 	.word	index@(_Z21crossover_and_migratePA48_iPfS1_S0_)
	.align		4
        /*001c*/ 	.word	index@(malloc)
	.align		4
        /*0020*/ 	.word	0x00000000
	.align		4
        /*0024*/ 	.word	0xfffffffe
	.align		4
        /*0028*/ 	.word	0x00000000
	.align		4
        /*002c*/ 	.word	0xfffffffd
	.align		4
        /*0030*/ 	.word	0x00000000
	.align		4
        /*0034*/ 	.word	0xfffffffc


//--------------------- .nv.constant4             --------------------------
	.section	.nv.constant4,"a",@progbits
	.align	8
	.align		8
.nv.constant4:
        /*0000*/ 	.dword	precalc_xorwow_matrix
	.align		8
        /*0008*/ 	.dword	precalc_xorwow_offset_matrix
	.align		8
        /*0010*/ 	.dword	mrg32k3aM1
	.align		8
        /*0018*/ 	.dword	mrg32k3aM2
	.align		8
        /*0020*/ 	.dword	mrg32k3aM1SubSeq
	.align		8
        /*0028*/ 	.dword	mrg32k3aM2SubSeq
	.align		8
        /*0030*/ 	.dword	mrg32k3aM1Seq
	.align		8
        /*0038*/ 	.dword	mrg32k3aM2Seq
	.align		8
        /*0040*/ 	.dword	_ZN34_INTERNAL_99d77f32_4_k_cu_0552732c4cuda3std3__45__cpo5beginE
	.align		8
        /*0048*/ 	.dword	_ZN34_INTERNAL_99d77f32_4_k_cu_0552732c4cuda3std3__45__cpo3endE
	.align		8
        /*0050*/ 	.dword	_ZN34_INTERNAL_99d77f32_4_k_cu_0552732c4cuda3std3__45__cpo6cbeginE
	.align		8
        /*0058*/ 	.dword	_ZN34_INTERNAL_99d77f32_4_k_cu_0552732c4cuda3std3__45__cpo4cendE
	.align		8
        /*0060*/ 	.dword	_ZN34_INTERNAL_99d77f32_4_k_cu_0552732c4cuda3std3__45__cpo6rbeginE
	.align		8
        /*0068*/ 	.dword	_ZN34_INTERNAL_99d77f32_4_k_cu_0552732c4cuda3std3__45__cpo4rendE
	.align		8
        /*0070*/ 	.dword	_ZN34_INTERNAL_99d77f32_4_k_cu_0552732c4cuda3std3__45__cpo7crbeginE
	.align		8
        /*0078*/ 	.dword	_ZN34_INTERNAL_99d77f32_4_k_cu_0552732c4cuda3std3__45__cpo5crendE
	.align		8
        /*0080*/ 	.dword	_ZN34_INTERNAL_99d77f32_4_k_cu_0552732c4cuda3std3__436_GLOBAL__N__99d77f32_4_k_cu_0552732c6ignoreE
	.align		8
        /*0088*/ 	.dword	_ZN34_INTERNAL_99d77f32_4_k_cu_0552732c4cuda3std3__419piecewise_constructE
	.align		8
        /*0090*/ 	.dword	_ZN34_INTERNAL_99d77f32_4_k_cu_0552732c4cuda3std3__48in_placeE
	.align		8
        /*0098*/ 	.dword	_ZN34_INTERNAL_99d77f32_4_k_cu_0552732c4cuda3std3__420unreachable_sentinelE
	.align		8
        /*00a0*/ 	.dword	_ZN34_INTERNAL_99d77f32_4_k_cu_0552732c4cuda3std3__47nulloptE
	.align		8
        /*00a8*/ 	.dword	_ZN34_INTERNAL_99d77f32_4_k_cu_0552732c4cuda3std3__48unexpectE
	.align		8
        /*00b0*/ 	.dword	_ZN34_INTERNAL_99d77f32_4_k_cu_0552732c4cuda3std6ranges3__45__cpo4swapE
	.align		8
        /*00b8*/ 	.dword	_ZN34_INTERNAL_99d77f32_4_k_cu_0552732c4cuda3std6ranges3__45__cpo9iter_moveE
	.align		8
        /*00c0*/ 	.dword	_ZN34_INTERNAL_99d77f32_4_k_cu_0552732c4cuda3std6ranges3__45__cpo5beginE
	.align		8
        /*00c8*/ 	.dword	_ZN34_INTERNAL_99d77f32_4_k_cu_0552732c4cuda3std6ranges3__45__cpo3endE
	.align		8
        /*00d0*/ 	.dword	_ZN34_INTERNAL_99d77f32_4_k_cu_0552732c4cuda3std6ranges3__45__cpo6cbeginE
	.align		8
        /*00d8*/ 	.dword	_ZN34_INTERNAL_99d77f32_4_k_cu_0552732c4cuda3std6ranges3__45__cpo4cendE
	.align		8
        /*00e0*/ 	.dword	_ZN34_INTERNAL_99d77f32_4_k_cu_0552732c4cuda3std6ranges3__45__cpo7advanceE
	.align		8
        /*00e8*/ 	.dword	_ZN34_INTERNAL_99d77f32_4_k_cu_0552732c4cuda3std6ranges3__45__cpo9iter_swapE
	.align		8
        /*00f0*/ 	.dword	_ZN34_INTERNAL_99d77f32_4_k_cu_0552732c4cuda3std6ranges3__45__cpo4nextE
	.align		8
        /*00f8*/ 	.dword	_ZN34_INTERNAL_99d77f32_4_k_cu_0552732c4cuda3std6ranges3__45__cpo4prevE
	.align		8
        /*0100*/ 	.dword	_ZN34_INTERNAL_99d77f32_4_k_cu_0552732c4cuda3std6ranges3__45__cpo4dataE
	.align		8
        /*0108*/ 	.dword	_ZN34_INTERNAL_99d77f32_4_k_cu_0552732c4cuda3std6ranges3__45__cpo5cdataE
	.align		8
        /*0110*/ 	.dword	_ZN34_INTERNAL_99d77f32_4_k_cu_0552732c4cuda3std6ranges3__45__cpo4sizeE
	.align		8
        /*0118*/ 	.dword	_ZN34_INTERNAL_99d77f32_4_k_cu_0552732c4cuda3std6ranges3__45__cpo5ssizeE
	.align		8
        /*0120*/ 	.dword	_ZN34_INTERNAL_99d77f32_4_k_cu_0552732c4cuda3std6ranges3__45__cpo8distanceE
	.align		8
        /*0128*/ 	.dword	_ZN34_INTERNAL_99d77f32_4_k_cu_0552732c6thrust24THRUST_300001_SM_1000_NS8cuda_cub3parE
	.align		8
        /*0130*/ 	.dword	_ZN34_INTERNAL_99d77f32_4_k_cu_0552732c6thrust24THRUST_300001_SM_1000_NS8cuda_cub10par_nosyncE
	.align		8
        /*0138*/ 	.dword	_ZN34_INTERNAL_99d77f32_4_k_cu_0552732c6thrust24THRUST_300001_SM_1000_NS6system6detail10sequential3seqE
	.align		8
        /*0140*/ 	.dword	_ZN34_INTERNAL_99d77f32_4_k_cu_0552732c6thrust24THRUST_300001_SM_1000_NS6system3cpp3parE
	.align		8
        /*0148*/ 	.dword	_ZN34_INTERNAL_99d77f32_4_k_cu_0552732c6thrust24THRUST_300001_SM_1000_NS12placeholders2_1E
	.align		8
        /*0150*/ 	.dword	_ZN34_INTERNAL_99d77f32_4_k_cu_0552732c6thrust24THRUST_300001_SM_1000_NS12placeholders2_2E
	.align		8
        /*0158*/ 	.dword	_ZN34_INTERNAL_99d77f32_4_k_cu_0552732c6thrust24THRUST_300001_SM_1000_NS12placeholders2_3E
	.align		8
        /*0160*/ 	.dword	_ZN34_INTERNAL_99d77f32_4_k_cu_0552732c6thrust24THRUST_300001_SM_1000_NS12placeholders2_4E
	.align		8
        /*0168*/ 	.dword	_ZN34_INTERNAL_99d77f32_4_k_cu_0552732c6thrust24THRUST_300001_SM_1000_NS12placeholders2_5E
	.align		8
        /*0170*/ 	.dword	_ZN34_INTERNAL_99d77f32_4_k_cu_0552732c6thrust24THRUST_300001_SM_1000_NS12placeholders2_6E
	.align		8
        /*0178*/ 	.dword	_ZN34_INTERNAL_99d77f32_4_k_cu_0552732c6thrust24THRUST_300001_SM_1000_NS12placeholders2_7E
	.align		8
        /*0180*/ 	.dword	_ZN34_INTERNAL_99d77f32_4_k_cu_0552732c6thrust24THRUST_300001_SM_1000_NS12placeholders2_8E
	.align		8
        /*0188*/ 	.dword	_ZN34_INTERNAL_99d77f32_4_k_cu_0552732c6thrust24THRUST_300001_SM_1000_NS12placeholders2_9E
	.align		8
        /*0190*/ 	.dword	_ZN34_INTERNAL_99d77f32_4_k_cu_0552732c6thrust24THRUST_300001_SM_1000_NS12placeholders3_10E
	.align		8
        /*0198*/ 	.dword	_ZN34_INTERNAL_99d77f32_4_k_cu_0552732c6thrust24THRUST_300001_SM_1000_NS3seqE
	.align		8
        /*01a0*/ 	.dword	_ZN34_INTERNAL_99d77f32_4_k_cu_0552732c6thrust24THRUST_300001_SM_1000_NS6deviceE
	.align		8
        /*01a8*/ 	.dword	$str
	.align		8
        /*01b0*/ 	.dword	$str$8
	.align		8
        /*01b8*/ 	.dword	vprintf
	.align		8
        /*01c0*/ 	.dword	malloc
	.align		8
        /*01c8*/ 	.dword	free


//--------------------- .nv.constant3             --------------------------
	.section	.nv.constant3,"a",@progbits
	.align	8
.nv.constant3:
	.type		__cr_lgamma_table,@object
	.size		__cr_lgamma_table,(.L_8 - __cr_lgamma_table)
__cr_lgamma_table:
        /*0000*/ 	.byte	0x00, 0x00, 0x00, 0x00, 0x00, 0x00, 0x00, 0x00, 0x00, 0x00, 0x00, 0x00, 0x00, 0x00, 0x00, 0x00
        /*0010*/ 	.byte	0xef, 0x39, 0xfa, 0xfe, 0x42, 0x2e, 0xe6, 0x3f, 0x02, 0x20, 0x2a, 0xfa, 0x0b, 0xab, 0xfc, 0x3f
        /*0020*/ 	.byte	0xf9, 0x2c, 0x92, 0x7c, 0xa7, 0x6c, 0x09, 0x40, 0xc9, 0x79, 0x44, 0x3c, 0x64, 0x26, 0x13, 0x40
        /*0030*/ 	.byte	0xca, 0x01, 0xcf, 0x3a, 0x27, 0x51, 0x1a, 0x40, 0x30, 0xcc, 0x2d, 0xf3, 0xe1, 0x0c, 0x21, 0x40
        /*0040*/ 	.byte	0x0d, 0xb7, 0xfc, 0x82, 0x8e, 0x35, 0x25, 0x40
.L_8:


//--------------------- .text._ZN3cub18CUB_300001_SM_10006detail6reduce28DeviceReduceSingleTileKernelINS2_10policy_hubIN4cuda3std3__45tupleIJblEEEyN6thrust24THRUST_300001_SM_1000_NS8cuda_cub9__find_if7functorIS9_EEE10Policy1000EPS9_SI_iSF_S9_S9_NS7_10__identityEEEvT0_T1_T2_T3_T4_T6_ --------------------------
	.section	.text._ZN3cub18CUB_300001_SM_10006detail6reduce28DeviceReduceSingleTileKernelINS2_10policy_hubIN4cuda3std3__45tupleIJblEEEyN6thrust24THRUST_300001_SM_1000_NS8cuda_cub9__find_if7functorIS9_EEE10Policy1000EPS9_SI_iSF_S9_S9_NS7_10__identityEEEvT0_T1_T2_T3_T4_T6_,"ax",@progbits
	.align	128
        .global         _ZN3cub18CUB_300001_SM_10006detail6reduce28DeviceReduceSingleTileKernelINS2_10policy_hubIN4cuda3std3__45tupleIJblEEEyN6thrust24THRUST_300001_SM_1000_NS8cuda_cub9__find_if7functorIS9_EEE10Policy1000EPS9_SI_iSF_S9_S9_NS7_10__identityEEEvT0_T1_T2_T3_T4_T6_
        .type           _ZN3cub18CUB_300001_SM_10006detail6reduce28DeviceReduceSingleTileKernelINS2_10policy_hubIN4cuda3std3__45tupleIJblEEEyN6thrust24THRUST_300001_SM_1000_NS8cuda_cub9__find_if7functorIS9_EEE10Policy1000EPS9_SI_iSF_S9_S9_NS7_10__identityEEEvT0_T1_T2_T3_T4_T6_,@function
        .size           _ZN3cub18CUB_300001_SM_10006detail6reduce28DeviceReduceSingleTileKernelINS2_10policy_hubIN4cuda3std3__45tupleIJblEEEyN6thrust24THRUST_300001_SM_1000_NS8cuda_cub9__find_if7functorIS9_EEE10Policy1000EPS9_SI_iSF_S9_S9_NS7_10__identityEEEvT0_T1_T2_T3_T4_T6_,(.L_x_667 - _ZN3cub18CUB_300001_SM_10006detail6reduce28DeviceReduceSingleTileKernelINS2_10policy_hubIN4cuda3std3__45tupleIJblEEEyN6thrust24THRUST_300001_SM_1000_NS8cuda_cub9__find_if7functorIS9_EEE10Policy1000EPS9_SI_iSF_S9_S9_NS7_10__identityEEEvT0_T1_T2_T3_T4_T6_)
        .other          _ZN3cub18CUB_300001_SM_10006detail6reduce28DeviceReduceSingleTileKernelINS2_10policy_hubIN4cuda3std3__45tupleIJblEEEyN6thrust24THRUST_300001_SM_1000_NS8cuda_cub9__find_if7functorIS9_EEE10Policy1000EPS9_SI_iSF_S9_S9_NS7_10__identityEEEvT0_T1_T2_T3_T4_T6_,@"STO_CUDA_ENTRY STV_DEFAULT"
_ZN3cub18CUB_300001_SM_10006detail6reduce28DeviceReduceSingleTileKernelINS2_10policy_hubIN4cuda3std3__45tupleIJblEEEyN6thrust24THRUST_300001_SM_1000_NS8cuda_cub9__find_if7functorIS9_EEE10Policy1000EPS9_SI_iSF_S9_S9_NS7_10__identityEEEvT0_T1_T2_T3_T4_T6_:
.text._ZN3cub18CUB_300001_SM_10006detail6reduce28DeviceReduceSingleTileKernelINS2_10policy_hubIN4cuda3std3__45tupleIJblEEEyN6thrust24THRUST_300001_SM_1000_NS8cuda_cub9__find_if7functorIS9_EEE10Policy1000EPS9_SI_iSF_S9_S9_NS7_10__identityEEEvT0_T1_T2_T3_T4_T6_:
[----:B------:R-:W-:Y:S01]  /*0000*/  LDC R1, c[0x0][0x37c] ;  /* 0x0000df00ff017b82 */ /* 0x000fe20000000800 */
[----:B------:R-:W0:Y:S07]  /*0010*/  LDCU UR4, c[0x0][0x390] ;  /* 0x00007200ff0477ac */ /* 0x000e2e0008000800 */
[----:B------:R-:W1:Y:S01]  /*0020*/  LDC.U8 R0, c[0x0][0x398] ;  /* 0x0000e600ff007b82 */ /* 0x000e620000000000 */
[----:B------:R-:W2:Y:S01]  /*0030*/  LDCU.64 UR8, c[0x0][0x358] ;  /* 0x00006b00ff0877ac */ /* 0x000ea20008000a00 */
[----:B0-----:R-:W-:-:S09]  /*0040*/  UISETP.NE.AND UP0, UPT, UR4, URZ, UPT ;  /* 0x000000ff0400728c */ /* 0x001fd2000bf05270 */
[----:B--2---:R-:W-:Y:S05]  /*0050*/  BRA.U UP0, `(.L_x_0) ;  /* 0x0000000100207547 */ /* 0x004fea000b800000 */
[----:B------:R-:W0:Y:S02]  /*0060*/  S2R R2, SR_TID.X ;  /* 0x0000000000027919 */ /* 0x000e240000002100 */
[----:B0-----:R-:W-:-:S13]  /*0070*/  ISETP.NE.AND P0, PT, R2, RZ, PT ;  /* 0x000000ff0200720c */ /* 0x001fda0003f05270 */
[----:B------:R-:W-:Y:S05]  /*0080*/  @P0 EXIT ;  /* 0x000000000000094d */ /* 0x000fea0003800000 */
[----:B------:R-:W1:Y:S08]  /*0090*/  LDC.64 R2, c[0x0][0x388] ;  /* 0x0000e200ff027b82 */ /* 0x000e700000000a00 */
[----:B------:R-:W0:Y:S01]  /*00a0*/  LDC.64 R4, c[0x0][0x3a0] ;  /* 0x0000e800ff047b82 */ /* 0x000e220000000a00 */
[----:B-1----:R-:W-:Y:S04]  /*00b0*/  STG.E.U8 desc[UR8][R2.64], R0 ;  /* 0x0000000002007986 */ /* 0x002fe8000c101108 */
[----:B0-----:R-:W-:Y:S01]  /*00c0*/  STG.E.64 desc[UR8][R2.64+0x8], R4 ;  /* 0x0000080402007986 */ /* 0x001fe2000c101b08 */
[----:B------:R-:W-:Y:S05]  /*00d0*/  EXIT ;  /* 0x000000000000794d */ /* 0x000fea0003800000 */
.L_x_0:
[----:B------:R-:W-:Y:S01]  /*00e0*/  UISETP.GT.AND UP0, UPT, UR4, 0x3ff, UPT ;  /* 0x000003ff0400788c */ /* 0x000fe2000bf04270 */
[----:B------:R-:W-:Y:S08]  /*00f0*/  BSSY.RECONVERGENT B0, `(.L_x_1) ;  /* 0x00003d8000007945 */ /* 0x000ff00003800200 */
[----:B------:R-:W-:Y:S05]  /*0100*/  BRA.U UP0, `(.L_x_2) ;  /* 0x0000002100e47547 */ /* 0x000fea000b800000 */
[----:B------:R-:W0:Y:S01]  /*0110*/  S2R R5, SR_TID.X ;  /* 0x0000000000057919 */ /* 0x000e220000002100 */
[----:B------:R-:W-:Y:S01]  /*0120*/  BSSY.RECONVERGENT B1, `(.L_x_3) ;  /* 0x000000b000017945 */ /* 0x000fe20003800200 */
[----:B------:R-:W-:Y:S02]  /*0130*/  PRMT R4, RZ, 0x7610, R4 ;  /* 0x00007610ff047816 */ /* 0x000fe40000000004 */
[----:B------:R-:W-:Y:S02]  /*0140*/  CS2R R2, SRZ ;  /* 0x0000000000027805 */ /* 0x000fe4000001ff00 */
[----:B0-----:R-:W-:Y:S01]  /*0150*/  ISETP.GE.AND P0, PT, R5, UR4, PT ;  /* 0x0000000405007c0c */ /* 0x001fe2000bf06270 */
[----:B------:R-:W-:-:S12]  /*0160*/  IMAD.MOV.U32 R9, RZ, RZ, R5 ;  /* 0x000000ffff097224 */ /* 0x000fd800078e0005 */
[----:B------:R-:W-:Y:S05]  /*0170*/  @P0 BRA `(.L_x_4) ;  /* 0x0000000000140947 */ /* 0x000fea0003800000 */
[----:B------:R-:W0:Y:S02]  /*0180*/  LDC.64 R6, c[0x0][0x380] ;  /* 0x0000e000ff067b82 */ /* 0x000e240000000a00 */
[----:B0-----:R-:W-:-:S05]  /*0190*/  IMAD.WIDE.U32 R6, R5, 0x10, R6 ;  /* 0x0000001005067825 */ /* 0x001fca00078e0006 */
[----:B------:R0:W5:Y:S04]  /*01a0*/  LDG.E.U16.CONSTANT R4, desc[UR8][R6.64] ;  /* 0x0000000806047981 */ /* 0x000168000c1e9500 */
[----:B------:R0:W5:Y:S01]  /*01b0*/  LDG.E.64.CONSTANT R2, desc[UR8][R6.64+0x8] ;  /* 0x0000080806027981 */ /* 0x000162000c1e9b00 */
[----:B------:R-:W-:-:S07]  /*01c0*/  VIADD R9, R5, 0x100 ;  /* 0x0000010005097836 */ /* 0x000fce0000000000 */
.L_x_4:
[----:B------:R-:W-:Y:S05]  /*01d0*/  BSYNC.RECONVERGENT B1 ;  /* 0x0000000000017941 */ /* 0x000fea0003800200 */
.L_x_3:
[----:B------:R-:W-:Y:S01]  /*01e0*/  ISETP.GE.AND P0, PT, R9, UR4, PT ;  /* 0x0000000409007c0c */ /* 0x000fe2000bf06270 */
[----:B------:R-:W-:-:S12]  /*01f0*/  BSSY.RECONVERGENT B1, `(.L_x_5) ;  /* 0x0000058000017945 */ /* 0x000fd80003800200 */
[----:B------:R-:W-:Y:S05]  /*0200*/  @P0 BRA `(.L_x_6) ;  /* 0x0000000400580947 */ /* 0x000fea0003800000 */
[----:B------:R-:W-:Y:S01]  /*0210*/  LOP3.LUT R8, RZ, R9, RZ, 0x33, !PT ;  /* 0x00000009ff087212 */ /* 0x000fe200078e33ff */
[----:B0-----:R-:W0:Y:S01]  /*0220*/  LDC.64 R6, c[0x0][0x380] ;  /* 0x0000e000ff067b82 */ /* 0x001e220000000a00 */
[----:B------:R-:W-:Y:S03]  /*0230*/  BSSY.RECONVERGENT B2, `(.L_x_7) ;  /* 0x0000020000027945 */ /* 0x000fe60003800200 */
[----:B------:R-:W-:-:S05]  /*0240*/  VIADD R8, R8, UR4 ;  /* 0x0000000408087c36 */ /* 0x000fca0008000000 */
[C---:B------:R-:W-:Y:S02]  /*0250*/  LOP3.LUT R10, R8.reuse, 0x300, RZ, 0xc0, !PT ;  /* 0x00000300080a7812 */ /* 0x040fe400078ec0ff */
[----:B------:R-:W-:Y:S02]  /*0260*/  ISETP.GE.U32.AND P1, PT, R8, 0x300, PT ;  /* 0x000003000800780c */ /* 0x000fe40003f26070 */
[----:B------:R-:W-:-:S13]  /*0270*/  ISETP.NE.AND P0, PT, R10, 0x300, PT ;  /* 0x000003000a00780c */ /* 0x000fda0003f05270 */
[----:B------:R-:W-:Y:S05]  /*0280*/  @!P0 BRA `(.L_x_8) ;  /* 0x0000000000688947 */ /* 0x000fea0003800000 */
[----:B------:R-:W2:Y:S01]  /*0290*/  LDC.64 R10, c[0x0][0x380] ;  /* 0x0000e000ff0a7b82 */ /* 0x000ea20000000a00 */
[----:B------:R-:W-:-:S04]  /*02a0*/  LEA.HI R8, R8, 0x1, RZ, 0x18 ;  /* 0x0000000108087811 */ /* 0x000fc800078fc0ff */
[----:B------:R-:W-:-:S05]  /*02b0*/  LOP3.LUT R8, R8, 0x3, RZ, 0xc0, !PT ;  /* 0x0000000308087812 */ /* 0x000fca00078ec0ff */
[----:B------:R-:W-:Y:S02]  /*02c0*/  IMAD.MOV R8, RZ, RZ, -R8 ;  /* 0x000000ffff087224 */ /* 0x000fe400078e0a08 */
[----:B--2---:R-:W-:-:S04]  /*02d0*/  IMAD.WIDE.U32 R10, R9, 0x10, R10 ;  /* 0x00000010090a7825 */ /* 0x004fc800078e000a */
[----:B------:R-:W-:Y:S02]  /*02e0*/  IMAD.MOV.U32 R15, RZ, RZ, R10 ;  /* 0x000000ffff0f7224 */ /* 0x000fe400078e000a */
[----:B------:R-:W-:-:S07]  /*02f0*/  IMAD.MOV.U32 R13, RZ, RZ, R11 ;  /* 0x000000ffff0d7224 */ /* 0x000fce00078e000b */
.L_x_9:
[----:B------:R-:W-:-:S05]  /*0300*/  IMAD.MOV.U32 R12, RZ, RZ, R15 ;  /* 0x000000ffff0c7224 */ /* 0x000fca00078e000f */
[----:B------:R-:W2:Y:S04]  /*0310*/  LDG.E.U16.CONSTANT R14, desc[UR8][R12.64] ;  /* 0x000000080c0e7981 */ /* 0x000ea8000c1e9500 */
[----:B------:R3:W4:Y:S01]  /*0320*/  LDG.E.64.CONSTANT R10, desc[UR8][R12.64+0x8] ;  /* 0x000008080c0a7981 */ /* 0x000722000c1e9b00 */
[----:B------:R-:W-:Y:S01]  /*0330*/  VIADD R8, R8, 0x1 ;  /* 0x0000000108087836 */ /* 0x000fe20000000000 */
[----:B-----5:R-:W-:Y:S01]  /*0340*/  LOP3.LUT P2, RZ, R4, 0xff, RZ, 0xc0, !PT ;  /* 0x000000ff04ff7812 */ /* 0x020fe2000784c0ff */
[----:B------:R-:W-:Y:S01]  /*0350*/  VIADD R9, R9, 0x100 ;  /* 0x0000010009097836 */ /* 0x000fe20000000000 */
[----:B------:R-:W-:Y:S02]  /*0360*/  IADD3 R15, P5, PT, R12, 0x1000, RZ ;  /* 0x000010000c0f7810 */ /* 0x000fe40007fbe0ff */
[----:B------:R-:W-:-:S03]  /*0370*/  ISETP.NE.AND P4, PT, R8, RZ, PT ;  /* 0x000000ff0800720c */ /* 0x000fc60003f85270 */
[----:B---3--:R-:W-:Y:S01]  /*0380*/  IMAD.X R13, RZ, RZ, R13, P5 ;  /* 0x000000ffff0d7224 */ /* 0x008fe200028e060d */
[----:B--2---:R-:W-:Y:S02]  /*0390*/  LOP3.LUT P3, RZ, R14, 0xff, RZ, 0xc0, !PT ;  /* 0x000000ff0eff7812 */ /* 0x004fe4000786c0ff */
[----:B----4-:R-:W-:-:S03]  /*03a0*/  ISETP.LT.U32.AND P0, PT, R10, R2, PT ;  /* 0x000000020a00720c */ /* 0x010fc60003f01070 */
[----:B------:R-:W-:Y:S02]  /*03b0*/  @P2 SEL R14, R4, 0x1, !P3 ;  /* 0x00000001040e2807 */ /* 0x000fe40005800000 */
[----:B------:R-:W-:Y:S02]  /*03c0*/  ISETP.LT.AND.EX P0, PT, R11, R3, PT, P0 ;  /* 0x000000030b00720c */ /* 0x000fe40003f01300 */
[----:B------:R-:W-:-:S04]  /*03d0*/  PRMT R4, R14, 0x7610, R4 ;  /* 0x000076100e047816 */ /* 0x000fc80000000004 */
[C---:B------:R-:W-:Y:S02]  /*03e0*/  @P3 SEL R2, R10.reuse, R2, P0 ;  /* 0x000000020a023207 */ /* 0x040fe40000000000 */
[C---:B------:R-:W-:Y:S02]  /*03f0*/  @P3 SEL R3, R11.reuse, R3, P0 ;  /* 0x000000030b033207 */ /* 0x040fe40000000000 */
[----:B------:R-:W-:Y:S02]  /*0400*/  SEL R2, R10, R2, !P2 ;  /* 0x000000020a027207 */ /* 0x000fe40005000000 */
[----:B------:R-:W-:Y:S01]  /*0410*/  SEL R3, R11, R3, !P2 ;  /* 0x000000030b037207 */ /* 0x000fe20005000000 */
[----:B------:R-:W-:Y:S06]  /*0420*/  @P4 BRA `(.L_x_9) ;  /* 0xfffffffc00b44947 */ /* 0x000fec000383ffff */
.L_x_8:
[----:B------:R-:W-:Y:S05]  /*0430*/  BSYNC.RECONVERGENT B2 ;  /* 0x0000000000027941 */ /* 0x000fea0003800200 */
.L_x_7:
[----:B------:R-:W-:Y:S05]  /*0440*/  @!P1 BRA `(.L_x_6) ;  /* 0x0000000000c89947 */ /* 0x000fea0003800000 */
.L_x_10:
[----:B0-----:R-:W-:-:S05]  /*0450*/  IMAD.WIDE R20, R9, 0x10, R6 ;  /* 0x0000001009147825 */ /* 0x001fca00078e0206 */
[----:B------:R-:W2:Y:S04]  /*0460*/  LDG.E.U16.CONSTANT R19, desc[UR8][R20.64] ;  /* 0x0000000814137981 */ /* 0x000ea8000c1e9500 */
[----:B------:R-:W3:Y:S04]  /*0470*/  LDG.E.64.CONSTANT R10, desc[UR8][R20.64+0x8] ;  /* 0x00000808140a7981 */ /* 0x000ee8000c1e9b00 */
[----:B------:R-:W4:Y:S04]  /*0480*/  LDG.E.U16.CONSTANT R22, desc[UR8][R20.64+0x1000] ;  /* 0x0010000814167981 */ /* 0x000f28000c1e9500 */
[----:B------:R-:W4:Y:S04]  /*0490*/  LDG.E.64.CONSTANT R12, desc[UR8][R20.64+0x1008] ;  /* 0x00100808140c7981 */ /* 0x000f28000c1e9b00 */
[----:B------:R-:W4:Y:S04]  /*04a0*/  LDG.E.U16.CONSTANT R18, desc[UR8][R20.64+0x2000] ;  /* 0x0020000814127981 */ /* 0x000f28000c1e9500 */
[----:B------:R-:W4:Y:S04]  /*04b0*/  LDG.E.64.CONSTANT R14, desc[UR8][R20.64+0x2008] ;  /* 0x00200808140e7981 */ /* 0x000f28000c1e9b00 */
[----:B------:R-:W4:Y:S04]  /*04c0*/  LDG.E.U16.CONSTANT R8, desc[UR8][R20.64+0x3000] ;  /* 0x0030000814087981 */ /* 0x000f28000c1e9500 */
[----:B------:R-:W4:Y:S01]  /*04d0*/  LDG.E.64.CONSTANT R16, desc[UR8][R20.64+0x3008] ;  /* 0x0030080814107981 */ /* 0x000f22000c1e9b00 */
[----:B-----5:R-:W-:Y:S01]  /*04e0*/  LOP3.LUT P2, RZ, R4, 0xff, RZ, 0xc0, !PT ;  /* 0x000000ff04ff7812 */ /* 0x020fe2000784c0ff */
[----:B------:R-:W-:-:S02]  /*04f0*/  IMAD.MOV.U32 R23, RZ, RZ, R3 ;  /* 0x000000ffff177224 */ /* 0x000fc400078e0003 */
[----:B------:R-:W-:Y:S01]  /*0500*/  VIADD R9, R9, 0x400 ;  /* 0x0000040009097836 */ /* 0x000fe20000000000 */
[----:B--2---:R-:W-:Y:S02]  /*0510*/  LOP3.LUT P1, RZ, R19, 0xff, RZ, 0xc0, !PT ;  /* 0x000000ff13ff7812 */ /* 0x004fe4000782c0ff */
[----:B---3--:R-:W-:-:S07]  /*0520*/  ISETP.LT.U32.AND P0, PT, R10, R2, PT ;  /* 0x000000020a00720c */ /* 0x008fce0003f01070 */
[----:B------:R-:W-:Y:S02]  /*0530*/  @P2 SEL R19, R4, 0x1, !P1 ;  /* 0x0000000104132807 */ /* 0x000fe40004800000 */
[-C--:B------:R-:W-:Y:S02]  /*0540*/  ISETP.LT.AND.EX P0, PT, R11, R23.reuse, PT, P0 ;  /* 0x000000170b00720c */ /* 0x080fe40003f01300 */
[----:B------:R-:W-:Y:S02]  /*0550*/  LOP3.LUT P3, RZ, R19, 0xff, RZ, 0xc0, !PT ;  /* 0x000000ff13ff7812 */ /* 0x000fe4000786c0ff */
[----:B----4-:R-:W-:Y:S02]  /*0560*/  LOP3.LUT P4, RZ, R22, 0xff, RZ, 0xc0, !PT ;  /* 0x000000ff16ff7812 */ /* 0x010fe4000788c0ff */
[----:B------:R-:W-:Y:S02]  /*0570*/  @P1 SEL R2, R10, R2, P0 ;  /* 0x000000020a021207 */ /* 0x000fe40000000000 */
[----:B------:R-:W-:-:S02]  /*0580*/  @P1 SEL R23, R11, R23, P0 ;  /* 0x000000170b171207 */ /* 0x000fc40000000000 */
[----:B------:R-:W-:Y:S02]  /*0590*/  SEL R3, R10, R2, !P2 ;  /* 0x000000020a037207 */ /* 0x000fe40005000000 */
[----:B------:R-:W-:Y:S02]  /*05a0*/  SEL R11, R11, R23, !P2 ;  /* 0x000000170b0b7207 */ /* 0x000fe40005000000 */
[----:B------:R-:W-:Y:S02]  /*05b0*/  ISETP.LT.U32.AND P0, PT, R12, R3, PT ;  /* 0x000000030c00720c */ /* 0x000fe40003f01070 */
[----:B------:R-:W-:Y:S02]  /*05c0*/  @P3 SEL R22, R19, 0x1, !P4 ;  /* 0x0000000113163807 */ /* 0x000fe40006000000 */
[----:B------:R-:W-:Y:S02]  /*05d0*/  ISETP.LT.AND.EX P0, PT, R13, R11, PT, P0 ;  /* 0x0000000b0d00720c */ /* 0x000fe40003f01300 */
[----:B------:R-:W-:-:S02]  /*05e0*/  LOP3.LUT P2, RZ, R18, 0xff, RZ, 0xc0, !PT ;  /* 0x000000ff12ff7812 */ /* 0x000fc4000784c0ff */
[----:B------:R-:W-:Y:S02]  /*05f0*/  @P4 SEL R3, R12, R3, P0 ;  /* 0x000000030c034207 */ /* 0x000fe40000000000 */
[----:B------:R-:W-:Y:S02]  /*0600*/  LOP3.LUT P1, RZ, R22, 0xff, RZ, 0xc0, !PT ;  /* 0x000000ff16ff7812 */ /* 0x000fe4000782c0ff */
[C---:B------:R-:W-:Y:S02]  /*0610*/  @P4 SEL R11, R13.reuse, R11, P0 ;  /* 0x0000000b0d0b4207 */ /* 0x040fe40000000000 */
[----:B------:R-:W-:Y:S02]  /*0620*/  SEL R3, R12, R3, !P3 ;  /* 0x000000030c037207 */ /* 0x000fe40005800000 */
[----:B------:R-:W-:Y:S02]  /*0630*/  SEL R13, R13, R11, !P3 ;  /* 0x0000000b0d0d7207 */ /* 0x000fe40005800000 */
[----:B------:R-:W-:-:S02]  /*0640*/  ISETP.LT.U32.AND P0, PT, R14, R3, PT ;  /* 0x000000030e00720c */ /* 0x000fc40003f01070 */
[----:B------:R-:W-:Y:S02]  /*0650*/  LOP3.LUT P3, RZ, R8, 0xff, RZ, 0xc0, !PT ;  /* 0x000000ff08ff7812 */ /* 0x000fe4000786c0ff */
[C---:B------:R-:W-:Y:S02]  /*0660*/  ISETP.LT.AND.EX P0, PT, R15.reuse, R13, PT, P0 ;  /* 0x0000000d0f00720c */ /* 0x040fe40003f01300 */
[----:B------:R-:W-:Y:S02]  /*0670*/  @P1 SEL R18, R22, 0x1, !P2 ;  /* 0x0000000116121807 */ /* 0x000fe40005000000 */
[C---:B------:R-:W-:Y:S02]  /*0680*/  @P2 SEL R3, R14.reuse, R3, P0 ;  /* 0x000000030e032207 */ /* 0x040fe40000000000 */
[----:B------:R-:W-:Y:S02]  /*0690*/  @P2 SEL R13, R15, R13, P0 ;  /* 0x0000000d0f0d2207 */ /* 0x000fe40000000000 */
[----:B------:R-:W-:-:S02]  /*06a0*/  SEL R3, R14, R3, !P1 ;  /* 0x000000030e037207 */ /* 0x000fc40004800000 */
[----:B------:R-:W-:Y:S02]  /*06b0*/  LOP3.LUT P2, RZ, R18, 0xff, RZ, 0xc0, !PT ;  /* 0x000000ff12ff7812 */ /* 0x000fe4000784c0ff */
[----:B------:R-:W-:Y:S02]  /*06c0*/  SEL R15, R15, R13, !P1 ;  /* 0x0000000d0f0f7207 */ /* 0x000fe40004800000 */
[----:B------:R-:W-:Y:S02]  /*06d0*/  ISETP.GE.AND P1, PT, R9, UR4, PT ;  /* 0x0000000409007c0c */ /* 0x000fe4000bf26270 */
[----:B------:R-:W-:-:S04]  /*06e0*/  ISETP.LT.U32.AND P0, PT, R16, R3, PT ;  /* 0x000000031000720c */ /* 0x000fc80003f01070 */
[----:B------:R-:W-:-:S03]  /*06f0*/  ISETP.LT.AND.EX P0, PT, R17, R15, PT, P0 ;  /* 0x0000000f1100720c */ /* 0x000fc60003f01300 */
[----:B------:R-:W-:Y:S02]  /*0700*/  @P2 SEL R8, R18, 0x1, !P3 ;  /* 0x0000000112082807 */ /* 0x000fe40005800000 */
[C---:B------:R-:W-:Y:S02]  /*0710*/  @P3 SEL R3, R16.reuse, R3, P0 ;  /* 0x0000000310033207 */ /* 0x040fe40000000000 */
[C---:B------:R-:W-:Y:S02]  /*0720*/  @P3 SEL R15, R17.reuse, R15, P0 ;  /* 0x0000000f110f3207 */ /* 0x040fe40000000000 */
[----:B------:R-:W-:Y:S02]  /*0730*/  SEL R2, R16, R3, !P2 ;  /* 0x0000000310027207 */ /* 0x000fe40005000000 */
[----:B------:R-:W-:Y:S02]  /*0740*/  SEL R3, R17, R15, !P2 ;  /* 0x0000000f11037207 */ /* 0x000fe40005000000 */
[----:B------:R-:W-:Y:S01]  /*0750*/  PRMT R4, R8, 0x7610, R4 ;  /* 0x0000761008047816 */ /* 0x000fe20000000004 */
[----:B------:R-:W-:Y:S06]  /*0760*/  @!P1 BRA `(.L_x_10) ;  /* 0xfffffffc00389947 */ /* 0x000fec000383ffff */
.L_x_6:
[----:B------:R-:W-:Y:S05]  /*0770*/  BSYNC.RECONVERGENT B1 ;  /* 0x0000000000017941 */ /* 0x000fea0003800200 */
.L_x_5:
[----:B------:R-:W-:-:S09]  /*0780*/  UISETP.GE.AND UP0, UPT, UR4, 0x100, UPT ;  /* 0x000001000400788c */ /* 0x000fd2000bf06270 */
[----:B------:R-:W-:Y:S05]  /*0790*/  BRA.U !UP0, `(.L_x_11) ;  /* 0x0000000d08407547 */ /* 0x000fea000b800000 */
[----:B------:R-:W2:Y:S01]  /*07a0*/  S2R R10, SR_LANEID ;  /* 0x00000000000a7919 */ /* 0x000ea20000000000 */
[----:B0----5:R-:W-:Y:S01]  /*07b0*/  LOP3.LUT R6, R4, 0xff, RZ, 0xc0, !PT ;  /* 0x000000ff04067812 */ /* 0x021fe200078ec0ff */
[----:B------:R-:W-:Y:S01]  /*07c0*/  BSSY.RECONVERGENT B1, `(.L_x_12) ;  /* 0x0000016000017945 */ /* 0x000fe20003800200 */
[----:B------:R0:W3:Y:S04]  /*07d0*/  SHFL.DOWN PT, R9, R2, 0x1, 0x1f ;  /* 0x08201f0002097f89 */ /* 0x0000e800000e0000 */
[----:B------:R0:W4:Y:S04]  /*07e0*/  SHFL.DOWN PT, R8, R3, 0x1, 0x1f ;  /* 0x08201f0003087f89 */ /* 0x00012800000e0000 */
[----:B------:R0:W0:Y:S01]  /*07f0*/  SHFL.DOWN PT, R7, R6, 0x1, 0x1f ;  /* 0x08201f0006077f89 */ /* 0x00002200000e0000 */
[----:B--2---:R-:W-:-:S02]  /*0800*/  ISETP.GT.AND P0, PT, R10, 0x1e, PT ;  /* 0x0000001e0a00780c */ /* 0x004fc40003f04270 */
[C---:B------:R-:W-:Y:S02]  /*0810*/  ISETP.GT.AND P3, PT, R10.reuse, 0x1d, PT ;  /* 0x0000001d0a00780c */ /* 0x040fe40003f64270 */
[----:B------:R-:W-:-:S09]  /*0820*/  ISETP.GT.AND P2, PT, R10, 0x1b, PT ;  /* 0x0000001b0a00780c */ /* 0x000fd20003f44270 */
[----:B0--34-:R-:W-:Y:S05]  /*0830*/  @P0 BRA `(.L_x_13) ;  /* 0x0000000000380947 */ /* 0x019fea0003800000 */
[----:B------:R-:W-:Y:S01]  /*0840*/  LOP3.LUT P1, RZ, R7, 0xff, RZ, 0xc0, !PT ;  /* 0x000000ff07ff7812 */ /* 0x000fe2000782c0ff */
[----:B------:R-:W-:Y:S01]  /*0850*/  IMAD.MOV.U32 R11, RZ, RZ, 0x1 ;  /* 0x00000001ff0b7424 */ /* 0x000fe200078e00ff */
[----:B------:R-:W-:-:S04]  /*0860*/  LOP3.LUT P0, R6, R4, 0xff, RZ, 0xc0, !PT ;  /* 0x000000ff04067812 */ /* 0x000fc8000780c0ff */
[----:B------:R-:W-:-:S13]  /*0870*/  PLOP3.LUT P0, PT, P0, P1, PT, 0x2f, 0xf2 ;  /* 0x0000000000f2781c */ /* 0x000fda0000702577 */
[----:B------:R-:W-:Y:S02]  /*0880*/  @!P0 ISETP.LT.U32.AND P1, PT, R9, R2, PT ;  /* 0x000000020900820c */ /* 0x000fe40003f21070 */
[----:B------:R-:W-:Y:S02]  /*0890*/  @P0 ISETP.NE.AND P4, PT, R6, RZ, PT ;  /* 0x000000ff0600020c */ /* 0x000fe40003f85270 */
[----:B------:R-:W-:Y:S02]  /*08a0*/  @!P0 PRMT R4, R11, 0x7610, R4 ;  /* 0x000076100b048816 */ /* 0x000fe40000000004 */
[----:B------:R-:W-:Y:S02]  /*08b0*/  @!P0 ISETP.LT.AND.EX P1, PT, R8, R3, PT, P1 ;  /* 0x000000030800820c */ /* 0x000fe40003f21310 */
[----:B------:R-:W-:Y:S02]  /*08c0*/  @P0 SEL R6, R7, R4, !P4 ;  /* 0x0000000407060207 */ /* 0x000fe40006000000 */
[----:B------:R-:W-:-:S02]  /*08d0*/  @!P0 SEL R2, R9, R2, P1 ;  /* 0x0000000209028207 */ /* 0x000fc40000800000 */
[----:B------:R-:W-:Y:S02]  /*08e0*/  @!P0 SEL R3, R8, R3, P1 ;  /* 0x0000000308038207 */ /* 0x000fe40000800000 */
[----:B------:R-:W-:Y:S02]  /*08f0*/  @P0 PRMT R4, R6, 0x7610, R4 ;  /* 0x0000761006040816 */ /* 0x000fe40000000004 */
[----:B------:R-:W-:Y:S02]  /*0900*/  @P0 SEL R2, R9, R2, !P4 ;  /* 0x0000000209020207 */ /* 0x000fe40006000000 */
[----:B------:R-:W-:-:S07]  /*0910*/  @P0 SEL R3, R8, R3, !P4 ;  /* 0x0000000308030207 */ /* 0x000fce0006000000 */
.L_x_13:
[----:B------:R-:W-:Y:S05]  /*0920*/  BSYNC.RECONVERGENT B1 ;  /* 0x0000000000017941 */ /* 0x000fea0003800200 */
.L_x_12:
[----:B------:R-:W-:Y:S01]  /*0930*/  LOP3.LUT R7, R4, 0xff, RZ, 0xc0, !PT ;  /* 0x000000ff04077812 */ /* 0x000fe200078ec0ff */
[----:B------:R0:W2:Y:S01]  /*0940*/  SHFL.DOWN PT, R9, R2, 0x2, 0x1f ;  /* 0x08401f0002097f89 */ /* 0x0000a200000e0000 */
[----:B------:R-:W-:Y:S01]  /*0950*/  BSSY.RECONVERGENT B1, `(.L_x_14) ;  /* 0x0000015000017945 */ /* 0x000fe20003800200 */
[C---:B------:R-:W-:Y:S02]  /*0960*/  ISETP.GT.AND P5, PT, R10.reuse, 0x17, PT ;  /* 0x000000170a00780c */ /* 0x040fe40003fa4270 */
[----:B------:R0:W3:Y:S01]  /*0970*/  SHFL.DOWN PT, R8, R3, 0x2, 0x1f ;  /* 0x08401f0003087f89 */ /* 0x0000e200000e0000 */
[C---:B------:R-:W-:Y:S02]  /*0980*/  ISETP.GT.AND P4, PT, R10.reuse, 0xf, PT ;  /* 0x0000000f0a00780c */ /* 0x040fe40003f84270 */
[----:B------:R-:W-:Y:S01]  /*0990*/  ISETP.NE.AND P1, PT, R10, RZ, PT ;  /* 0x000000ff0a00720c */ /* 0x000fe20003f25270 */
[----:B------:R-:W4:Y:S01]  /*09a0*/  SHFL.DOWN PT, R7, R7, 0x2, 0x1f ;  /* 0x08401f0007077f89 */ /* 0x000f2200000e0000 */
[----:B------:R-:W-:Y:S11]  /*09b0*/  @P3 BRA `(.L_x_15) ;  /* 0x0000000000383947 */ /* 0x000ff60003800000 */
[----:B----4-:R-:W-:Y:S01]  /*09c0*/  LOP3.LUT P0, RZ, R7, 0xff, RZ, 0xc0, !PT ;  /* 0x000000ff07ff7812 */ /* 0x010fe2000780c0ff */
[----:B------:R-:W-:Y:S01]  /*09d0*/  IMAD.MOV.U32 R10, RZ, RZ, 0x1 ;  /* 0x00000001ff0a7424 */ /* 0x000fe200078e00ff */
[----:B------:R-:W-:-:S04]  /*09e0*/  LOP3.LUT P3, R6, R4, 0xff, RZ, 0xc0, !PT ;  /* 0x000000ff04067812 */ /* 0x000fc8000786c0ff */
[----:B------:R-:W-:-:S13]  /*09f0*/  PLOP3.LUT P0, PT, P3, P0, PT, 0x2f, 0xf2 ;  /* 0x0000000000f2781c */ /* 0x000fda0001f00577 */
[----:B--2---:R-:W-:Y:S02]  /*0a00*/  @!P0 ISETP.LT.U32.AND P3, PT, R9, R2, PT ;  /* 0x000000020900820c */ /* 0x004fe40003f61070 */
[----:B------:R-:W-:Y:S02]  /*0a10*/  @P0 ISETP.NE.AND P6, PT, R6, RZ, PT ;  /* 0x000000ff0600020c */ /* 0x000fe40003fc5270 */
[----:B------:R-:W-:Y:S02]  /*0a20*/  @!P0 PRMT R4, R10, 0x7610, R4 ;  /* 0x000076100a048816 */ /* 0x000fe40000000004 */
[----:B---3--:R-:W-:Y:S02]  /*0a30*/  @!P0 ISETP.LT.AND.EX P3, PT, R8, R3, PT, P3 ;  /* 0x000000030800820c */ /* 0x008fe40003f61330 */
[----:B------:R-:W-:Y:S02]  /*0a40*/  @P0 SEL R6, R7, R4, !P6 ;  /* 0x0000000407060207 */ /* 0x000fe40007000000 */
[----:B0-----:R-:W-:-:S02]  /*0a50*/  @!P0 SEL R2, R9, R2, P3 ;  /* 0x0000000209028207 */ /* 0x001fc40001800000 */
[----:B------:R-:W-:Y:S02]  /*0a60*/  @!P0 SEL R3, R8, R3, P3 ;  /* 0x0000000308038207 */ /* 0x000fe40001800000 */
[----:B------:R-:W-:Y:S02]  /*0a70*/  @P0 PRMT R4, R6, 0x7610, R4 ;  /* 0x0000761006040816 */ /* 0x000fe40000000004 */
[----:B------:R-:W-:Y:S02]  /*0a80*/  @P0 SEL R2, R9, R2, !P6 ;  /* 0x0000000209020207 */ /* 0x000fe40007000000 */
[----:B------:R-:W-:-:S07]  /*0a90*/  @P0 SEL R3, R8, R3, !P6 ;  /* 0x0000000308030207 */ /* 0x000fce0007000000 */
.L_x_15:
[----:B------:R-:W-:Y:S05]  /*0aa0*/  BSYNC.RECONVERGENT B1 ;  /* 0x0000000000017941 */ /* 0x000fea0003800200 */
.L_x_14:
[----:B----4-:R-:W-:Y:S01]  /*0ab0*/  LOP3.LUT R7, R4, 0xff, RZ, 0xc0, !PT ;  /* 0x000000ff04077812 */ /* 0x010fe200078ec0ff */
[----:B--2---:R2:W4:Y:S01]  /*0ac0*/  SHFL.DOWN PT, R9, R2, 0x4, 0x1f ;  /* 0x08801f0002097f89 */ /* 0x00452200000e0000 */
[----:B------:R-:W-:Y:S03]  /*0ad0*/  BSSY.RECONVERGENT B1, `(.L_x_16) ;  /* 0x0000012000017945 */ /* 0x000fe60003800200 */
[----:B---3--:R2:W3:Y:S04]  /*0ae0*/  SHFL.DOWN PT, R8, R3, 0x4, 0x1f ;  /* 0x08801f0003087f89 */ /* 0x0084e800000e0000 */
[----:B------:R-:W0:Y:S01]  /*0af0*/  SHFL.DOWN PT, R7, R7, 0x4, 0x1f ;  /* 0x08801f0007077f89 */ /* 0x000e2200000e0000 */
[----:B------:R-:W-:Y:S05]  /*0b00*/  @P2 BRA `(.L_x_17) ;  /* 0x0000000000382947 */ /* 0x000fea0003800000 */
[----:B0-----:R-:W-:Y:S01]  /*0b10*/  LOP3.LUT P0, RZ, R7, 0xff, RZ, 0xc0, !PT ;  /* 0x000000ff07ff7812 */ /* 0x001fe2000780c0ff */
[----:B------:R-:W-:Y:S01]  /*0b20*/  IMAD.MOV.U32 R10, RZ, RZ, 0x1 ;  /* 0x00000001ff0a7424 */ /* 0x000fe200078e00ff */
[----:B------:R-:W-:-:S04]  /*0b30*/  LOP3.LUT P2, R6, R4, 0xff, RZ, 0xc0, !PT ;  /* 0x000000ff04067812 */ /* 0x000fc8000784c0ff */
[----:B------:R-:W-:-:S13]  /*0b40*/  PLOP3.LUT P0, PT, P2, P0, PT, 0x2f, 0xf2 ;  /* 0x0000000000f2781c */ /* 0x000fda0001700577 */
[----:B----4-:R-:W-:Y:S02]  /*0b50*/  @!P0 ISETP.LT.U32.AND P2, PT, R9, R2, PT ;  /* 0x000000020900820c */ /* 0x010fe40003f41070 */
[----:B------:R-:W-:Y:S02]  /*0b60*/  @P0 ISETP.NE.AND P3, PT, R6, RZ, PT ;  /* 0x000000ff0600020c */ /* 0x000fe40003f65270 */
[----:B------:R-:W-:Y:S02]  /*0b70*/  @!P0 PRMT R4, R10, 0x7610, R4 ;  /* 0x000076100a048816 */ /* 0x000fe40000000004 */
[----:B---3--:R-:W-:Y:S02]  /*0b80*/  @!P0 ISETP.LT.AND.EX P2, PT, R8, R3, PT, P2 ;  /* 0x000000030800820c */ /* 0x008fe40003f41320 */
[----:B------:R-:W-:Y:S02]  /*0b90*/  @P0 SEL R6, R7, R4, !P3 ;  /* 0x0000000407060207 */ /* 0x000fe40005800000 */
[----:B--2---:R-:W-:-:S02]  /*0ba0*/  @!P0 SEL R2, R9, R2, P2 ;  /* 0x0000000209028207 */ /* 0x004fc40001000000 */
[----:B------:R-:W-:Y:S02]  /*0bb0*/  @!P0 SEL R3, R8, R3, P2 ;  /* 0x0000000308038207 */ /* 0x000fe40001000000 */
[----:B------:R-:W-:Y:S02]  /*0bc0*/  @P0 PRMT R4, R6, 0x7610, R4 ;  /* 0x0000761006040816 */ /* 0x000fe40000000004 */
[----:B------:R-:W-:Y:S02]  /*0bd0*/  @P0 SEL R2, R9, R2, !P3 ;  /* 0x0000000209020207 */ /* 0x000fe40005800000 */
[----:B------:R-:W-:-:S07]  /*0be0*/  @P0 SEL R3, R8, R3, !P3 ;  /* 0x0000000308030207 */ /* 0x000fce0005800000 */
.L_x_17:
[----:B------:R-:W-:Y:S05]  /*0bf0*/  BSYNC.RECONVERGENT B1 ;  /* 0x0000000000017941 */ /* 0x000fea0003800200 */
.L_x_16:
[----:B0-----:R-:W-:Y:S01]  /*0c00*/  LOP3.LUT R7, R4, 0xff, RZ, 0xc0, !PT ;  /* 0x000000ff04077812 */ /* 0x001fe200078ec0ff */
[----:B----4-:R0:W4:Y:S01]  /*0c10*/  SHFL.DOWN PT, R9, R2, 0x8, 0x1f ;  /* 0x09001f0002097f89 */ /* 0x01012200000e0000 */
        /* <DEDUP_REMOVED lines=18> */
.L_x_19:
[----:B------:R-:W-:Y:S05]  /*0d40*/  BSYNC.RECONVERGENT B1 ;  /* 0x0000000000017941 */ /* 0x000fea0003800200 */
.L_x_18:
        /* <DEDUP_REMOVED lines=20> */
.L_x_21:
[----:B------:R-:W-:Y:S05]  /*0e90*/  BSYNC.RECONVERGENT B1 ;  /* 0x0000000000017941 */ /* 0x000fea0003800200 */
.L_x_20:
[----:B------:R-:W-:Y:S04]  /*0ea0*/  BSSY.RECONVERGENT B1, `(.L_x_22) ;  /* 0x000000a000017945 */ /* 0x000fe80003800200 */
[----:B------:R-:W-:Y:S05]  /*0eb0*/  @P1 BRA `(.L_x_23) ;  /* 0x0000000000201947 */ /* 0x000fea0003800000 */
[----:B---3--:R-:W3:Y:S01]  /*0ec0*/  S2R R8, SR_CgaCtaId ;  /* 0x0000000000087919 */ /* 0x008ee20000008800 */
[----:B0-----:R-:W-:Y:S02]  /*0ed0*/  MOV R7, 0x400 ;  /* 0x0000040000077802 */ /* 0x001fe40000000f00 */
[----:B------:R-:W-:-:S04]  /*0ee0*/  SHF.R.U32.HI R6, RZ, 0x1, R5 ;  /* 0x00000001ff067819 */ /* 0x000fc80000011605 */
[----:B------:R-:W-:Y:S02]  /*0ef0*/  LOP3.LUT R6, R6, 0x1f0, RZ, 0xc0, !PT ;  /* 0x000001f006067812 */ /* 0x000fe400078ec0ff */
[----:B---3--:R-:W-:-:S05]  /*0f00*/  LEA R7, R8, R7, 0x18 ;  /* 0x0000000708077211 */ /* 0x008fca00078ec0ff */
[----:B------:R-:W-:-:S05]  /*0f10*/  IMAD.IADD R7, R6, 0x1, R7 ;  /* 0x0000000106077824 */ /* 0x000fca00078e0207 */
[----:B------:R0:W-:Y:S04]  /*0f20*/  STS.64 [R7+0x10], R2 ;  /* 0x0000100207007388 */ /* 0x0001e80000000a00 */
[----:B------:R0:W-:Y:S02]  /*0f30*/  STS.U8 [R7+0x8], R4 ;  /* 0x0000080407007388 */ /* 0x0001e40000000000 */
.L_x_23:
[----:B------:R-:W-:Y:S05]  /*0f40*/  BSYNC.RECONVERGENT B1 ;  /* 0x0000000000017941 */ /* 0x000fea0003800200 */
.L_x_22:
[----:B------:R-:W-:Y:S01]  /*0f50*/  BAR.SYNC.DEFER_BLOCKING 0x0 ;  /* 0x0000000000007b1d */ /* 0x000fe20000010000 */
[----:B------:R-:W-:-:S13]  /*0f60*/  ISETP.NE.AND P1, PT, R5, RZ, PT ;  /* 0x000000ff0500720c */ /* 0x000fda0003f25270 */
[----:B------:R-:W-:Y:S05]  /*0f70*/  @P1 BRA `(.L_x_24) ;  /* 0x0000002c00bc1947 */ /* 0x000fea0003800000 */
[----:B------:R-:W5:Y:S01]  /*0f80*/  S2UR UR6, SR_CgaCtaId ;  /* 0x00000000000679c3 */ /* 0x000f620000008800 */
[----:B------:R-:W-:Y:S01]  /*0f90*/  UMOV UR5, 0x400 ;  /* 0x0000040000057882 */ /* 0x000fe20000000000 */
[----:B------:R-:W-:Y:S01]  /*0fa0*/  LOP3.LUT P2, RZ, R4, 0xff, RZ, 0xc0, !PT ;  /* 0x000000ff04ff7812 */ /* 0x000fe2000784c0ff */
[----:B-----5:R-:W-:-:S09]  /*0fb0*/  ULEA UR5, UR6, UR5, 0x18 ;  /* 0x0000000506057291 */ /* 0x020fd2000f8ec0ff */
[----:B------:R-:W5:Y:S04]  /*0fc0*/  LDS.U8 R16, [UR5+0x18] ;  /* 0x00001805ff107984 */ /* 0x000f680008000000 */
[----:B0-----:R-:W0:Y:S04]  /*0fd0*/  LDS.64 R6, [UR5+0x20] ;  /* 0x00002005ff067984 */ /* 0x001e280008000a00 */
[----:B------:R-:W1:Y:S04]  /*0fe0*/  LDS.U8 R17, [UR5+0x28] ;  /* 0x00002805ff117984 */ /* 0x000e680008000000 */
[----:B------:R-:W2:Y:S04]  /*0ff0*/  LDS.64 R12, [UR5+0x30] ;  /* 0x00003005ff0c7984 */ /* 0x000ea80008000a00 */
[----:B------:R-:W2:Y:S04]  /*1000*/  LDS.U8 R18, [UR5+0x38] ;  /* 0x00003805ff127984 */ /* 0x000ea80008000000 */
[----:B------:R-:W2:Y:S04]  /*1010*/  LDS.64 R10, [UR5+0x40] ;  /* 0x00004005ff0a7984 */ /* 0x000ea80008000a00 */
[----:B------:R-:W2:Y:S04]  /*1020*/  LDS.U8 R14, [UR5+0x48] ;  /* 0x00004805ff0e7984 */ /* 0x000ea80008000000 */
[----:B---34-:R-:W3:Y:S01]  /*1030*/  LDS.64 R8, [UR5+0x50] ;  /* 0x00005005ff087984 */ /* 0x018ee20008000a00 */
[----:B-----5:R-:W-:-:S02]  /*1040*/  ISETP.NE.AND P4, PT, R16, RZ, PT ;  /* 0x000000ff1000720c */ /* 0x020fc40003f85270 */
[----:B0-----:R-:W-:Y:S02]  /*1050*/  ISETP.LT.U32.AND P0, PT, R6, R2, PT ;  /* 0x000000020600720c */ /* 0x001fe40003f01070 */
[----:B------:R-:W-:Y:S02]  /*1060*/  @P2 SEL R16, R4, 0x1, !P4 ;  /* 0x0000000104102807 */ /* 0x000fe40006000000 */
[----:B------:R-:W-:Y:S02]  /*1070*/  ISETP.LT.AND.EX P0, PT, R7, R3, PT, P0 ;  /* 0x000000030700720c */ /* 0x000fe40003f01300 */
[----:B------:R-:W-:Y:S02]  /*1080*/  LOP3.LUT P3, RZ, R16, 0xff, RZ, 0xc0, !PT ;  /* 0x000000ff10ff7812 */ /* 0x000fe4000786c0ff */
[----:B-1----:R-:W-:-:S03]  /*1090*/  ISETP.NE.AND P5, PT, R17, RZ, PT ;  /* 0x000000ff1100720c */ /* 0x002fc60003fa5270 */
[C---:B--2---:R-:W-:Y:S02]  /*10a0*/  @P4 SEL R2, R6.reuse, R2, P0 ;  /* 0x0000000206024207 */ /* 0x044fe40000000000 */
[C---:B------:R-:W-:Y:S02]  /*10b0*/  @P4 SEL R3, R7.reuse, R3, P0 ;  /* 0x0000000307034207 */ /* 0x040fe40000000000 */
[----:B------:R-:W-:Y:S02]  /*10c0*/  SEL R5, R6, R2, !P2 ;  /* 0x0000000206057207 */ /* 0x000fe40005000000 */
[----:B------:R-:W-:Y:S02]  /*10d0*/  SEL R15, R7, R3, !P2 ;  /* 0x00000003070f7207 */ /* 0x000fe40005000000 */
[----:B------:R-:W-:Y:S01]  /*10e0*/  ISETP.LT.U32.AND P0, PT, R12, R5, PT ;  /* 0x000000050c00720c */ /* 0x000fe20003f01070 */
[----:B------:R-:W-:Y:S01]  /*10f0*/  LDS.64 R6, [UR5+0x60] ;  /* 0x00006005ff067984 */ /* 0x000fe20008000a00 */
[----:B------:R-:W-:-:S02]  /*1100*/  @P3 SEL R17, R16, 0x1, !P5 ;  /* 0x0000000110113807 */ /* 0x000fc40006800000 */
[----:B------:R-:W-:Y:S01]  /*1110*/  ISETP.LT.AND.EX P0, PT, R13, R15, PT, P0 ;  /* 0x0000000f0d00720c */ /* 0x000fe20003f01300 */
[----:B------:R-:W0:Y:S01]  /*1120*/  LDS.U8 R16, [UR5+0x58] ;  /* 0x00005805ff107984 */ /* 0x000e220008000000 */
[----:B------:R-:W-:Y:S02]  /*1130*/  LOP3.LUT P2, RZ, R17, 0xff, RZ, 0xc0, !PT ;  /* 0x000000ff11ff7812 */ /* 0x000fe4000784c0ff */
[----:B------:R-:W-:Y:S02]  /*1140*/  @P5 SEL R5, R12, R5, P0 ;  /* 0x000000050c055207 */ /* 0x000fe40000000000 */
[----:B------:R-:W-:Y:S02]  /*1150*/  ISETP.NE.AND P4, PT, R18, RZ, PT ;  /* 0x000000ff1200720c */ /* 0x000fe40003f85270 */
[----:B------:R-:W-:Y:S02]  /*1160*/  @P5 SEL R15, R13, R15, P0 ;  /* 0x0000000f0d0f5207 */ /* 0x000fe40000000000 */
[----:B------:R-:W-:-:S02]  /*1170*/  SEL R3, R12, R5, !P3 ;  /* 0x000000050c037207 */ /* 0x000fc40005800000 */
[----:B------:R-:W-:Y:S01]  /*1180*/  SEL R15, R13, R15, !P3 ;  /* 0x0000000f0d0f7207 */ /* 0x000fe20005800000 */
[----:B------:R-:W1:Y:S01]  /*1190*/  LDS.U8 R12, [UR5+0x68] ;  /* 0x00006805ff0c7984 */ /* 0x000e620008000000 */
[----:B------:R-:W-:Y:S02]  /*11a0*/  ISETP.LT.U32.AND P0, PT, R10, R3, PT ;  /* 0x000000030a00720c */ /* 0x000fe40003f01070 */
[----:B------:R-:W-:Y:S01]  /*11b0*/  @P2 SEL R18, R17, 0x1, !P4 ;  /* 0x0000000111122807 */ /* 0x000fe20006000000 */
[----:B------:R-:W2:Y:S01]  /*11c0*/  LDS.64 R4, [UR5+0x70] ;  /* 0x00007005ff047984 */ /* 0x000ea20008000a00 */
[----:B------:R-:W-:Y:S02]  /*11d0*/  ISETP.LT.AND.EX P0, PT, R11, R15, PT, P0 ;  /* 0x0000000f0b00720c */ /* 0x000fe40003f01300 */
[----:B------:R-:W-:Y:S02]  /*11e0*/  LOP3.LUT P5, RZ, R18, 0xff, RZ, 0xc0, !PT ;  /* 0x000000ff12ff7812 */ /* 0x000fe400078ac0ff */
[----:B------:R-:W-:-:S02]  /*11f0*/  @P4 SEL R3, R10, R3, P0 ;  /* 0x000000030a034207 */ /* 0x000fc40000000000 */
[----:B------:R-:W-:Y:S02]  /*1200*/  ISETP.NE.AND P3, PT, R14, RZ, PT ;  /* 0x000000ff0e00720c */ /* 0x000fe40003f65270 */
[C---:B------:R-:W-:Y:S02]  /*1210*/  @P4 SEL R15, R11.reuse, R15, P0 ;  /* 0x0000000f0b0f4207 */ /* 0x040fe40000000000 */
[----:B------:R-:W-:Y:S02]  /*1220*/  SEL R13, R10, R3, !P2 ;  /* 0x000000030a0d7207 */ /* 0x000fe40005000000 */
[----:B------:R-:W-:Y:S01]  /*1230*/  SEL R15, R11, R15, !P2 ;  /* 0x0000000f0b0f7207 */ /* 0x000fe20005000000 */
[----:B------:R-:W4:Y:S01]  /*1240*/  LDS.U8 R10, [UR5+0x78] ;  /* 0x00007805ff0a7984 */ /* 0x000f220008000000 */
[----:B---3--:R-:W-:Y:S02]  /*1250*/  ISETP.LT.U32.AND P0, PT, R8, R13, PT ;  /* 0x0000000d0800720c */ /* 0x008fe40003f01070 */
[----:B------:R-:W-:Y:S01]  /*1260*/  @P5 SEL R14, R18, 0x1, !P3 ;  /* 0x00000001120e5807 */ /* 0x000fe20005800000 */
[----:B------:R-:W3:Y:S01]  /*1270*/  LDS.64 R2, [UR5+0x80] ;  /* 0x00008005ff027984 */ /* 0x000ee20008000a00 */
[----:B------:R-:W-:-:S02]  /*1280*/  ISETP.LT.AND.EX P0, PT, R9, R15, PT, P0 ;  /* 0x0000000f0900720c */ /* 0x000fc40003f01300 */
[----:B------:R-:W-:Y:S02]  /*1290*/  LOP3.LUT P4, RZ, R14, 0xff, RZ, 0xc0, !PT ;  /* 0x000000ff0eff7812 */ /* 0x000fe4000788c0ff */
[----:B------:R-:W-:Y:S02]  /*12a0*/  @P3 SEL R13, R8, R13, P0 ;  /* 0x0000000d080d3207 */ /* 0x000fe40000000000 */
[----:B0-----:R-:W-:Y:S02]  /*12b0*/  ISETP.NE.AND P2, PT, R16, RZ, PT ;  /* 0x000000ff1000720c */ /* 0x001fe40003f45270 */
[C---:B------:R-:W-:Y:S02]  /*12c0*/  @P3 SEL R15, R9.reuse, R15, P0 ;  /* 0x0000000f090f3207 */ /* 0x040fe40000000000 */
[----:B------:R-:W-:Y:S02]  /*12d0*/  SEL R11, R8, R13, !P5 ;  /* 0x0000000d080b7207 */ /* 0x000fe40006800000 */
[----:B------:R-:W-:-:S02]  /*12e0*/  SEL R13, R9, R15, !P5 ;  /* 0x0000000f090d7207 */ /* 0x000fc40006800000 */
[----:B------:R-:W-:Y:S02]  /*12f0*/  ISETP.LT.U32.AND P0, PT, R6, R11, PT ;  /* 0x0000000b0600720c */ /* 0x000fe40003f01070 */
[----:B------:R-:W-:Y:S02]  /*1300*/  @P4 SEL R16, R14, 0x1, !P2 ;  /* 0x000000010e104807 */ /* 0x000fe40005000000 */
[----:B------:R-:W-:Y:S02]  /*1310*/  ISETP.LT.AND.EX P0, PT, R7, R13, PT, P0 ;  /* 0x0000000d0700720c */ /* 0x000fe40003f01300 */
[----:B------:R-:W-:Y:S02]  /*1320*/  LOP3.LUT P5, RZ, R16, 0xff, RZ, 0xc0, !PT ;  /* 0x000000ff10ff7812 */ /* 0x000fe400078ac0ff */
[----:B------:R-:W-:Y:S02]  /*1330*/  @P2 SEL R11, R6, R11, P0 ;  /* 0x0000000b060b2207 */ /* 0x000fe40000000000 */
[----:B-1----:R-:W-:-:S02]  /*1340*/  ISETP.NE.AND P3, PT, R12, RZ, PT ;  /* 0x000000ff0c00720c */ /* 0x002fc40003f65270 */
[C---:B------:R-:W-:Y:S02]  /*1350*/  @P2 SEL R13, R7.reuse, R13, P0 ;  /* 0x0000000d070d2207 */ /* 0x040fe40000000000 */
[----:B------:R-:W-:Y:S02]  /*1360*/  SEL R9, R6, R11, !P4 ;  /* 0x0000000b06097207 */ /* 0x000fe40006000000 */
[----:B------:R-:W-:Y:S02]  /*1370*/  SEL R11, R7, R13, !P4 ;  /* 0x0000000d070b7207 */ /* 0x000fe40006000000 */
[----:B--2---:R-:W-:Y:S02]  /*1380*/  ISETP.LT.U32.AND P0, PT, R4, R9, PT ;  /* 0x000000090400720c */ /* 0x004fe40003f01070 */
[----:B------:R-:W-:Y:S02]  /*1390*/  @P5 SEL R12, R16, 0x1, !P3 ;  /* 0x00000001100c5807 */ /* 0x000fe40005800000 */
[----:B------:R-:W-:-:S02]  /*13a0*/  ISETP.LT.AND.EX P0, PT, R5, R11, PT, P0 ;  /* 0x0000000b0500720c */ /* 0x000fc40003f01300 */
[----:B----4-:R-:W-:Y:S02]  /*13b0*/  ISETP.NE.AND P4, PT, R10, RZ, PT ;  /* 0x000000ff0a00720c */ /* 0x010fe40003f85270 */
[----:B------:R-:W-:Y:S02]  /*13c0*/  @P3 SEL R9, R4, R9, P0 ;  /* 0x0000000904093207 */ /* 0x000fe40000000000 */
[----:B------:R-:W-:Y:S02]  /*13d0*/  LOP3.LUT P2, RZ, R12, 0xff, RZ, 0xc0, !PT ;  /* 0x000000ff0cff7812 */ /* 0x000fe4000784c0ff */
[C---:B------:R-:W-:Y:S02]  /*13e0*/  @P3 SEL R11, R5.reuse, R11, P0 ;  /* 0x0000000b050b3207 */ /* 0x040fe40000000000 */
[----:B------:R-:W-:Y:S02]  /*13f0*/  SEL R7, R4, R9, !P5 ;  /* 0x0000000904077207 */ /* 0x000fe40006800000 */
[----:B------:R-:W-:-:S02]  /*1400*/  SEL R5, R5, R11, !P5 ;  /* 0x0000000b05057207 */ /* 0x000fc40006800000 */
[----:B---3--:R-:W-:-:S04]  /*1410*/  ISETP.LT.U32.AND P0, PT, R2, R7, PT ;  /* 0x000000070200720c */ /* 0x008fc80003f01070 */
[C---:B------:R-:W-:Y:S02]  /*1420*/  ISETP.LT.AND.EX P0, PT, R3.reuse, R5, PT, P0 ;  /* 0x000000050300720c */ /* 0x040fe40003f01300 */
[----:B------:R-:W-:Y:S02]  /*1430*/  @P2 SEL R10, R12, 0x1, !P4 ;  /* 0x000000010c0a2807 */ /* 0x000fe40006000000 */
[----:B------:R-:W-:Y:S02]  /*1440*/  @P4 SEL R7, R2, R7, P0 ;  /* 0x0000000702074207 */ /* 0x000fe40000000000 */
[----:B------:R-:W-:Y:S02]  /*1450*/  @P4 SEL R5, R3, R5, P0 ;  /* 0x0000000503054207 */ /* 0x000fe40000000000 */
[----:B------:R-:W-:Y:S02]  /*1460*/  PRMT R4, R10, 0x7610, R4 ;  /* 0x000076100a047816 */ /* 0x000fe40000000004 */
[----:B------:R-:W-:-:S02]  /*1470*/  SEL R2, R2, R7, !P2 ;  /* 0x0000000702027207 */ /* 0x000fc40005000000 */
[----:B------:R-:W-:Y:S01]  /*1480*/  SEL R3, R3, R5, !P2 ;  /* 0x0000000503037207 */ /* 0x000fe20005000000 */
[----:B------:R-:W-:Y:S06]  /*1490*/  BRA `(.L_x_24) ;  /* 0x0000002800747947 */ /* 0x000fec0003800000 */
.L_x_11:
[----:B------:R-:W2:Y:S01]  /*14a0*/  S2R R13, SR_LANEID ;  /* 0x00000000000d7919 */ /* 0x000ea20000000000 */
[----:B0-----:R-:W-:Y:S01]  /*14b0*/  LOP3.LUT R6, R5, 0x3e0, RZ, 0xc0, !PT ;  /* 0x000003e005067812 */ /* 0x001fe200078ec0ff */
[----:B------:R-:W-:Y:S04]  /*14c0*/  BSSY.RECONVERGENT B1, `(.L_x_25) ;  /* 0x0000022000017945 */ /* 0x000fe80003800200 */
[----:B------:R-:W-:Y:S01]  /*14d0*/  VIADD R7, R6, 0x20 ;  /* 0x0000002006077836 */ /* 0x000fe20000000000 */
[----:B------:R-:W-:-:S04]  /*14e0*/  LOP3.LUT R6, RZ, R6, RZ, 0x33, !PT ;  /* 0x00000006ff067212 */ /* 0x000fc800078e33ff */
[----:B------:R-:W-:Y:S01]  /*14f0*/  ISETP.GT.AND P0, PT, R7, UR4, PT ;  /* 0x0000000407007c0c */ /* 0x000fe2000bf04270 */
[----:B------:R-:W-:-:S05]  /*1500*/  VIADD R6, R6, UR4 ;  /* 0x0000000406067c36 */ /* 0x000fca0008000000 */
[----:B------:R-:W-:-:S05]  /*1510*/  SEL R6, R6, 0x1f, P0 ;  /* 0x0000001f06067807 */ /* 0x000fca0000000000 */
[----:B-----5:R0:W3:Y:S01]  /*1520*/  SHFL.DOWN PT, R8, R3, 0x1, R6 ;  /* 0x0820000003087989 */ /* 0x0200e200000e0006 */
[C---:B--2---:R-:W-:Y:S01]  /*1530*/  VIADD R7, R13.reuse, 0x2 ;  /* 0x000000020d077836 */ /* 0x044fe20000000000 */
[CC--:B------:R-:W-:Y:S01]  /*1540*/  ISETP.GE.AND P0, PT, R13.reuse, R6.reuse, PT ;  /* 0x000000060d00720c */ /* 0x0c0fe20003f06270 */
[C---:B------:R-:W-:Y:S01]  /*1550*/  VIADD R11, R13.reuse, 0x8 ;  /* 0x000000080d0b7836 */ /* 0x040fe20000000000 */
[C---:B------:R-:W-:Y:S01]  /*1560*/  ISETP.NE.AND P1, PT, R13.reuse, RZ, PT ;  /* 0x000000ff0d00720c */ /* 0x040fe20003f25270 */
[----:B------:R-:W-:Y:S01]  /*1570*/  VIADD R9, R13, 0x4 ;  /* 0x000000040d097836 */ /* 0x000fe20000000000 */
[-C--:B------:R-:W-:Y:S02]  /*1580*/  ISETP.GT.AND P5, PT, R7, R6.reuse, PT ;  /* 0x000000060700720c */ /* 0x080fe40003fa4270 */
[----:B------:R-:W-:Y:S02]  /*1590*/  LOP3.LUT R7, R4, 0xff, RZ, 0xc0, !PT ;  /* 0x000000ff04077812 */ /* 0x000fe400078ec0ff */
[----:B------:R-:W-:-:S02]  /*15a0*/  ISETP.GT.AND P2, PT, R11, R6, PT ;  /* 0x000000060b00720c */ /* 0x000fc40003f44270 */
[----:B------:R0:W2:Y:S01]  /*15b0*/  SHFL.DOWN PT, R11, R2, 0x1, R6 ;  /* 0x08200000020b7989 */ /* 0x0000a200000e0006 */
[----:B------:R-:W-:Y:S01]  /*15c0*/  ISETP.GT.AND P3, PT, R9, R6, PT ;  /* 0x000000060900720c */ /* 0x000fe20003f64270 */
[----:B------:R-:W-:Y:S02]  /*15d0*/  VIADD R9, R13, 0x10 ;  /* 0x000000100d097836 */ /* 0x000fe40000000000 */
[----:B------:R0:W4:Y:S01]  /*15e0*/  SHFL.DOWN PT, R7, R7, 0x1, R6 ;  /* 0x0820000007077989 */ /* 0x00012200000e0006 */
[----:B---3--:R-:W-:Y:S09]  /*15f0*/  @P0 BRA `(.L_x_26) ;  /* 0x0000000000380947 */ /* 0x008ff20003800000 */
[----:B----4-:R-:W-:Y:S01]  /*1600*/  LOP3.LUT P0, RZ, R7, 0xff, RZ, 0xc0, !PT ;  /* 0x000000ff07ff7812 */ /* 0x010fe2000780c0ff */
[----:B------:R-:W-:Y:S01]  /*1610*/  IMAD.MOV.U32 R12, RZ, RZ, 0x1 ;  /* 0x00000001ff0c7424 */ /* 0x000fe200078e00ff */
[----:B------:R-:W-:-:S04]  /*1620*/  LOP3.LUT P4, R10, R4, 0xff, RZ, 0xc0, !PT ;  /* 0x000000ff040a7812 */ /* 0x000fc8000788c0ff */
[----:B------:R-:W-:-:S13]  /*1630*/  PLOP3.LUT P0, PT, P4, P0, PT, 0x2f, 0xf2 ;  /* 0x0000000000f2781c */ /* 0x000fda0002700577 */
[----:B--2---:R-:W-:Y:S02]  /*1640*/  @!P0 ISETP.LT.U32.AND P4, PT, R11, R2, PT ;  /* 0x000000020b00820c */ /* 0x004fe40003f81070 */
[----:B------:R-:W-:Y:S02]  /*1650*/  @P0 ISETP.NE.AND P6, PT, R10, RZ, PT ;  /* 0x000000ff0a00020c */ /* 0x000fe40003fc5270 */
[----:B------:R-:W-:Y:S02]  /*1660*/  @!P0 PRMT R4, R12, 0x7610, R4 ;  /* 0x000076100c048816 */ /* 0x000fe40000000004 */
[----:B------:R-:W-:Y:S02]  /*1670*/  @!P0 ISETP.LT.AND.EX P4, PT, R8, R3, PT, P4 ;  /* 0x000000030800820c */ /* 0x000fe40003f81340 */
[----:B------:R-:W-:Y:S02]  /*1680*/  @P0 SEL R7, R7, R4, !P6 ;  /* 0x0000000407070207 */ /* 0x000fe40007000000 */
[----:B0-----:R-:W-:-:S02]  /*1690*/  @!P0 SEL R2, R11, R2, P4 ;  /* 0x000000020b028207 */ /* 0x001fc40002000000 */
[C---:B------:R-:W-:Y:S02]  /*16a0*/  @!P0 SEL R3, R8.reuse, R3, P4 ;  /* 0x0000000308038207 */ /* 0x040fe40002000000 */
[----:B------:R-:W-:Y:S02]  /*16b0*/  @P0 PRMT R4, R7, 0x7610, R4 ;  /* 0x0000761007040816 */ /* 0x000fe40000000004 */
[----:B------:R-:W-:Y:S02]  /*16c0*/  @P0 SEL R2, R11, R2, !P6 ;  /* 0x000000020b020207 */ /* 0x000fe40007000000 */
[----:B------:R-:W-:-:S07]  /*16d0*/  @P0 SEL R3, R8, R3, !P6 ;  /* 0x0000000308030207 */ /* 0x000fce0007000000 */
.L_x_26:
[----:B------:R-:W-:Y:S05]  /*16e0*/  BSYNC.RECONVERGENT B1 ;  /* 0x0000000000017941 */ /* 0x000fea0003800200 */
.L_x_25:
[----:B----4-:R-:W-:Y:S01]  /*16f0*/  LOP3.LUT R7, R4, 0xff, RZ, 0xc0, !PT ;  /* 0x000000ff04077812 */ /* 0x010fe200078ec0ff */
[----:B------:R3:W4:Y:S01]  /*1700*/  SHFL.DOWN PT, R8, R3, 0x2, R6 ;  /* 0x0840000003087989 */ /* 0x00072200000e0006 */
[----:B------:R-:W-:Y:S01]  /*1710*/  ISETP.GT.AND P4, PT, R9, R6, PT ;  /* 0x000000060900720c */ /* 0x000fe20003f84270 */
[----:B------:R-:W-:Y:S02]  /*1720*/  BSSY.RECONVERGENT B1, `(.L_x_27) ;  /* 0x0000012000017945 */ /* 0x000fe40003800200 */
[----:B------:R3:W0:Y:S04]  /*1730*/  SHFL.DOWN PT, R9, R2, 0x2, R6 ;  /* 0x0840000002097989 */ /* 0x00062800000e0006 */
[----:B------:R3:W0:Y:S01]  /*1740*/  SHFL.DOWN PT, R7, R7, 0x2, R6 ;  /* 0x0840000007077989 */ /* 0x00062200000e0006 */
[----:B------:R-:W-:Y:S05]  /*1750*/  @P5 BRA `(.L_x_28) ;  /* 0x0000000000385947 */ /* 0x000fea0003800000 */
[----:B0-----:R-:W-:Y:S01]  /*1760*/  LOP3.LUT P0, RZ, R7, 0xff, RZ, 0xc0, !PT ;  /* 0x000000ff07ff7812 */ /* 0x001fe2000780c0ff */
[----:B--2---:R-:W-:Y:S01]  /*1770*/  IMAD.MOV.U32 R11, RZ, RZ, 0x1 ;  /* 0x00000001ff0b7424 */ /* 0x004fe200078e00ff */
[----:B------:R-:W-:-:S04]  /*1780*/  LOP3.LUT P5, R10, R4, 0xff, RZ, 0xc0, !PT ;  /* 0x000000ff040a7812 */ /* 0x000fc800078ac0ff */
[----:B------:R-:W-:-:S13]  /*1790*/  PLOP3.LUT P0, PT, P5, P0, PT, 0x2f, 0xf2 ;  /* 0x0000000000f2781c */ /* 0x000fda0002f00577 */
[----:B------:R-:W-:Y:S02]  /*17a0*/  @!P0 ISETP.LT.U32.AND P5, PT, R9, R2, PT ;  /* 0x000000020900820c */ /* 0x000fe40003fa1070 */
[----:B------:R-:W-:Y:S02]  /*17b0*/  @P0 ISETP.NE.AND P6, PT, R10, RZ, PT ;  /* 0x000000ff0a00020c */ /* 0x000fe40003fc5270 */
[----:B------:R-:W-:Y:S02]  /*17c0*/  @!P0 PRMT R4, R11, 0x7610, R4 ;  /* 0x000076100b048816 */ /* 0x000fe40000000004 */
[----:B----4-:R-:W-:Y:S02]  /*17d0*/  @!P0 ISETP.LT.AND.EX P5, PT, R8, R3, PT, P5 ;  /* 0x000000030800820c */ /* 0x010fe40003fa1350 */
[----:B------:R-:W-:Y:S02]  /*17e0*/  @P0 SEL R7, R7, R4, !P6 ;  /* 0x0000000407070207 */ /* 0x000fe40007000000 */
[----:B---3--:R-:W-:-:S02]  /*17f0*/  @!P0 SEL R2, R9, R2, P5 ;  /* 0x0000000209028207 */ /* 0x008fc40002800000 */
[C---:B------:R-:W-:Y:S02]  /*1800*/  @!P0 SEL R3, R8.reuse, R3, P5 ;  /* 0x0000000308038207 */ /* 0x040fe40002800000 */
[----:B------:R-:W-:Y:S02]  /*1810*/  @P0 PRMT R4, R7, 0x7610, R4 ;  /* 0x0000761007040816 */ /* 0x000fe40000000004 */
[----:B------:R-:W-:Y:S02]  /*1820*/  @P0 SEL R2, R9, R2, !P6 ;  /* 0x0000000209020207 */ /* 0x000fe40007000000 */
[----:B------:R-:W-:-:S07]  /*1830*/  @P0 SEL R3, R8, R3, !P6 ;  /* 0x0000000308030207 */ /* 0x000fce0007000000 */
.L_x_28:
[----:B------:R-:W-:Y:S05]  /*1840*/  BSYNC.RECONVERGENT B1 ;  /* 0x0000000000017941 */ /* 0x000fea0003800200 */
.L_x_27:
[----:B0-----:R-:W-:Y:S01]  /*1850*/  LOP3.LUT R7, R4, 0xff, RZ, 0xc0, !PT ;  /* 0x000000ff04077812 */ /* 0x001fe200078ec0ff */
[----:B------:R0:W0:Y:S01]  /*1860*/  SHFL.DOWN PT, R9, R2, 0x4, R6 ;  /* 0x0880000002097989 */ /* 0x00002200000e0006 */
[----:B------:R-:W-:Y:S03]  /*1870*/  BSSY.RECONVERGENT B1, `(.L_x_29) ;  /* 0x0000012000017945 */ /* 0x000fe60003800200 */
[----:B----4-:R4:W0:Y:S04]  /*1880*/  SHFL.DOWN PT, R8, R3, 0x4, R6 ;  /* 0x0880000003087989 */ /* 0x01082800000e0006 */
        /* <DEDUP_REMOVED lines=9> */
[----:B------:R-:W-:Y:S02]  /*1920*/  @!P0 ISETP.LT.AND.EX P3, PT, R8, R3, PT, P3 ;  /* 0x000000030800820c */ /* 0x000fe40003f61330 */
[----:B------:R-:W-:Y:S02]  /*1930*/  @P0 SEL R7, R7, R4, !P5 ;  /* 0x0000000407070207 */ /* 0x000fe40006800000 */
[----:B---3--:R-:W-:-:S02]  /*1940*/  @!P0 SEL R2, R9, R2, P3 ;  /* 0x0000000209028207 */ /* 0x008fc40001800000 */
[C---:B----4-:R-:W-:Y:S02]  /*1950*/  @!P0 SEL R3, R8.reuse, R3, P3 ;  /* 0x0000000308038207 */ /* 0x050fe40001800000 */
[----:B------:R-:W-:Y:S02]  /*1960*/  @P0 PRMT R4, R7, 0x7610, R4 ;  /* 0x0000761007040816 */ /* 0x000fe40000000004 */
[----:B------:R-:W-:Y:S02]  /*1970*/  @P0 SEL R2, R9, R2, !P5 ;  /* 0x0000000209020207 */ /* 0x000fe40006800000 */
[----:B------:R-:W-:-:S07]  /*1980*/  @P0 SEL R3, R8, R3, !P5 ;  /* 0x0000000308030207 */ /* 0x000fce0006800000 */
.L_x_30:
[----:B------:R-:W-:Y:S05]  /*1990*/  BSYNC.RECONVERGENT B1 ;  /* 0x0000000000017941 */ /* 0x000fea0003800200 */
.L_x_29:
[----:B0-----:R-:W-:Y:S01]  /*19a0*/  LOP3.LUT R7, R4, 0xff, RZ, 0xc0, !PT ;  /* 0x000000ff04077812 */ /* 0x001fe200078ec0ff */
[----:B------:R0:W0:Y:S01]  /*19b0*/  SHFL.DOWN PT, R9, R2, 0x8, R6 ;  /* 0x0900000002097989 */ /* 0x00002200000e0006 */
[----:B------:R-:W-:Y:S03]  /*19c0*/  BSSY.RECONVERGENT B1, `(.L_x_31) ;  /* 0x0000012000017945 */ /* 0x000fe60003800200 */
        /* <DEDUP_REMOVED lines=17> */
.L_x_32:
[----:B------:R-:W-:Y:S05]  /*1ae0*/  BSYNC.RECONVERGENT B1 ;  /* 0x0000000000017941 */ /* 0x000fea0003800200 */
.L_x_31:
[----:B0-----:R-:W-:Y:S01]  /*1af0*/  LOP3.LUT R7, R4, 0xff, RZ, 0xc0, !PT ;  /* 0x000000ff04077812 */ /* 0x001fe200078ec0ff */
[----:B------:R0:W0:Y:S01]  /*1b00*/  SHFL.DOWN PT, R9, R2, 0x10, R6 ;  /* 0x0a00000002097989 */ /* 0x00002200000e0006 */
[----:B------:R-:W-:Y:S03]  /*1b10*/  BSSY.RECONVERGENT B1, `(.L_x_33) ;  /* 0x0000012000017945 */ /* 0x000fe60003800200 */
[----:B------:R0:W0:Y:S04]  /*1b20*/  SHFL.DOWN PT, R8, R3, 0x10, R6 ;  /* 0x0a00000003087989 */ /* 0x00002800000e0006 */
[----:B------:R0:W0:Y:S01]  /*1b30*/  SHFL.DOWN PT, R7, R7, 0x10, R6 ;  /* 0x0a00000007077989 */ /* 0x00002200000e0006 */
[----:B------:R-:W-:Y:S05]  /*1b40*/  @P4 BRA `(.L_x_34) ;  /* 0x0000000000384947 */ /* 0x000fea0003800000 */
[----:B0-----:R-:W-:Y:S01]  /*1b50*/  LOP3.LUT P0, RZ, R7, 0xff, RZ, 0xc0, !PT ;  /* 0x000000ff07ff7812 */ /* 0x001fe2000780c0ff */
[----:B------:R-:W-:Y:S01]  /*1b60*/  IMAD.MOV.U32 R10, RZ, RZ, 0x1 ;  /* 0x00000001ff0a7424 */ /* 0x000fe200078e00ff */
[----:B---34-:R-:W-:-:S04]  /*1b70*/  LOP3.LUT P2, R6, R4, 0xff, RZ, 0xc0, !PT ;  /* 0x000000ff04067812 */ /* 0x018fc8000784c0ff */
        /* <DEDUP_REMOVED lines=11> */
.L_x_34:
[----:B------:R-:W-:Y:S05]  /*1c30*/  BSYNC.RECONVERGENT B1 ;  /* 0x0000000000017941 */ /* 0x000fea0003800200 */
.L_x_33:
[----:B------:R-:W-:Y:S04]  /*1c40*/  BSSY.RECONVERGENT B1, `(.L_x_35) ;  /* 0x000000a000017945 */ /* 0x000fe80003800200 */
[----:B------:R-:W-:Y:S05]  /*1c50*/  @P1 BRA `(.L_x_36) ;  /* 0x0000000000201947 */ /* 0x000fea0003800000 */
[----:B0-----:R-:W0:Y:S01]  /*1c60*/  S2R R8, SR_CgaCtaId ;  /* 0x0000000000087919 */ /* 0x001e220000008800 */
[----:B------:R-:W-:Y:S02]  /*1c70*/  MOV R7, 0x400 ;  /* 0x0000040000077802 */ /* 0x000fe40000000f00 */
[----:B---34-:R-:W-:-:S04]  /*1c80*/  SHF.R.U32.HI R6, RZ, 0x1, R5 ;  /* 0x00000001ff067819 */ /* 0x018fc80000011605 */
[----:B------:R-:W-:Y:S02]  /*1c90*/  LOP3.LUT R6, R6, 0x1f0, RZ, 0xc0, !PT ;  /* 0x000001f006067812 */ /* 0x000fe400078ec0ff */
[----:B0-----:R-:W-:-:S05]  /*1ca0*/  LEA R7, R8, R7, 0x18 ;  /* 0x0000000708077211 */ /* 0x001fca00078ec0ff */
[----:B------:R-:W-:-:S05]  /*1cb0*/  IMAD.IADD R7, R6, 0x1, R7 ;  /* 0x0000000106077824 */ /* 0x000fca00078e0207 */
[----:B------:R0:W-:Y:S04]  /*1cc0*/  STS.64 [R7+0x10], R2 ;  /* 0x0000100207007388 */ /* 0x0001e80000000a00 */
[----:B------:R0:W-:Y:S02]  /*1cd0*/  STS.U8 [R7+0x8], R4 ;  /* 0x0000080407007388 */ /* 0x0001e40000000000 */
.L_x_36:
[----:B------:R-:W-:Y:S05]  /*1ce0*/  BSYNC.RECONVERGENT B1 ;  /* 0x0000000000017941 */ /* 0x000fea0003800200 */
.L_x_35:
[----:B------:R-:W-:Y:S01]  /*1cf0*/  BAR.SYNC.DEFER_BLOCKING 0x0 ;  /* 0x0000000000007b1d */ /* 0x000fe20000010000 */
[----:B------:R-:W-:-:S13]  /*1d00*/  ISETP.NE.AND P1, PT, R5, RZ, PT ;  /* 0x000000ff0500720c */ /* 0x000fda0003f25270 */
[----:B------:R-:W-:Y:S05]  /*1d10*/  @P1 BRA `(.L_x_24) ;  /* 0x0000002000541947 */ /* 0x000fea0003800000 */
[----:B------:R-:W-:Y:S02]  /*1d20*/  UISETP.GE.AND UP0, UPT, UR4, 0x21, UPT ;  /* 0x000000210400788c */ /* 0x000fe4000bf06270 */
[----:B------:R-:W-:Y:S02]  /*1d30*/  UISETP.GE.AND UP1, UPT, UR4, 0x41, UPT ;  /* 0x000000410400788c */ /* 0x000fe4000bf26270 */
[----:B------:R-:W-:Y:S02]  /*1d40*/  UISETP.GE.AND UP2, UPT, UR4, 0x61, UPT ;  /* 0x000000610400788c */ /* 0x000fe4000bf46270 */
[----:B------:R-:W-:Y:S02]  /*1d50*/  UISETP.GE.AND UP3, UPT, UR4, 0x81, UPT ;  /* 0x000000810400788c */ /* 0x000fe4000bf66270 */
[----:B------:R-:W-:Y:S02]  /*1d60*/  UISETP.GE.AND UP4, UPT, UR4, 0xa1, UPT ;  /* 0x000000a10400788c */ /* 0x000fe4000bf86270 */
[----:B------:R-:W-:-:S02]  /*1d70*/  UISETP.GE.AND UP5, UPT, UR4, 0xc1, UPT ;  /* 0x000000c10400788c */ /* 0x000fc4000bfa6270 */
[----:B------:R-:W-:Y:S01]  /*1d80*/  UISETP.GE.AND UP6, UPT, UR4, 0xe1, UPT ;  /* 0x000000e10400788c */ /* 0x000fe2000bfc6270 */
[----:B------:R-:W-:Y:S10]  /*1d90*/  BRA.U !UP0, `(.L_x_37) ;  /* 0x00000001083c7547 */ /* 0x000ff4000b800000 */
[----:B------:R-:W5:Y:S01]  /*1da0*/  S2UR UR6, SR_CgaCtaId ;  /* 0x00000000000679c3 */ /* 0x000f620000008800 */
[----:B------:R-:W-:Y:S01]  /*1db0*/  UMOV UR5, 0x400 ;  /* 0x0000040000057882 */ /* 0x000fe20000000000 */
[----:B------:R-:W-:Y:S01]  /*1dc0*/  LOP3.LUT P3, RZ, R4, 0xff, RZ, 0xc0, !PT ;  /* 0x000000ff04ff7812 */ /* 0x000fe2000786c0ff */
[----:B-----5:R-:W-:-:S09]  /*1dd0*/  ULEA UR5, UR6, UR5, 0x18 ;  /* 0x0000000506057291 */ /* 0x020fd2000f8ec0ff */
[----:B------:R-:W5:Y:S04]  /*1de0*/  LDS.U8 R5, [UR5+0x18] ;  /* 0x00001805ff057984 */ /* 0x000f680008000000 */
[----:B0--34-:R-:W0:Y:S01]  /*1df0*/  LDS.64 R6, [UR5+0x20] ;  /* 0x00002005ff067984 */ /* 0x019e220008000a00 */
[----:B-----5:R-:W-:Y:S02]  /*1e00*/  ISETP.NE.AND P2, PT, R5, RZ, PT ;  /* 0x000000ff0500720c */ /* 0x020fe40003f45270 */
[----:B0-----:R-:W-:Y:S02]  /*1e10*/  ISETP.LT.U32.AND P0, PT, R6, R2, PT ;  /* 0x000000020600720c */ /* 0x001fe40003f01070 */
[----:B------:R-:W-:Y:S02]  /*1e20*/  @P3 SEL R5, R4, 0x1, !P2 ;  /* 0x0000000104053807 */ /* 0x000fe40005000000 */
[----:B------:R-:W-:-:S02]  /*1e30*/  ISETP.LT.AND.EX P0, PT, R7, R3, PT, P0 ;  /* 0x000000030700720c */ /* 0x000fc40003f01300 */
[----:B------:R-:W-:-:S05]  /*1e40*/  PRMT R4, R5, 0x7610, R4 ;  /* 0x0000761005047816 */ /* 0x000fca0000000004 */
[C---:B------:R-:W-:Y:S02]  /*1e50*/  @P2 SEL R2, R6.reuse, R2, P0 ;  /* 0x0000000206022207 */ /* 0x040fe40000000000 */
[C---:B------:R-:W-:Y:S02]  /*1e60*/  @P2 SEL R3, R7.reuse, R3, P0 ;  /* 0x0000000307032207 */ /* 0x040fe40000000000 */
[----:B------:R-:W-:Y:S02]  /*1e70*/  SEL R2, R6, R2, !P3 ;  /* 0x0000000206027207 */ /* 0x000fe40005800000 */
[----:B------:R-:W-:-:S07]  /*1e80*/  SEL R3, R7, R3, !P3 ;  /* 0x0000000307037207 */ /* 0x000fce0005800000 */
.L_x_37:
[----:B------:R-:W-:Y:S05]  /*1e90*/  BRA.U !UP1, `(.L_x_38) ;  /* 0x00000001093c7547 */ /* 0x000fea000b800000 */
        /* <DEDUP_REMOVED lines=15> */
.L_x_38:
        /* <DEDUP_REMOVED lines=16> */
.L_x_39:
        /* <DEDUP_REMOVED lines=16> */
.L_x_40:
        /* <DEDUP_REMOVED lines=16> */
.L_x_41:
        /* <DEDUP_REMOVED lines=16> */
.L_x_42:
        /* <DEDUP_REMOVED lines=15> */
[----:B------:R-:W-:Y:S01]  /*2480*/  SEL R3, R7, R3, !P3 ;  /* 0x0000000307037207 */ /* 0x000fe20005800000 */
[----:B------:R-:W-:Y:S06]  /*2490*/  BRA `(.L_x_24) ;  /* 0x0000001800747947 */ /* 0x000fec0003800000 */
.L_x_2:
[----:B------:R-:W0:Y:S01]  /*24a0*/  S2R R5, SR_TID.X ;  /* 0x0000000000057919 */ /* 0x000e220000002100 */
[----:B------:R-:W0:Y:S02]  /*24b0*/  LDC.64 R6, c[0x0][0x380] ;  /* 0x0000e000ff067b82 */ /* 0x000e240000000a00 */
[----:B0-----:R-:W-:-:S05]  /*24c0*/  IMAD.WIDE.U32 R6, R5, 0x10, R6 ;  /* 0x0000001005067825 */ /* 0x001fca00078e0006 */
[----:B------:R-:W2:Y:S04]  /*24d0*/  LDG.E.U16.CONSTANT R16, desc[UR8][R6.64] ;  /* 0x0000000806107981 */ /* 0x000ea8000c1e9500 */
[----:B------:R-:W3:Y:S04]  /*24e0*/  LDG.E.64.CONSTANT R12, desc[UR8][R6.64+0x8] ;  /* 0x00000808060c7981 */ /* 0x000ee8000c1e9b00 */
[----:B------:R-:W3:Y:S04]  /*24f0*/  LDG.E.64.CONSTANT R10, desc[UR8][R6.64+0x1008] ;  /* 0x00100808060a7981 */ /* 0x000ee8000c1e9b00 */
[----:B------:R-:W4:Y:S04]  /*2500*/  LDG.E.U16.CONSTANT R4, desc[UR8][R6.64+0x1000] ;  /* 0x0010000806047981 */ /* 0x000f28000c1e9500 */
[----:B------:R-:W5:Y:S04]  /*2510*/  LDG.E.U16.CONSTANT R14, desc[UR8][R6.64+0x2000] ;  /* 0x00200008060e7981 */ /* 0x000f68000c1e9500 */
[----:B------:R-:W5:Y:S04]  /*2520*/  LDG.E.64.CONSTANT R8, desc[UR8][R6.64+0x2008] ;  /* 0x0020080806087981 */ /* 0x000f68000c1e9b00 */
[----:B------:R-:W5:Y:S04]  /*2530*/  LDG.E.U16.CONSTANT R15, desc[UR8][R6.64+0x3000] ;  /* 0x00300008060f7981 */ /* 0x000f68000c1e9500 */
[----:B------:R-:W5:Y:S01]  /*2540*/  LDG.E.64.CONSTANT R2, desc[UR8][R6.64+0x3008] ;  /* 0x0030080806027981 */ /* 0x000f62000c1e9b00 */
[----:B------:R-:W-:Y:S01]  /*2550*/  UISETP.GE.U32.AND UP0, UPT, UR4, 0x800, UPT ;  /* 0x000008000400788c */ /* 0x000fe2000bf06070 */
[----:B--2---:R-:W-:-:S02]  /*2560*/  LOP3.LUT P1, RZ, R16, 0xff, RZ, 0xc0, !PT ;  /* 0x000000ff10ff7812 */ /* 0x004fc4000782c0ff */
[----:B---3--:R-:W-:-:S04]  /*2570*/  ISETP.LT.U32.AND P0, PT, R10, R12, PT ;  /* 0x0000000c0a00720c */ /* 0x008fc80003f01070 */
[CC--:B------:R-:W-:Y:S02]  /*2580*/  ISETP.LT.AND.EX P0, PT, R11.reuse, R13.reuse, PT, P0 ;  /* 0x0000000d0b00720c */ /* 0x0c0fe40003f01300 */
[----:B----4-:R-:W-:Y:S02]  /*2590*/  LOP3.LUT P2, RZ, R4, 0xff, RZ, 0xc0, !PT ;  /* 0x000000ff04ff7812 */ /* 0x010fe4000784c0ff */
[----:B------:R-:W-:Y:S02]  /*25a0*/  SEL R17, R10, R12, P0 ;  /* 0x0000000c0a117207 */ /* 0x000fe40000000000 */
[----:B------:R-:W-:Y:S02]  /*25b0*/  SEL R19, R11, R13, P0 ;  /* 0x0000000d0b137207 */ /* 0x000fe40000000000 */
[----:B------:R-:W-:Y:S02]  /*25c0*/  @P1 SEL R4, R16, 0x1, !P2 ;  /* 0x0000000110041807 */ /* 0x000fe40005000000 */
[----:B------:R-:W-:-:S02]  /*25d0*/  SEL R17, R12, R17, !P2 ;  /* 0x000000110c117207 */ /* 0x000fc40005000000 */
[----:B------:R-:W-:Y:S02]  /*25e0*/  SEL R19, R13, R19, !P2 ;  /* 0x000000130d137207 */ /* 0x000fe40005000000 */
[----:B-----5:R-:W-:Y:S02]  /*25f0*/  LOP3.LUT P3, RZ, R14, 0xff, RZ, 0xc0, !PT ;  /* 0x000000ff0eff7812 */ /* 0x020fe4000786c0ff */
[----:B------:R-:W-:Y:S02]  /*2600*/  LOP3.LUT P2, RZ, R4, 0xff, RZ, 0xc0, !PT ;  /* 0x000000ff04ff7812 */ /* 0x000fe4000784c0ff */
[----:B------:R-:W-:Y:S02]  /*2610*/  SEL R13, R10, R17, !P1 ;  /* 0x000000110a0d7207 */ /* 0x000fe40004800000 */
[----:B------:R-:W-:Y:S02]  /*2620*/  SEL R17, R11, R19, !P1 ;  /* 0x000000130b117207 */ /* 0x000fe40004800000 */
[----:B------:R-:W-:-:S02]  /*2630*/  ISETP.LT.U32.AND P0, PT, R8, R13, PT ;  /* 0x0000000d0800720c */ /* 0x000fc40003f01070 */
[----:B------:R-:W-:Y:S02]  /*2640*/  LOP3.LUT P4, RZ, R15, 0xff, RZ, 0xc0, !PT ;  /* 0x000000ff0fff7812 */ /* 0x000fe4000788c0ff */
[----:B------:R-:W-:-:S03]  /*2650*/  ISETP.LT.AND.EX P0, PT, R9, R17, PT, P0 ;  /* 0x000000110900720c */ /* 0x000fc60003f01300 */
[----:B------:R-:W-:Y:S02]  /*2660*/  @P2 SEL R14, R4, 0x1, !P3 ;  /* 0x00000001040e2807 */ /* 0x000fe40005800000 */
[C---:B------:R-:W-:Y:S02]  /*2670*/  @P3 SEL R13, R8.reuse, R13, P0 ;  /* 0x0000000d080d3207 */ /* 0x040fe40000000000 */
[C---:B------:R-:W-:Y:S02]  /*2680*/  @P3 SEL R17, R9.reuse, R17, P0 ;  /* 0x0000001109113207 */ /* 0x040fe40000000000 */
[----:B------:R-:W-:Y:S02]  /*2690*/  SEL R11, R8, R13, !P2 ;  /* 0x0000000d080b7207 */ /* 0x000fe40005000000 */
[----:B------:R-:W-:Y:S02]  /*26a0*/  LOP3.LUT P1, RZ, R14, 0xff, RZ, 0xc0, !PT ;  /* 0x000000ff0eff7812 */ /* 0x000fe4000782c0ff */
[----:B------:R-:W-:-:S02]  /*26b0*/  SEL R9, R9, R17, !P2 ;  /* 0x0000001109097207 */ /* 0x000fc40005000000 */
[----:B------:R-:W-:-:S04]  /*26c0*/  ISETP.LT.U32.AND P0, PT, R2, R11, PT ;  /* 0x0000000b0200720c */ /* 0x000fc80003f01070 */
[----:B------:R-:W-:-:S04]  /*26d0*/  ISETP.LT.AND.EX P0, PT, R3, R9, PT, P0 ;  /* 0x000000090300720c */ /* 0x000fc80003f01300 */
[C---:B------:R-:W-:Y:S02]  /*26e0*/  @P4 SEL R9, R3.reuse, R9, P0 ;  /* 0x0000000903094207 */ /* 0x040fe40000000000 */
[----:B------:R-:W-:Y:S02]  /*26f0*/  @P4 SEL R11, R2, R11, P0 ;  /* 0x0000000b020b4207 */ /* 0x000fe40000000000 */
[----:B------:R-:W-:Y:S02]  /*2700*/  @P1 SEL R15, R14, 0x1, !P4 ;  /* 0x000000010e0f1807 */ /* 0x000fe40006000000 */
[----:B------:R-:W-:Y:S01]  /*2710*/  SEL R3, R3, R9, !P1 ;  /* 0x0000000903037207 */ /* 0x000fe20004800000 */
[----:B------:R-:W-:Y:S01]  /*2720*/  IMAD.MOV.U32 R9, RZ, RZ, 0x400 ;  /* 0x00000400ff097424 */ /* 0x000fe200078e00ff */
[----:B------:R-:W-:Y:S02]  /*2730*/  SEL R2, R2, R11, !P1 ;  /* 0x0000000b02027207 */ /* 0x000fe40004800000 */
[----:B------:R-:W-:Y:S01]  /*2740*/  PRMT R4, R15, 0x7610, R4 ;  /* 0x000076100f047816 */ /* 0x000fe20000000004 */
[----:B------:R-:W-:Y:S06]  /*2750*/  BRA.U !UP0, `(.L_x_43) ;  /* 0x0000000108e47547 */ /* 0x000fec000b800000 */
[----:B------:R-:W-:Y:S01]  /*2760*/  IMAD.MOV.U32 R9, RZ, RZ, 0x400 ;  /* 0x00000400ff097424 */ /* 0x000fe200078e00ff */
[----:B------:R-:W0:Y:S01]  /*2770*/  LDCU UR5, c[0x0][0x390] ;  /* 0x00007200ff0577ac */ /* 0x000e220008000800 */
[----:B------:R-:W-:-:S12]  /*2780*/  UIADD3 UR6, UPT, UPT, UR4, -0x400, URZ ;  /* 0xfffffc0004067890 */ /* 0x000fd8000fffe0ff */
.L_x_45:
[----:B------:R-:W-:-:S05]  /*2790*/  IMAD.WIDE R20, R9, 0x10, R6 ;  /* 0x0000001009147825 */ /* 0x000fca00078e0206 */
[----:B------:R-:W2:Y:S04]  /*27a0*/  LDG.E.U16.CONSTANT R19, desc[UR8][R20.64] ;  /* 0x0000000814137981 */ /* 0x000ea8000c1e9500 */
[----:B------:R-:W3:Y:S04]  /*27b0*/  LDG.E.64.CONSTANT R10, desc[UR8][R20.64+0x8] ;  /* 0x00000808140a7981 */ /* 0x000ee8000c1e9b00 */
[----:B------:R-:W4:Y:S04]  /*27c0*/  LDG.E.U16.CONSTANT R22, desc[UR8][R20.64+0x1000] ;  /* 0x0010000814167981 */ /* 0x000f28000c1e9500 */
[----:B------:R-:W5:Y:S04]  /*27d0*/  LDG.E.64.CONSTANT R12, desc[UR8][R20.64+0x1008] ;  /* 0x00100808140c7981 */ /* 0x000f68000c1e9b00 */
[----:B------:R-:W5:Y:S04]  /*27e0*/  LDG.E.U16.CONSTANT R8, desc[UR8][R20.64+0x2000] ;  /* 0x0020000814087981 */ /* 0x000f68000c1e9500 */
[----:B------:R-:W5:Y:S04]  /*27f0*/  LDG.E.64.CONSTANT R14, desc[UR8][R20.64+0x2008] ;  /* 0x00200808140e7981 */ /* 0x000f68000c1e9b00 */
[----:B------:R-:W5:Y:S04]  /*2800*/  LDG.E.U16.CONSTANT R18, desc[UR8][R20.64+0x3000] ;  /* 0x0030000814127981 */ /* 0x000f68000c1e9500 */
[----:B------:R-:W5:Y:S01]  /*2810*/  LDG.E.64.CONSTANT R16, desc[UR8][R20.64+0x3008] ;  /* 0x0030080814107981 */ /* 0x000f62000c1e9b00 */
[----:B------:R-:W-:Y:S01]  /*2820*/  LOP3.LUT P2, RZ, R4, 0xff, RZ, 0xc0, !PT ;  /* 0x000000ff04ff7812 */ /* 0x000fe2000784c0ff */
[----:B------:R-:W-:Y:S01]  /*2830*/  IMAD.MOV.U32 R23, RZ, RZ, R3 ;  /* 0x000000ffff177224 */ /* 0x000fe200078e0003 */
[----:B0-----:R-:W-:Y:S01]  /*2840*/  UMOV UR4, UR5 ;  /* 0x0000000500047c82 */ /* 0x001fe20008000000 */
[----:B--2---:R-:W-:-:S02]  /*2850*/  LOP3.LUT P1, RZ, R19, 0xff, RZ, 0xc0, !PT ;  /* 0x000000ff13ff7812 */ /* 0x004fc4000782c0ff */
[----:B---3--:R-:W-:-:S08]  /*2860*/  ISETP.LT.U32.AND P0, PT, R10, R2, PT ;  /* 0x000000020a00720c */ /* 0x008fd00003f01070 */
        /* <DEDUP_REMOVED lines=8> */
[----:B-----5:R-:W-:Y:S02]  /*28f0*/  ISETP.LT.U32.AND P0, PT, R12, R3, PT ;  /* 0x000000030c00720c */ /* 0x020fe40003f01070 */
        /* <DEDUP_REMOVED lines=9> */
[----:B------:R-:W-:Y:S02]  /*2990*/  IADD3 R2, PT, PT, -R9, UR4, RZ ;  /* 0x0000000409027c10 */ /* 0x000fe4000fffe1ff */
[C---:B------:R-:W-:Y:S02]  /*29a0*/  ISETP.LT.AND.EX P0, PT, R15.reuse, R13, PT, P0 ;  /* 0x0000000d0f00720c */ /* 0x040fe40003f01300 */
[----:B------:R-:W-:Y:S02]  /*29b0*/  @P1 SEL R8, R22, 0x1, !P2 ;  /* 0x0000000116081807 */ /* 0x000fe40005000000 */
[----:B------:R-:W-:Y:S02]  /*29c0*/  @P2 SEL R3, R14, R3, P0 ;  /* 0x000000030e032207 */ /* 0x000fe40000000000 */
[----:B------:R-:W-:Y:S02]  /*29d0*/  @P2 SEL R13, R15, R13, P0 ;  /* 0x0000000d0f0d2207 */ /* 0x000fe40000000000 */
[----:B------:R-:W-:-:S02]  /*29e0*/  LOP3.LUT P3, RZ, R18, 0xff, RZ, 0xc0, !PT ;  /* 0x000000ff12ff7812 */ /* 0x000fc4000786c0ff */
[----:B------:R-:W-:Y:S02]  /*29f0*/  SEL R3, R14, R3, !P1 ;  /* 0x000000030e037207 */ /* 0x000fe40004800000 */
[----:B------:R-:W-:Y:S02]  /*2a00*/  LOP3.LUT P2, RZ, R8, 0xff, RZ, 0xc0, !PT ;  /* 0x000000ff08ff7812 */ /* 0x000fe4000784c0ff */
[----:B------:R-:W-:Y:S02]  /*2a10*/  SEL R15, R15, R13, !P1 ;  /* 0x0000000d0f0f7207 */ /* 0x000fe40004800000 */
[----:B------:R-:W-:Y:S02]  /*2a20*/  ISETP.GE.AND P1, PT, R2, 0x400, PT ;  /* 0x000004000200780c */ /* 0x000fe40003f26270 */
        /* <DEDUP_REMOVED lines=9> */
[----:B------:R-:W-:-:S05]  /*2ac0*/  VIADD R9, R9, 0x400 ;  /* 0x0000040009097836 */ /* 0x000fca0000000000 */
[----:B------:R-:W-:-:S13]  /*2ad0*/  ISETP.GT.AND P0, PT, R9, UR6, PT ;  /* 0x0000000609007c0c */ /* 0x000fda000bf04270 */
[----:B------:R-:W-:Y:S05]  /*2ae0*/  @!P0 BRA `(.L_x_45) ;  /* 0xfffffffc00288947 */ /* 0x000fea000383ffff */
.L_x_43:
[----:B------:R-:W-:-:S13]  /*2af0*/  ISETP.GE.AND P0, PT, R9, UR4, PT ;  /* 0x0000000409007c0c */ /* 0x000fda000bf06270 */
[----:B------:R-:W-:Y:S05]  /*2b00*/  @P0 BRA `(.L_x_44) ;  /* 0x00000004009c0947 */ /* 0x000fea0003800000 */
[----:B------:R-:W-:Y:S01]  /*2b10*/  IADD3 R19, PT, PT, -R9, UR4, RZ ;  /* 0x0000000409137c10 */ /* 0x000fe2000fffe1ff */
[----:B------:R-:W-:Y:S03]  /*2b20*/  BSSY.RECONVERGENT B1, `(.L_x_44) ;  /* 0x0000065000017945 */ /* 0x000fe60003800200 */
[----:B------:R-:W-:-:S13]  /*2b30*/  ISETP.GE.AND P0, PT, R5, R19, PT ;  /* 0x000000130500720c */ /* 0x000fda0003f06270 */
[----:B------:R-:W-:Y:S05]  /*2b40*/  @P0 BRA `(.L_x_46) ;  /* 0x0000000400880947 */ /* 0x000fea0003800000 */
[----:B------:R-:W-:Y:S01]  /*2b50*/  LOP3.LUT R6, RZ, R5, RZ, 0x33, !PT ;  /* 0x00000005ff067212 */ /* 0x000fe200078e33ff */
[----:B------:R-:W-:Y:S01]  /*2b60*/  BSSY.RECONVERGENT B2, `(.L_x_47) ;  /* 0x000001f000027945 */ /* 0x000fe20003800200 */
[----:B------:R-:W-:Y:S02]  /*2b70*/  IMAD.MOV.U32 R18, RZ, RZ, R5 ;  /* 0x000000ffff127224 */ /* 0x000fe400078e0005 */
[----:B------:R-:W-:-:S04]  /*2b80*/  IADD3 R8, PT, PT, -R9, UR4, R6 ;  /* 0x0000000409087c10 */ /* 0x000fc8000fffe106 */
[C---:B------:R-:W-:Y:S02]  /*2b90*/  LOP3.LUT R6, R8.reuse, 0x300, RZ, 0xc0, !PT ;  /* 0x0000030008067812 */ /* 0x040fe400078ec0ff */
[----:B------:R-:W-:Y:S02]  /*2ba0*/  ISETP.GE.U32.AND P2, PT, R8, 0x300, PT ;  /* 0x000003000800780c */ /* 0x000fe40003f46070 */
[----:B------:R-:W-:-:S13]  /*2bb0*/  ISETP.NE.AND P0, PT, R6, 0x300, PT ;  /* 0x000003000600780c */ /* 0x000fda0003f05270 */
[----:B------:R-:W-:Y:S05]  /*2bc0*/  @!P0 BRA `(.L_x_48) ;  /* 0x0000000000608947 */ /* 0x000fea0003800000 */
[----:B------:R-:W0:Y:S01]  /*2bd0*/  LDC.64 R6, c[0x0][0x380] ;  /* 0x0000e000ff067b82 */ /* 0x000e220000000a00 */
[----:B------:R-:W-:Y:S01]  /*2be0*/  LEA.HI R8, R8, 0x1, RZ, 0x18 ;  /* 0x0000000108087811 */ /* 0x000fe200078fc0ff */
[----:B------:R-:W-:Y:S02]  /*2bf0*/  IMAD.IADD R15, R5, 0x1, R9 ;  /* 0x00000001050f7824 */ /* 0x000fe400078e0209 */
[----:B------:R-:W-:Y:S01]  /*2c00*/  IMAD.MOV.U32 R18, RZ, RZ, R5 ;  /* 0x000000ffff127224 */ /* 0x000fe200078e0005 */
[----:B------:R-:W-:-:S05]  /*2c10*/  LOP3.LUT R8, R8, 0x3, RZ, 0xc0, !PT ;  /* 0x0000000308087812 */ /* 0x000fca00078ec0ff */
[----:B------:R-:W-:-:S07]  /*2c20*/  IMAD.MOV R8, RZ, RZ, -R8 ;  /* 0x000000ffff087224 */ /* 0x000fce00078e0a08 */
.L_x_49:
[----:B0-----:R-:W-:-:S05]  /*2c30*/  IMAD.WIDE.U32 R10, R15, 0x10, R6 ;  /* 0x000000100f0a7825 */ /* 0x001fca00078e0006 */
[----:B------:R-:W2:Y:S04]  /*2c40*/  LDG.E.U16.CONSTANT R14, desc[UR8][R10.64] ;  /* 0x000000080a0e7981 */ /* 0x000ea8000c1e9500 */
[----:B------:R-:W3:Y:S01]  /*2c50*/  LDG.E.64.CONSTANT R12, desc[UR8][R10.64+0x8] ;  /* 0x000008080a0c7981 */ /* 0x000ee2000c1e9b00 */
[----:B------:R-:W-:Y:S01]  /*2c60*/  VIADD R8, R8, 0x1 ;  /* 0x0000000108087836 */ /* 0x000fe20000000000 */
[----:B------:R-:W-:Y:S01]  /*2c70*/  LOP3.LUT P3, RZ, R4, 0xff, RZ, 0xc0, !PT ;  /* 0x000000ff04ff7812 */ /* 0x000fe2000786c0ff */
[----:B------:R-:W-:Y:S02]  /*2c80*/  VIADD R18, R18, 0x100 ;  /* 0x0000010012127836 */ /* 0x000fe40000000000 */
[----:B------:R-:W-:Y:S01]  /*2c90*/  VIADD R15, R15, 0x100 ;  /* 0x000001000f0f7836 */ /* 0x000fe20000000000 */
[----:B--2---:R-:W-:-:S02]  /*2ca0*/  LOP3.LUT P1, RZ, R14, 0xff, RZ, 0xc0, !PT ;  /* 0x000000ff0eff7812 */ /* 0x004fc4000782c0ff */
[----:B---3--:R-:W-:-:S07]  /*2cb0*/  ISETP.LT.U32.AND P0, PT, R12, R2, PT ;  /* 0x000000020c00720c */ /* 0x008fce0003f01070 */
[----:B------:R-:W-:Y:S02]  /*2cc0*/  @P3 SEL R14, R4, 0x1, !P1 ;  /* 0x00000001040e3807 */ /* 0x000fe40004800000 */
[CC--:B------:R-:W-:Y:S02]  /*2cd0*/  ISETP.LT.AND.EX P0, PT, R13.reuse, R3.reuse, PT, P0 ;  /* 0x000000030d00720c */ /* 0x0c0fe40003f01300 */
[----:B------:R-:W-:Y:S02]  /*2ce0*/  PRMT R4, R14, 0x7610, R4 ;  /* 0x000076100e047816 */ /* 0x000fe40000000004 */
[----:B------:R-:W-:Y:S02]  /*2cf0*/  @P1 SEL R2, R12, R2, P0 ;  /* 0x000000020c021207 */ /* 0x000fe40000000000 */
[----:B------:R-:W-:Y:S02]  /*2d00*/  @P1 SEL R3, R13, R3, P0 ;  /* 0x000000030d031207 */ /* 0x000fe40000000000 */
[----:B------:R-:W-:-:S02]  /*2d10*/  ISETP.NE.AND P0, PT, R8, RZ, PT ;  /* 0x000000ff0800720c */ /* 0x000fc40003f05270 */
[----:B------:R-:W-:Y:S02]  /*2d20*/  SEL R2, R12, R2, !P3 ;  /* 0x000000020c027207 */ /* 0x000fe40005800000 */
[----:B------:R-:W-:-:S09]  /*2d30*/  SEL R3, R13, R3, !P3 ;  /* 0x000000030d037207 */ /* 0x000fd20005800000 */
[----:B------:R-:W-:Y:S05]  /*2d40*/  @P0 BRA `(.L_x_49) ;  /* 0xfffffffc00b80947 */ /* 0x000fea000383ffff */
.L_x_48:
[----:B------:R-:W-:Y:S05]  /*2d50*/  BSYNC.RECONVERGENT B2 ;  /* 0x0000000000027941 */ /* 0x000fea0003800200 */
.L_x_47:
[----:B------:R-:W-:Y:S05]  /*2d60*/  @!P2 BRA `(.L_x_46) ;  /* 0x000000040000a947 */ /* 0x000fea0003800000 */
[----:B------:R-:W0:Y:S01]  /*2d70*/  LDCU.64 UR6, c[0x0][0x380] ;  /* 0x00007000ff0677ac */ /* 0x000e220008000a00 */
[----:B------:R-:W2:Y:S01]  /*2d80*/  LDC.64 R6, c[0x0][0x380] ;  /* 0x0000e000ff067b82 */ /* 0x000ea20000000a00 */
[C---:B------:R-:W-:Y:S01]  /*2d90*/  IADD3 R13, P0, PT, R18.reuse, R9, RZ ;  /* 0x00000009120d7210 */ /* 0x040fe20007f1e0ff */
[----:B------:R-:W-:-:S04]  /*2da0*/  IMAD.IADD R21, R18, 0x1, R9 ;  /* 0x0000000112157824 */ /* 0x000fc800078e0209 */
[----:B------:R-:W-:Y:S01]  /*2db0*/  IMAD.X R8, RZ, RZ, RZ, P0 ;  /* 0x000000ffff087224 */ /* 0x000fe200000e06ff */
[----:B0-----:R-:W-:-:S04]  /*2dc0*/  LEA R10, P1, R13, UR6, 0x4 ;  /* 0x000000060d0a7c11 */ /* 0x001fc8000f8220ff */
[----:B------:R-:W-:Y:S02]  /*2dd0*/  IADD3 R10, P0, PT, R10, 0x3008, RZ ;  /* 0x000030080a0a7810 */ /* 0x000fe40007f1e0ff */
[----:B------:R-:W-:-:S05]  /*2de0*/  LEA.HI.X R13, R13, UR7, R8, 0x4, P1 ;  /* 0x000000070d0d7c11 */ /* 0x000fca00088f2408 */
[----:B------:R-:W-:-:S07]  /*2df0*/  IMAD.X R13, RZ, RZ, R13, P0 ;  /* 0x000000ffff0d7224 */ /* 0x000fce00000e060d */
.L_x_50:
[----:B--2---:R-:W-:-:S05]  /*2e00*/  IMAD.WIDE.U32 R8, R21, 0x10, R6 ;  /* 0x0000001015087825 */ /* 0x004fca00078e0006 */
[----:B------:R-:W2:Y:S04]  /*2e10*/  LDG.E.U16.CONSTANT R23, desc[UR8][R8.64] ;  /* 0x0000000808177981 */ /* 0x000ea8000c1e9500 */
[----:B------:R0:W3:Y:S02]  /*2e20*/  LDG.E.64.CONSTANT R14, desc[UR8][R8.64+0x8] ;  /* 0x00000808080e7981 */ /* 0x0000e4000c1e9b00 */
[----:B0-----:R-:W-:Y:S02]  /*2e30*/  IMAD.MOV.U32 R8, RZ, RZ, R10 ;  /* 0x000000ffff087224 */ /* 0x001fe400078e000a */
[----:B------:R-:W-:-:S05]  /*2e40*/  IMAD.MOV.U32 R9, RZ, RZ, R13 ;  /* 0x000000ffff097224 */ /* 0x000fca00078e000d */
[----:B------:R-:W4:Y:S04]  /*2e50*/  LDG.E.U16.CONSTANT R24, desc[UR8][R8.64+-0x2008] ;  /* 0xffdff80808187981 */ /* 0x000f28000c1e9500 */
[----:B------:R-:W5:Y:S04]  /*2e60*/  LDG.E.64.CONSTANT R12, desc[UR8][R8.64+-0x2000] ;  /* 0xffe00008080c7981 */ /* 0x000f68000c1e9b00 */
[----:B------:R-:W5:Y:S04]  /*2e70*/  LDG.E.U16.CONSTANT R20, desc[UR8][R8.64+-0x1008] ;  /* 0xffeff80808147981 */ /* 0x000f68000c1e9500 */
[----:B------:R-:W5:Y:S04]  /*2e80*/  LDG.E.64.CONSTANT R10, desc[UR8][R8.64+-0x1000] ;  /* 0xfff00008080a7981 */ /* 0x000f68000c1e9b00 */
[----:B------:R-:W5:Y:S04]  /*2e90*/  LDG.E.U16.CONSTANT R22, desc[UR8][R8.64+-0x8] ;  /* 0xfffff80808167981 */ /* 0x000f68000c1e9500 */
[----:B------:R-:W5:Y:S01]  /*2ea0*/  LDG.E.64.CONSTANT R16, desc[UR8][R8.64] ;  /* 0x0000000808107981 */ /* 0x000f62000c1e9b00 */
[----:B------:R-:W-:Y:S01]  /*2eb0*/  LOP3.LUT P2, RZ, R4, 0xff, RZ, 0xc0, !PT ;  /* 0x000000ff04ff7812 */ /* 0x000fe2000784c0ff */
[----:B------:R-:W-:-:S02]  /*2ec0*/  IMAD.MOV.U32 R25, RZ, RZ, R3 ;  /* 0x000000ffff197224 */ /* 0x000fc400078e0003 */
[----:B------:R-:W-:Y:S02]  /*2ed0*/  VIADD R18, R18, 0x400 ;  /* 0x0000040012127836 */ /* 0x000fe40000000000 */
[----:B------:R-:W-:Y:S01]  /*2ee0*/  VIADD R21, R21, 0x400 ;  /* 0x0000040015157836 */ /* 0x000fe20000000000 */
[----:B--2---:R-:W-:Y:S02]  /*2ef0*/  LOP3.LUT P1, RZ, R23, 0xff, RZ, 0xc0, !PT ;  /* 0x000000ff17ff7812 */ /* 0x004fe4000782c0ff */
[----:B---3--:R-:W-:-:S05]  /*2f00*/  ISETP.LT.U32.AND P0, PT, R14, R2, PT ;  /* 0x000000020e00720c */ /* 0x008fca0003f01070 */
[----:B------:R-:W-:Y:S02]  /*2f10*/  @P2 SEL R23, R4, 0x1, !P1 ;  /* 0x0000000104172807 */ /* 0x000fe40004800000 */
[-C--:B------:R-:W-:Y:S02]  /*2f20*/  ISETP.LT.AND.EX P0, PT, R15, R25.reuse, PT, P0 ;  /* 0x000000190f00720c */ /* 0x080fe40003f01300 */
[----:B------:R-:W-:Y:S02]  /*2f30*/  LOP3.LUT P3, RZ, R23, 0xff, RZ, 0xc0, !PT ;  /* 0x000000ff17ff7812 */ /* 0x000fe4000786c0ff */
[C---:B------:R-:W-:Y:S02]  /*2f40*/  @P1 SEL R2, R14.reuse, R2, P0 ;  /* 0x000000020e021207 */ /* 0x040fe40000000000 */
[----:B------:R-:W-:Y:S02]  /*2f50*/  @P1 SEL R25, R15, R25, P0 ;  /* 0x000000190f191207 */ /* 0x000fe40000000000 */
[----:B------:R-:W-:-:S02]  /*2f60*/  SEL R3, R14, R2, !P2 ;  /* 0x000000020e037207 */ /* 0x000fc40005000000 */
[----:B------:R-:W-:Y:S02]  /*2f70*/  SEL R15, R15, R25, !P2 ;  /* 0x000000190f0f7207 */ /* 0x000fe40005000000 */
[----:B----4-:R-:W-:Y:S02]  /*2f80*/  LOP3.LUT P4, RZ, R24, 0xff, RZ, 0xc0, !PT ;  /* 0x000000ff18ff7812 */ /* 0x010fe4000788c0ff */
[----:B-----5:R-:W-:Y:S02]  /*2f90*/  ISETP.LT.U32.AND P0, PT, R12, R3, PT ;  /* 0x000000030c00720c */ /* 0x020fe40003f01070 */
[----:B------:R-:W-:Y:S02]  /*2fa0*/  @P3 SEL R24, R23, 0x1, !P4 ;  /* 0x0000000117183807 */ /* 0x000fe40006000000 */
[----:B------:R-:W-:Y:S02]  /*2fb0*/  ISETP.LT.AND.EX P0, PT, R13, R15, PT, P0 ;  /* 0x0000000f0d00720c */ /* 0x000fe40003f01300 */
[----:B------:R-:W-:-:S02]  /*2fc0*/  LOP3.LUT P2, RZ, R20, 0xff, RZ, 0xc0, !PT ;  /* 0x000000ff14ff7812 */ /* 0x000fc4000784c0ff */
[----:B------:R-:W-:-:S03]  /*2fd0*/  LOP3.LUT P1, RZ, R24, 0xff, RZ, 0xc0, !PT ;  /* 0x000000ff18ff7812 */ /* 0x000fc6000782c0ff */
[C---:B------:R-:W-:Y:S02]  /*2fe0*/  @P4 SEL R3, R12.reuse, R3, P0 ;  /* 0x000000030c034207 */ /* 0x040fe40000000000 */
[C---:B------:R-:W-:Y:S02]  /*2ff0*/  @P4 SEL R15, R13.reuse, R15, P0 ;  /* 0x0000000f0d0f4207 */ /* 0x040fe40000000000 */
[----:B------:R-:W-:Y:S02]  /*3000*/  SEL R3, R12, R3, !P3 ;  /* 0x000000030c037207 */ /* 0x000fe40005800000 */
[----:B------:R-:W-:Y:S02]  /*3010*/  SEL R13, R13, R15, !P3 ;  /* 0x0000000f0d0d7207 */ /* 0x000fe40005800000 */
[----:B------:R-:W-:Y:S02]  /*3020*/  ISETP.LT.U32.AND P0, PT, R10, R3, PT ;  /* 0x000000030a00720c */ /* 0x000fe40003f01070 */
[----:B------:R-:W-:-:S02]  /*3030*/  LOP3.LUT P3, RZ, R22, 0xff, RZ, 0xc0, !PT ;  /* 0x000000ff16ff7812 */ /* 0x000fc4000786c0ff */
[C---:B------:R-:W-:Y:S02]  /*3040*/  ISETP.LT.AND.EX P0, PT, R11.reuse, R13, PT, P0 ;  /* 0x0000000d0b00720c */ /* 0x040fe40003f01300 */
[----:B------:R-:W-:Y:S02]  /*3050*/  @P1 SEL R20, R24, 0x1, !P2 ;  /* 0x0000000118141807 */ /* 0x000fe40005000000 */
[C---:B------:R-:W-:Y:S02]  /*3060*/  @P2 SEL R3, R10.reuse, R3, P0 ;  /* 0x000000030a032207 */ /* 0x040fe40000000000 */
[----:B------:R-:W-:Y:S02]  /*3070*/  @P2 SEL R13, R11, R13, P0 ;  /* 0x0000000d0b0d2207 */ /* 0x000fe40000000000 */
[----:B------:R-:W-:Y:S02]  /*3080*/  SEL R3, R10, R3, !P1 ;  /* 0x000000030a037207 */ /* 0x000fe40004800000 */
[----:B------:R-:W-:-:S02]  /*3090*/  LOP3.LUT P2, RZ, R20, 0xff, RZ, 0xc0, !PT ;  /* 0x000000ff14ff7812 */ /* 0x000fc4000784c0ff */
[----:B------:R-:W-:Y:S02]  /*30a0*/  SEL R11, R11, R13, !P1 ;  /* 0x0000000d0b0b7207 */ /* 0x000fe40004800000 */
[----:B------:R-:W-:Y:S02]  /*30b0*/  ISETP.GE.AND P1, PT, R18, R19, PT ;  /* 0x000000131200720c */ /* 0x000fe40003f26270 */
[----:B------:R-:W-:Y:S02]  /*30c0*/  ISETP.LT.U32.AND P0, PT, R16, R3, PT ;  /* 0x000000031000720c */ /* 0x000fe40003f01070 */
[----:B------:R-:W-:Y:S02]  /*30d0*/  IADD3 R10, P4, PT, R8, 0x4000, RZ ;  /* 0x00004000080a7810 */ /* 0x000fe40007f9e0ff */
[----:B------:R-:W-:-:S03]  /*30e0*/  ISETP.LT.AND.EX P0, PT, R17, R11, PT, P0 ;  /* 0x0000000b1100720c */ /* 0x000fc60003f01300 */
[----:B------:R-:W-:Y:S01]  /*30f0*/  @P2 SEL R22, R20, 0x1, !P3 ;  /* 0x0000000114162807 */ /* 0x000fe20005800000 */
[----:B------:R-:W-:Y:S01]  /*3100*/  IMAD.X R13, RZ, RZ, R9, P4 ;  /* 0x000000ffff0d7224 */ /* 0x000fe200020e0609 */
[C---:B------:R-:W-:Y:S02]  /*3110*/  @P3 SEL R3, R16.reuse, R3, P0 ;  /* 0x0000000310033207 */ /* 0x040fe40000000000 */
[C---:B------:R-:W-:Y:S02]  /*3120*/  @P3 SEL R11, R17.reuse, R11, P0 ;  /* 0x0000000b110b3207 */ /* 0x040fe40000000000 */
[----:B------:R-:W-:Y:S02]  /*3130*/  SEL R2, R16, R3, !P2 ;  /* 0x0000000310027207 */ /* 0x000fe40005000000 */
[----:B------:R-:W-:Y:S02]  /*3140*/  SEL R3, R17, R11, !P2 ;  /* 0x0000000b11037207 */ /* 0x000fe40005000000 */
[----:B------:R-:W-:Y:S01]  /*3150*/  PRMT R4, R22, 0x7610, R4 ;  /* 0x0000761016047816 */ /* 0x000fe20000000004 */
[----:B------:R-:W-:Y:S06]  /*3160*/  @!P1 BRA `(.L_x_50) ;  /* 0xfffffffc00249947 */ /* 0x000fec000383ffff */
.L_x_46:
[----:B------:R-:W-:Y:S05]  /*3170*/  BSYNC.RECONVERGENT B1 ;  /* 0x0000000000017941 */ /* 0x000fea0003800200 */
.L_x_44:
[----:B------:R-:W0:Y:S01]  /*3180*/  S2R R10, SR_LANEID ;  /* 0x00000000000a7919 */ /* 0x000e220000000000 */
[----:B------:R-:W-:Y:S01]  /*3190*/  LOP3.LUT R7, R4, 0xff, RZ, 0xc0, !PT ;  /* 0x000000ff04077812 */ /* 0x000fe200078ec0ff */
[----:B------:R-:W-:Y:S01]  /*31a0*/  BSSY.RECONVERGENT B1, `(.L_x_51) ;  /* 0x0000016000017945 */ /* 0x000fe20003800200 */
[----:B------:R2:W3:Y:S04]  /*31b0*/  SHFL.DOWN PT, R9, R2, 0x1, 0x1f ;  /* 0x08201f0002097f89 */ /* 0x0004e800000e0000 */
[----:B------:R2:W4:Y:S04]  /*31c0*/  SHFL.DOWN PT, R8, R3, 0x1, 0x1f ;  /* 0x08201f0003087f89 */ /* 0x00052800000e0000 */
[----:B------:R-:W1:Y:S01]  /*31d0*/  SHFL.DOWN PT, R7, R7, 0x1, 0x1f ;  /* 0x08201f0007077f89 */ /* 0x000e6200000e0000 */
[----:B0-----:R-:W-:-:S02]  /*31e0*/  ISETP.GT.AND P0, PT, R10, 0x1e, PT ;  /* 0x0000001e0a00780c */ /* 0x001fc40003f04270 */
[C---:B------:R-:W-:Y:S02]  /*31f0*/  ISETP.GT.AND P5, PT, R10.reuse, 0x1d, PT ;  /* 0x0000001d0a00780c */ /* 0x040fe40003fa4270 */
[----:B------:R-:W-:-:S09]  /*3200*/  ISETP.GT.AND P2, PT, R10, 0x1b, PT ;  /* 0x0000001b0a00780c */ /* 0x000fd20003f44270 */
[----:B-1234-:R-:W-:Y:S05]  /*3210*/  @P0 BRA `(.L_x_52) ;  /* 0x0000000000380947 */ /* 0x01efea0003800000 */
        /* <DEDUP_REMOVED lines=14> */
.L_x_52:
[----:B------:R-:W-:Y:S05]  /*3300*/  BSYNC.RECONVERGENT B1 ;  /* 0x0000000000017941 */ /* 0x000fea0003800200 */
.L_x_51:
[----:B------:R-:W-:Y:S01]  /*3310*/  LOP3.LUT R7, R4, 0xff, RZ, 0xc0, !PT ;  /* 0x000000ff04077812 */ /* 0x000fe200078ec0ff */
[----:B------:R0:W1:Y:S01]  /*3320*/  SHFL.DOWN PT, R9, R2, 0x2, 0x1f ;  /* 0x08401f0002097f89 */ /* 0x00006200000e0000 */
[----:B------:R-:W-:Y:S01]  /*3330*/  BSSY.RECONVERGENT B1, `(.L_x_53) ;  /* 0x0000015000017945 */ /* 0x000fe20003800200 */
[C---:B------:R-:W-:Y:S02]  /*3340*/  ISETP.GT.AND P4, PT, R10.reuse, 0x17, PT ;  /* 0x000000170a00780c */ /* 0x040fe40003f84270 */
[----:B------:R0:W2:Y:S01]  /*3350*/  SHFL.DOWN PT, R8, R3, 0x2, 0x1f ;  /* 0x08401f0003087f89 */ /* 0x0000a200000e0000 */
[C---:B------:R-:W-:Y:S02]  /*3360*/  ISETP.GT.AND P3, PT, R10.reuse, 0xf, PT ;  /* 0x0000000f0a00780c */ /* 0x040fe40003f64270 */
[----:B------:R-:W-:Y:S01]  /*3370*/  ISETP.NE.AND P1, PT, R10, RZ, PT ;  /* 0x000000ff0a00720c */ /* 0x000fe20003f25270 */
[----:B------:R-:W3:Y:S01]  /*3380*/  SHFL.DOWN PT, R7, R7, 0x2, 0x1f ;  /* 0x08401f0007077f89 */ /* 0x000ee200000e0000 */
[----:B------:R-:W-:Y:S11]  /*3390*/  @P5 BRA `(.L_x_54) ;  /* 0x0000000000385947 */ /* 0x000ff60003800000 */
[----:B---3--:R-:W-:Y:S01]  /*33a0*/  LOP3.LUT P0, RZ, R7, 0xff, RZ, 0xc0, !PT ;  /* 0x000000ff07ff7812 */ /* 0x008fe2000780c0ff */
[----:B------:R-:W-:Y:S01]  /*33b0*/  IMAD.MOV.U32 R10, RZ, RZ, 0x1 ;  /* 0x00000001ff0a7424 */ /* 0x000fe200078e00ff */
[----:B------:R-:W-:-:S04]  /*33c0*/  LOP3.LUT P5, R6, R4, 0xff, RZ, 0xc0, !PT ;  /* 0x000000ff04067812 */ /* 0x000fc800078ac0ff */
[----:B------:R-:W-:-:S13]  /*33d0*/  PLOP3.LUT P0, PT, P5, P0, PT, 0x2f, 0xf2 ;  /* 0x0000000000f2781c */ /* 0x000fda0002f00577 */
[----:B-1----:R-:W-:Y:S02]  /*33e0*/  @!P0 ISETP.LT.U32.AND P5, PT, R9, R2, PT ;  /* 0x000000020900820c */ /* 0x002fe40003fa1070 */
[----:B------:R-:W-:Y:S02]  /*33f0*/  @P0 ISETP.NE.AND P6, PT, R6, RZ, PT ;  /* 0x000000ff0600020c */ /* 0x000fe40003fc5270 */
[----:B------:R-:W-:Y:S02]  /*3400*/  @!P0 PRMT R4, R10, 0x7610, R4 ;  /* 0x000076100a048816 */ /* 0x000fe40000000004 */
[----:B--2---:R-:W-:Y:S02]  /*3410*/  @!P0 ISETP.LT.AND.EX P5, PT, R8, R3, PT, P5 ;  /* 0x000000030800820c */ /* 0x004fe40003fa1350 */
[----:B------:R-:W-:Y:S02]  /*3420*/  @P0 SEL R6, R7, R4, !P6 ;  /* 0x0000000407060207 */ /* 0x000fe40007000000 */
[----:B0-----:R-:W-:-:S02]  /*3430*/  @!P0 SEL R2, R9, R2, P5 ;  /* 0x0000000209028207 */ /* 0x001fc40002800000 */
[----:B------:R-:W-:Y:S02]  /*3440*/  @!P0 SEL R3, R8, R3, P5 ;  /* 0x0000000308038207 */ /* 0x000fe40002800000 */
[----:B------:R-:W-:Y:S02]  /*3450*/  @P0 PRMT R4, R6, 0x7610, R4 ;  /* 0x0000761006040816 */ /* 0x000fe40000000004 */
[----:B------:R-:W-:Y:S02]  /*3460*/  @P0 SEL R2, R9, R2, !P6 ;  /* 0x0000000209020207 */ /* 0x000fe40007000000 */
[----:B------:R-:W-:-:S07]  /*3470*/  @P0 SEL R3, R8, R3, !P6 ;  /* 0x0000000308030207 */ /* 0x000fce0007000000 */
.L_x_54:
[----:B------:R-:W-:Y:S05]  /*3480*/  BSYNC.RECONVERGENT B1 ;  /* 0x0000000000017941 */ /* 0x000fea0003800200 */
.L_x_53:
[----:B---3--:R-:W-:Y:S01]  /*3490*/  LOP3.LUT R7, R4, 0xff, RZ, 0xc0, !PT ;  /* 0x000000ff04077812 */ /* 0x008fe200078ec0ff */
[----:B-1----:R1:W3:Y:S01]  /*34a0*/  SHFL.DOWN PT, R9, R2, 0x4, 0x1f ;  /* 0x08801f0002097f89 */ /* 0x0022e200000e0000 */
[----:B------:R-:W-:Y:S03]  /*34b0*/  BSSY.RECONVERGENT B1, `(.L_x_55) ;  /* 0x0000012000017945 */ /* 0x000fe60003800200 */
[----:B--2---:R1:W2:Y:S04]  /*34c0*/  SHFL.DOWN PT, R8, R3, 0x4, 0x1f ;  /* 0x08801f0003087f89 */ /* 0x0042a800000e0000 */
[----:B------:R-:W4:Y:S01]  /*34d0*/  SHFL.DOWN PT, R7, R7, 0x4, 0x1f ;  /* 0x08801f0007077f89 */ /* 0x000f2200000e0000 */
[----:B------:R-:W-:Y:S05]  /*34e0*/  @P2 BRA `(.L_x_56) ;  /* 0x0000000000382947 */ /* 0x000fea0003800000 */
[----:B----4-:R-:W-:Y:S01]  /*34f0*/  LOP3.LUT P0, RZ, R7, 0xff, RZ, 0xc0, !PT ;  /* 0x000000ff07ff7812 */ /* 0x010fe2000780c0ff */
[----:B------:R-:W-:Y:S01]  /*3500*/  IMAD.MOV.U32 R10, RZ, RZ, 0x1 ;  /* 0x00000001ff0a7424 */ /* 0x000fe200078e00ff */
[----:B------:R-:W-:-:S04]  /*3510*/  LOP3.LUT P2, R6, R4, 0xff, RZ, 0xc0, !PT ;  /* 0x000000ff04067812 */ /* 0x000fc8000784c0ff */
[----:B------:R-:W-:-:S13]  /*3520*/  PLOP3.LUT P0, PT, P2, P0, PT, 0x2f, 0xf2 ;  /* 0x0000000000f2781c */ /* 0x000fda0001700577 */
[----:B---3--:R-:W-:Y:S02]  /*3530*/  @!P0 ISETP.LT.U32.AND P2, PT, R9, R2, PT ;  /* 0x000000020900820c */ /* 0x008fe40003f41070 */
[----:B------:R-:W-:Y:S02]  /*3540*/  @P0 ISETP.NE.AND P5, PT, R6, RZ, PT ;  /* 0x000000ff0600020c */ /* 0x000fe40003fa5270 */
[----:B------:R-:W-:Y:S02]  /*3550*/  @!P0 PRMT R4, R10, 0x7610, R4 ;  /* 0x000076100a048816 */ /* 0x000fe40000000004 */
[----:B--2---:R-:W-:Y:S02]  /*3560*/  @!P0 ISETP.LT.AND.EX P2, PT, R8, R3, PT, P2 ;  /* 0x000000030800820c */ /* 0x004fe40003f41320 */
[----:B------:R-:W-:Y:S02]  /*3570*/  @P0 SEL R6, R7, R4, !P5 ;  /* 0x0000000407060207 */ /* 0x000fe40006800000 */
[----:B01----:R-:W-:-:S02]  /*3580*/  @!P0 SEL R2, R9, R2, P2 ;  /* 0x0000000209028207 */ /* 0x003fc40001000000 */
[----:B------:R-:W-:Y:S02]  /*3590*/  @!P0 SEL R3, R8, R3, P2 ;  /* 0x0000000308038207 */ /* 0x000fe40001000000 */
[----:B------:R-:W-:Y:S02]  /*35a0*/  @P0 PRMT R4, R6, 0x7610, R4 ;  /* 0x0000761006040816 */ /* 0x000fe40000000004 */
[----:B------:R-:W-:Y:S02]  /*35b0*/  @P0 SEL R2, R9, R2, !P5 ;  /* 0x0000000209020207 */ /* 0x000fe40006800000 */
[----:B------:R-:W-:-:S07]  /*35c0*/  @P0 SEL R3, R8, R3, !P5 ;  /* 0x0000000308030207 */ /* 0x000fce0006800000 */
.L_x_56:
[----:B------:R-:W-:Y:S05]  /*35d0*/  BSYNC.RECONVERGENT B1 ;  /* 0x0000000000017941 */ /* 0x000fea0003800200 */
.L_x_55:
[----:B----4-:R-:W-:Y:S01]  /*35e0*/  LOP3.LUT R7, R4, 0xff, RZ, 0xc0, !PT ;  /* 0x000000ff04077812 */ /* 0x010fe200078ec0ff */
[----:B---3--:R3:W4:Y:S01]  /*35f0*/  SHFL.DOWN PT, R9, R2, 0x8, 0x1f ;  /* 0x09001f0002097f89 */ /* 0x00872200000e0000 */
[----:B------:R-:W-:Y:S03]  /*3600*/  BSSY.RECONVERGENT B1, `(.L_x_57) ;  /* 0x0000012000017945 */ /* 0x000fe60003800200 */
[----:B--2---:R3:W2:Y:S04]  /*3610*/  SHFL.DOWN PT, R8, R3, 0x8, 0x1f ;  /* 0x09001f0003087f89 */ /* 0x0046a800000e0000 */
        /* <DEDUP_REMOVED lines=9> */
[----:B--2---:R-:W-:Y:S02]  /*36b0*/  @!P0 ISETP.LT.AND.EX P2, PT, R8, R3, PT, P2 ;  /* 0x000000030800820c */ /* 0x004fe40003f41320 */
[----:B------:R-:W-:Y:S02]  /*36c0*/  @P0 SEL R6, R7, R4, !P4 ;  /* 0x0000000407060207 */ /* 0x000fe40006000000 */
[----:B-1-3--:R-:W-:-:S02]  /*36d0*/  @!P0 SEL R2, R9, R2, P2 ;  /* 0x0000000209028207 */ /* 0x00afc40001000000 */
[----:B------:R-:W-:Y:S02]  /*36e0*/  @!P0 SEL R3, R8, R3, P2 ;  /* 0x0000000308038207 */ /* 0x000fe40001000000 */
[----:B------:R-:W-:Y:S02]  /*36f0*/  @P0 PRMT R4, R6, 0x7610, R4 ;  /* 0x0000761006040816 */ /* 0x000fe40000000004 */
[----:B------:R-:W-:Y:S02]  /*3700*/  @P0 SEL R2, R9, R2, !P4 ;  /* 0x0000000209020207 */ /* 0x000fe40006000000 */
[----:B------:R-:W-:-:S07]  /*3710*/  @P0 SEL R3, R8, R3, !P4 ;  /* 0x0000000308030207 */ /* 0x000fce0006000000 */
.L_x_58:
[----:B------:R-:W-:Y:S05]  /*3720*/  BSYNC.RECONVERGENT B1 ;  /* 0x0000000000017941 */ /* 0x000fea0003800200 */
.L_x_57:
[----:B0-----:R-:W-:Y:S01]  /*3730*/  LOP3.LUT R7, R4, 0xff, RZ, 0xc0, !PT ;  /* 0x000000ff04077812 */ /* 0x001fe200078ec0ff */
[----:B----4-:R0:W4:Y:S01]  /*3740*/  SHFL.DOWN PT, R9, R2, 0x10, 0x1f ;  /* 0x0a001f0002097f89 */ /* 0x01012200000e0000 */
        /* <DEDUP_REMOVED lines=18> */
.L_x_60:
[----:B------:R-:W-:Y:S05]  /*3870*/  BSYNC.RECONVERGENT B1 ;  /* 0x0000000000017941 */ /* 0x000fea0003800200 */
.L_x_59:
[----:B------:R-:W-:Y:S04]  /*3880*/  BSSY.RECONVERGENT B1, `(.L_x_61) ;  /* 0x000000a000017945 */ /* 0x000fe80003800200 */
[----:B------:R-:W-:Y:S05]  /*3890*/  @P1 BRA `(.L_x_62) ;  /* 0x0000000000201947 */ /* 0x000fea0003800000 */
[----:B--2---:R-:W2:Y:S01]  /*38a0*/  S2R R8, SR_CgaCtaId ;  /* 0x0000000000087919 */ /* 0x004ea20000008800 */
[----:B0-----:R-:W-:Y:S02]  /*38b0*/  MOV R7, 0x400 ;  /* 0x0000040000077802 */ /* 0x001fe40000000f00 */
[----:B------:R-:W-:-:S04]  /*38c0*/  SHF.R.U32.HI R6, RZ, 0x1, R5 ;  /* 0x00000001ff067819 */ /* 0x000fc80000011605 */
[----:B------:R-:W-:Y:S02]  /*38d0*/  LOP3.LUT R6, R6, 0x1f0, RZ, 0xc0, !PT ;  /* 0x000001f006067812 */ /* 0x000fe400078ec0ff */
[----:B--2---:R-:W-:-:S05]  /*38e0*/  LEA R7, R8, R7, 0x18 ;  /* 0x0000000708077211 */ /* 0x004fca00078ec0ff */
[----:B------:R-:W-:-:S05]  /*38f0*/  IMAD.IADD R7, R6, 0x1, R7 ;  /* 0x0000000106077824 */ /* 0x000fca00078e0207 */
[----:B------:R0:W-:Y:S04]  /*3900*/  STS.64 [R7+0x10], R2 ;  /* 0x0000100207007388 */ /* 0x0001e80000000a00 */
[----:B------:R0:W-:Y:S02]  /*3910*/  STS.U8 [R7+0x8], R4 ;  /* 0x0000080407007388 */ /* 0x0001e40000000000 */
.L_x_62:
[----:B------:R-:W-:Y:S05]  /*3920*/  BSYNC.RECONVERGENT B1 ;  /* 0x0000000000017941 */ /* 0x000fea0003800200 */
.L_x_61:
        /* <DEDUP_REMOVED lines=10> */
[----:B------:R-:W3:Y:S04]  /*39d0*/  LDS.64 R12, [UR5+0x30] ;  /* 0x00003005ff0c7984 */ /* 0x000ee80008000a00 */
[----:B------:R-:W3:Y:S04]  /*39e0*/  LDS.U8 R18, [UR5+0x38] ;  /* 0x00003805ff127984 */ /* 0x000ee80008000000 */
[----:B------:R-:W3:Y:S04]  /*39f0*/  LDS.64 R10, [UR5+0x40] ;  /* 0x00004005ff0a7984 */ /* 0x000ee80008000a00 */
[----:B------:R-:W3:Y:S04]  /*3a00*/  LDS.U8 R14, [UR5+0x48] ;  /* 0x00004805ff0e7984 */ /* 0x000ee80008000000 */
[----:B--2-4-:R-:W2:Y:S01]  /*3a10*/  LDS.64 R8, [UR5+0x50] ;  /* 0x00005005ff087984 */ /* 0x014ea20008000a00 */
[----:B-----5:R-:W-:-:S02]  /*3a20*/  ISETP.NE.AND P2, PT, R16, RZ, PT ;  /* 0x000000ff1000720c */ /* 0x020fc40003f45270 */
[----:B0-----:R-:W-:Y:S02]  /*3a30*/  ISETP.LT.U32.AND P0, PT, R6, R2, PT ;  /* 0x000000020600720c */ /* 0x001fe40003f01070 */
[----:B------:R-:W-:Y:S02]  /*3a40*/  @P4 SEL R16, R4, 0x1, !P2 ;  /* 0x0000000104104807 */ /* 0x000fe40005000000 */
[----:B------:R-:W-:Y:S02]  /*3a50*/  ISETP.LT.AND.EX P0, PT, R7, R3, PT, P0 ;  /* 0x000000030700720c */ /* 0x000fe40003f01300 */
[----:B------:R-:W-:Y:S02]  /*3a60*/  LOP3.LUT P3, RZ, R16, 0xff, RZ, 0xc0, !PT ;  /* 0x000000ff10ff7812 */ /* 0x000fe4000786c0ff */
[----:B-1----:R-:W-:-:S03]  /*3a70*/  ISETP.NE.AND P5, PT, R17, RZ, PT ;  /* 0x000000ff1100720c */ /* 0x002fc60003fa5270 */
[C---:B---3--:R-:W-:Y:S02]  /*3a80*/  @P2 SEL R2, R6.reuse, R2, P0 ;  /* 0x0000000206022207 */ /* 0x048fe40000000000 */
        /* <DEDUP_REMOVED lines=17> */
[----:B------:R-:W3:Y:S01]  /*3ba0*/  LDS.64 R4, [UR5+0x70] ;  /* 0x00007005ff047984 */ /* 0x000ee20008000a00 */
        /* <DEDUP_REMOVED lines=8> */
[----:B--2---:R-:W-:Y:S02]  /*3c30*/  ISETP.LT.U32.AND P0, PT, R8, R13, PT ;  /* 0x0000000d0800720c */ /* 0x004fe40003f01070 */
[----:B------:R-:W-:Y:S01]  /*3c40*/  @P5 SEL R14, R18, 0x1, !P3 ;  /* 0x00000001120e5807 */ /* 0x000fe20005800000 */
[----:B------:R-:W2:Y:S01]  /*3c50*/  LDS.64 R2, [UR5+0x80] ;  /* 0x00008005ff027984 */ /* 0x000ea20008000a00 */
        /* <DEDUP_REMOVED lines=16> */
[----:B---3--:R-:W-:Y:S02]  /*3d60*/  ISETP.LT.U32.AND P0, PT, R4, R9, PT ;  /* 0x000000090400720c */ /* 0x008fe40003f01070 */
        /* <DEDUP_REMOVED lines=8> */
[----:B--2---:R-:W-:-:S04]  /*3df0*/  ISETP.LT.U32.AND P0, PT, R2, R7, PT ;  /* 0x000000070200720c */ /* 0x004fc80003f01070 */
[C---:B------:R-:W-:Y:S02]  /*3e00*/  ISETP.LT.AND.EX P0, PT, R3.reuse, R5, PT, P0 ;  /* 0x000000050300720c */ /* 0x040fe40003f01300 */
[----:B------:R-:W-:Y:S02]  /*3e10*/  @P2 SEL R10, R12, 0x1, !P4 ;  /* 0x000000010c0a2807 */ /* 0x000fe40006000000 */
[----:B------:R-:W-:Y:S02]  /*3e20*/  @P4 SEL R7, R2, R7, P0 ;  /* 0x0000000702074207 */ /* 0x000fe40000000000 */
[----:B------:R-:W-:Y:S02]  /*3e30*/  @P4 SEL R5, R3, R5, P0 ;  /* 0x0000000503054207 */ /* 0x000fe40000000000 */
[----:B------:R-:W-:Y:S02]  /*3e40*/  PRMT R4, R10, 0x7610, R4 ;  /* 0x000076100a047816 */ /* 0x000fe40000000004 */
[----:B------:R-:W-:-:S02]  /*3e50*/  SEL R2, R2, R7, !P2 ;  /* 0x0000000702027207 */ /* 0x000fc40005000000 */
[----:B------:R-:W-:-:S07]  /*3e60*/  SEL R3, R3, R5, !P2 ;  /* 0x0000000503037207 */ /* 0x000fce0005000000 */
.L_x_24:
[----:B------:R-:W-:Y:S05]  /*3e70*/  BSYNC.RECONVERGENT B0 ;  /* 0x0000000000007941 */ /* 0x000fea0003800200 */
.L_x_1:
[----:B------:R-:W-:Y:S05]  /*3e80*/  @P1 EXIT ;  /* 0x000000000000194d */ /* 0x000fea0003800000 */
[----:B0-234-:R-:W0:Y:S01]  /*3e90*/  LDC.64 R8, c[0x0][0x3a0] ;  /* 0x0000e800ff087b82 */ /* 0x01de220000000a00 */
[----:B------:R-:W-:Y:S02]  /*3ea0*/  PRMT R7, R4, 0x7610, R7 ;  /* 0x0000761004077816 */ /* 0x000fe40000000007 */
[----:B-1----:R-:W-:Y:S02]  /*3eb0*/  ISETP.NE.AND P1, PT, R0, RZ, PT ;  /* 0x000000ff0000720c */ /* 0x002fe40003f25270 */
[----:B------:R-:W-:-:S03]  /*3ec0*/  LOP3.LUT P2, RZ, R7, 0xff, RZ, 0xc0, !PT ;  /* 0x000000ff07ff7812 */ /* 0x000fc6000784c0ff */
[----:B------:R-:W1:Y:S08]  /*3ed0*/  LDC.64 R4, c[0x0][0x388] ;  /* 0x0000e200ff047b82 */ /* 0x000e700000000a00 */
[----:B------:R-:W-:Y:S02]  /*3ee0*/  @P1 SEL R7, R0, 0x1, !P2 ;  /* 0x0000000100071807 */ /* 0x000fe40005000000 */
[----:B0-----:R-:W-:-:S04]  /*3ef0*/  ISETP.LT.U32.AND P0, PT, R2, R8, PT ;  /* 0x000000080200720c */ /* 0x001fc80003f01070 */
[----:B------:R-:W-:-:S04]  /*3f00*/  ISETP.LT.AND.EX P0, PT, R3, R9, PT, P0 ;  /* 0x000000090300720c */ /* 0x000fc80003f01300 */
[C---:B------:R-:W-:Y:S01]  /*3f10*/  @P2 SEL R8, R2.reuse, R8, P0 ;  /* 0x0000000802082207 */ /* 0x040fe20000000000 */
[----:B-1----:R-:W-:Y:S01]  /*3f20*/  STG.E.U8 desc[UR8][R4.64], R7 ;  /* 0x0000000704007986 */ /* 0x002fe2000c101108 */
[C---:B------:R-:W-:Y:S02]  /*3f30*/  @P2 SEL R9, R3.reuse, R9, P0 ;  /* 0x0000000903092207 */ /* 0x040fe40000000000 */
[----:B------:R-:W-:Y:S02]  /*3f40*/  SEL R2, R2, R8, !P1 ;  /* 0x0000000802027207 */ /* 0x000fe40004800000 */
[----:B------:R-:W-:-:S05]  /*3f50*/  SEL R3, R3, R9, !P1 ;  /* 0x0000000903037207 */ /* 0x000fca0004800000 */
[----:B------:R-:W-:Y:S01]  /*3f60*/  STG.E.64 desc[UR8][R4.64+0x8], R2 ;  /* 0x0000080204007986 */ /* 0x000fe2000c101b08 */
[----:B------:R-:W-:Y:S05]  /*3f70*/  EXIT ;  /* 0x000000000000794d */ /* 0x000fea0003800000 */
.L_x_63:
[----:B------:R-:W-:-:S00]  /*3f80*/  BRA `(.L_x_63) ;  /* 0xfffffffc00fc7947 */ /* 0x000fc0000383ffff */
[----:B------:R-:W-:-:S00]  /*3f90*/  NOP ;  /* 0x0000000000007918 */ /* 0x000fc00000000000 */
        /* <DEDUP_REMOVED lines=14> */
.L_x_667:


//--------------------- .text._ZN3cub18CUB_300001_SM_10006detail6reduce18DeviceReduceKernelINS2_10policy_hubIN4cuda3std3__45tupleIJblEEEyN6thrust24THRUST_300001_SM_1000_NS8cuda_cub9__find_if7functorIS9_EEE10Policy1000ENSB_12zip_iteratorINS8_IJNSD_26transform_input_iterator_tIbPiNSB_6detail10functional5actorINSM_9compositeIJNSM_16operator_adaptorINS7_8equal_toIvEEEENSN_INSM_8argumentILj0EEEEENSN_INSM_5valueIiEEEEEEEEEEENSB_17counting_iteratorIlNSB_11use_defaultES13_S13_EEEEEEEySF_S9_NS7_10__identityEEEvT0_PT3_T1_NS0_13GridEvenShareIS1B_EET2_T4_ --------------------------
	.section	.text._ZN3cub18CUB_300001_SM_10006detail6reduce18DeviceReduceKernelINS2_10policy_hubIN4cuda3std3__45tupleIJblEEEyN6thrust24THRUST_300001_SM_1000_NS8cuda_cub9__find_if7functorIS9_EEE10Policy1000ENSB_12zip_iteratorINS8_IJNSD_26transform_input_iterator_tIbPiNSB_6detail10functional5actorINSM_9compositeIJNSM_16operator_adaptorINS7_8equal_toIvEEEENSN_INSM_8argumentILj0EEEEENSN_INSM_5valueIiEEEEEEEEEEENSB_17counting_iteratorIlNSB_11use_defaultES13_S13_EEEEEEEySF_S9_NS7_10__identityEEEvT0_PT3_T1_NS0_13GridEvenShareIS1B_EET2_T4_,"ax",@progbits
	.align	128
        .global         _ZN3cub18CUB_300001_SM_10006detail6reduce18DeviceReduceKernelINS2_10policy_hubIN4cuda3std3__45tupleIJblEEEyN6thrust24THRUST_300001_SM_1000_NS8cuda_cub9__find_if7functorIS9_EEE10Policy1000ENSB_12zip_iteratorINS8_IJNSD_26transform_input_iterator_tIbPiNSB_6detail10functional5actorINSM_9compositeIJNSM_16operator_adaptorINS7_8equal_toIvEEEENSN_INSM_8argumentILj0EEEEENSN_INSM_5valueIiEEEEEEEEEEENSB_17counting_iteratorIlNSB_11use_defaultES13_S13_EEEEEEEySF_S9_NS7_10__identityEEEvT0_PT3_T1_NS0_13GridEvenShareIS1B_EET2_T4_
        .type           _ZN3cub18CUB_300001_SM_10006detail6reduce18DeviceReduceKernelINS2_10policy_hubIN4cuda3std3__45tupleIJblEEEyN6thrust24THRUST_300001_SM_1000_NS8cuda_cub9__find_if7functorIS9_EEE10Policy1000ENSB_12zip_iteratorINS8_IJNSD_26transform_input_iterator_tIbPiNSB_6detail10functional5actorINSM_9compositeIJNSM_16operator_adaptorINS7_8equal_toIvEEEENSN_INSM_8argumentILj0EEEEENSN_INSM_5valueIiEEEEEEEEEEENSB_17counting_iteratorIlNSB_11use_defaultES13_S13_EEEEEEEySF_S9_NS7_10__identityEEEvT0_PT3_T1_NS0_13GridEvenShareIS1B_EET2_T4_,@function
        .size           _ZN3cub18CUB_300001_SM_10006detail6reduce18DeviceReduceKernelINS2_10policy_hubIN4cuda3std3__45tupleIJblEEEyN6thrust24THRUST_300001_SM_1000_NS8cuda_cub9__find_if7functorIS9_EEE10Policy1000ENSB_12zip_iteratorINS8_IJNSD_26transform_input_iterator_tIbPiNSB_6detail10functional5actorINSM_9compositeIJNSM_16operator_adaptorINS7_8equal_toIvEEEENSN_INSM_8argumentILj0EEEEENSN_INSM_5valueIiEEEEEEEEEEENSB_17counting_iteratorIlNSB_11use_defaultES13_S13_EEEEEEEySF_S9_NS7_10__identityEEEvT0_PT3_T1_NS0_13GridEvenShareIS1B_EET2_T4_,(.L_x_668 - _ZN3cub18CUB_300001_SM_10006detail6reduce18DeviceReduceKernelINS2_10policy_hubIN4cuda3std3__45tupleIJblEEEyN6thrust24THRUST_300001_SM_1000_NS8cuda_cub9__find_if7functorIS9_EEE10Policy1000ENSB_12zip_iteratorINS8_IJNSD_26transform_input_iterator_tIbPiNSB_6detail10functional5actorINSM_9compositeIJNSM_16operator_adaptorINS7_8equal_toIvEEEENSN_INSM_8argumentILj0EEEEENSN_INSM_5valueIiEEEEEEEEEEENSB_17counting_iteratorIlNSB_11use_defaultES13_S13_EEEEEEEySF_S9_NS7_10__identityEEEvT0_PT3_T1_NS0_13GridEvenShareIS1B_EET2_T4_)
        .other          _ZN3cub18CUB_300001_SM_10006detail6reduce18DeviceReduceKernelINS2_10policy_hubIN4cuda3std3__45tupleIJblEEEyN6thrust24THRUST_300001_SM_1000_NS8cuda_cub9__find_if7functorIS9_EEE10Policy1000ENSB_12zip_iteratorINS8_IJNSD_26transform_input_iterator_tIbPiNSB_6detail10functional5actorINSM_9compositeIJNSM_16operator_adaptorINS7_8equal_toIvEEEENSN_INSM_8argumentILj0EEEEENSN_INSM_5valueIiEEEEEEEEEEENSB_17counting_iteratorIlNSB_11use_defaultES13_S13_EEEEEEEySF_S9_NS7_10__identityEEEvT0_PT3_T1_NS0_13GridEvenShareIS1B_EET2_T4_,@"STO_CUDA_ENTRY STV_DEFAULT"
_ZN3cub18CUB_300001_SM_10006detail6reduce18DeviceReduceKernelINS2_10policy_hubIN4cuda3std3__45tupleIJblEEEyN6thrust24THRUST_300001_SM_1000_NS8cuda_cub9__find_if7functorIS9_EEE10Policy1000ENSB_12zip_iteratorINS8_IJNSD_26transform_input_iterator_tIbPiNSB_6detail10functional5actorINSM_9compositeIJNSM_16operator_adaptorINS7_8equal_toIvEEEENSN_INSM_8argumentILj0EEEEENSN_INSM_5valueIiEEEEEEEEEEENSB_17counting_iteratorIlNSB_11use_defaultES13_S13_EEEEEEEySF_S9_NS7_10__identityEEEvT0_PT3_T1_NS0_13GridEvenShareIS1B_EET2_T4_:
.text._ZN3cub18CUB_300001_SM_10006detail6reduce18DeviceReduceKernelINS2_10policy_hubIN4cuda3std3__45tupleIJblEEEyN6thrust24THRUST_300001_SM_1000_NS8cuda_cub9__find_if7functorIS9_EEE10Policy1000ENSB_12zip_iteratorINS8_IJNSD_26transform_input_iterator_tIbPiNSB_6detail10functional5actorINSM_9compositeIJNSM_16operator_adaptorINS7_8equal_toIvEEEENSN_INSM_8argumentILj0EEEEENSN_INSM_5valueIiEEEEEEEEEEENSB_17counting_iteratorIlNSB_11use_defaultES13_S13_EEEEEEEySF_S9_NS7_10__identityEEEvT0_PT3_T1_NS0_13GridEvenShareIS1B_EET2_T4_:
[----:B------:R-:W-:Y:S01]  /*0000*/  LDC R1, c[0x0][0x37c] ;  /* 0x0000df00ff017b82 */ /* 0x000fe20000000800 */
[----:B------:R-:W0:Y:S01]  /*0010*/  S2R R6, SR_CTAID.X ;  /* 0x0000000000067919 */ /* 0x000e220000002500 */
[----:B------:R-:W1:Y:S01]  /*0020*/  LDCU.64 UR6, c[0x0][0x3c8] ;  /* 0x00007900ff0677ac */ /* 0x000e620008000a00 */
[----:B------:R-:W-:Y:S01]  /*0030*/  BSSY.RECONVERGENT B0, `(.L_x_64) ;  /* 0x0000589000007945 */ /* 0x000fe20003800200 */
[----:B------:R-:W2:Y:S01]  /*0040*/  LDCU UR5, c[0x0][0x3d0] ;  /* 0x00007a00ff0577ac */ /* 0x000ea20008000800 */
[----:B------:R-:W3:Y:S01]  /*0050*/  LDCU.64 UR12, c[0x0][0x358] ;  /* 0x00006b00ff0c77ac */ /* 0x000ee20008000a00 */
[----:B-1----:R-:W-:Y:S02]  /*0060*/  IMAD.U32 R2, RZ, RZ, UR6 ;  /* 0x00000006ff027e24 */ /* 0x002fe4000f8e00ff */
[----:B------:R-:W-:Y:S01]  /*0070*/  IMAD.U32 R3, RZ, RZ, UR7 ;  /* 0x00000007ff037e24 */ /* 0x000fe2000f8e00ff */
[----:B--2---:R-:W-:-:S04]  /*0080*/  USHF.L.U32 UR5, UR5, 0xa, URZ ;  /* 0x0000000a05057899 */ /* 0x004fc800080006ff */
[----:B------:R-:W-:Y:S01]  /*0090*/  USHF.R.S32.HI UR4, URZ, 0x1f, UR5 ;  /* 0x0000001fff047899 */ /* 0x000fe20008011405 */
[----:B0-----:R-:W-:-:S05]  /*00a0*/  IMAD.SHL.U32 R12, R6, 0x400, RZ ;  /* 0x00000400060c7824 */ /* 0x001fca00078e00ff */
[----:B------:R-:W-:-:S04]  /*00b0*/  IADD3 R15, P1, PT, -R12, R2, RZ ;  /* 0x000000020c0f7210 */ /* 0x000fc80007f3e1ff */
[----:B------:R-:W-:Y:S02]  /*00c0*/  ISETP.GT.U32.AND P0, PT, R15, 0x3ff, PT ;  /* 0x000003ff0f00780c */ /* 0x000fe40003f04070 */
[----:B------:R-:W-:-:S04]  /*00d0*/  IADD3.X R17, PT, PT, R3, -0x1, RZ, P1, !PT ;  /* 0xffffffff03117810 */ /* 0x000fc80000ffe4ff */
[----:B------:R-:W-:-:S13]  /*00e0*/  ISETP.GT.U32.AND.EX P0, PT, R17, RZ, PT, P0 ;  /* 0x000000ff1100720c */ /* 0x000fda0003f04100 */
[----:B---3--:R-:W-:Y:S05]  /*00f0*/  @P0 BRA `(.L_x_65) ;  /* 0x0000003000480947 */ /* 0x008fea0003800000 */
[----:B------:R-:W0:Y:S01]  /*0100*/  S2R R7, SR_TID.X ;  /* 0x0000000000077919 */ /* 0x000e220000002100 */
[----:B------:R-:W-:Y:S01]  /*0110*/  IMAD.IADD R8, R2, 0x1, -R12 ;  /* 0x0000000102087824 */ /* 0x000fe200078e0a0c */
[----:B------:R-:W1:Y:S01]  /*0120*/  LDCU UR8, c[0x0][0x38c] ;  /* 0x00007180ff0877ac */ /* 0x000e620008000800 */
[----:B------:R-:W-:Y:S01]  /*0130*/  IMAD.MOV.U32 R4, RZ, RZ, RZ ;  /* 0x000000ffff047224 */ /* 0x000fe200078e00ff */
[----:B------:R-:W2:Y:S01]  /*0140*/  LDCU.64 UR4, c[0x0][0x380] ;  /* 0x00007000ff0477ac */ /* 0x000ea20008000a00 */
[----:B------:R-:W3:Y:S01]  /*0150*/  LDCU.64 UR6, c[0x0][0x390] ;  /* 0x00007200ff0677ac */ /* 0x000ee20008000a00 */
[----:B0-----:R-:W-:-:S13]  /*0160*/  ISETP.GE.AND P0, PT, R7, R8, PT ;  /* 0x000000080700720c */ /* 0x001fda0003f06270 */
[----:B------:R-:W0:Y:S01]  /*0170*/  @!P0 LDC.64 R14, c[0x0][0x380] ;  /* 0x0000e000ff0e8b82 */ /* 0x000e220000000a00 */
[----:B------:R-:W-:-:S07]  /*0180*/  @!P0 IMAD.IADD R3, R12, 0x1, R7 ;  /* 0x000000010c038824 */ /* 0x000fce00078e0207 */
[----:B------:R-:W4:Y:S08]  /*0190*/  @!P0 LDC R5, c[0x0][0x38c] ;  /* 0x0000e300ff058b82 */ /* 0x000f300000000800 */
[----:B------:R-:W5:Y:S01]  /*01a0*/  @!P0 LDC.64 R16, c[0x0][0x390] ;  /* 0x0000e400ff108b82 */ /* 0x000f620000000a00 */
[----:B0-----:R-:W-:-:S06]  /*01b0*/  @!P0 IMAD.WIDE.U32 R14, R3, 0x4, R14 ;  /* 0x00000004030e8825 */ /* 0x001fcc00078e000e */
[----:B------:R-:W4:Y:S01]  /*01c0*/  @!P0 LDG.E R14, desc[UR12][R14.64] ;  /* 0x0000000c0e0e8981 */ /* 0x000f22000c1e1900 */
[----:B------:R-:W-:Y:S01]  /*01d0*/  IMAD.MOV.U32 R11, RZ, RZ, R7 ;  /* 0x000000ffff0b7224 */ /* 0x000fe200078e0007 */
[----:B------:R-:W-:Y:S01]  /*01e0*/  PRMT R0, RZ, 0x7610, R0 ;  /* 0x00007610ff007816 */ /* 0x000fe20000000000 */
[----:B------:R-:W-:Y:S01]  /*01f0*/  @!P0 VIADD R11, R7, 0x100 ;  /* 0x00000100070b8836 */ /* 0x000fe20000000000 */
[----:B------:R-:W-:Y:S04]  /*0200*/  BSSY.RECONVERGENT B1, `(.L_x_66) ;  /* 0x0000130000017945 */ /* 0x000fe80003800200 */
[----:B------:R-:W-:Y:S02]  /*0210*/  ISETP.GE.AND P2, PT, R11, R8, PT ;  /* 0x000000080b00720c */ /* 0x000fe40003f46270 */
[----:B-----5:R-:W-:-:S02]  /*0220*/  @!P0 IADD3 R4, P3, PT, R3, R16, RZ ;  /* 0x0000001003048210 */ /* 0x020fc40007f7e0ff */
[----:B----4-:R-:W-:Y:S01]  /*0230*/  @!P0 ISETP.NE.AND P1, PT, R14, R5, PT ;  /* 0x000000050e00820c */ /* 0x010fe20003f25270 */
[----:B------:R-:W-:Y:S02]  /*0240*/  IMAD.MOV.U32 R5, RZ, RZ, RZ ;  /* 0x000000ffff057224 */ /* 0x000fe400078e00ff */
[----:B------:R-:W-:Y:S01]  /*0250*/  @!P0 IMAD.X R5, RZ, RZ, R17, P3 ;  /* 0x000000ffff058224 */ /* 0x000fe200018e0611 */
[----:B------:R-:W-:-:S04]  /*0260*/  @!P0 SEL R3, RZ, 0x1, P1 ;  /* 0x00000001ff038807 */ /* 0x000fc80000800000 */
[----:B------:R-:W-:Y:S01]  /*0270*/  @!P0 PRMT R0, R3, 0x7610, R0 ;  /* 0x0000761003008816 */ /* 0x000fe20000000000 */
[----:B-123--:R-:W-:Y:S06]  /*0280*/  @P2 BRA `(.L_x_67) ;  /* 0x00000010009c2947 */ /* 0x00efec0003800000 */
[----:B------:R-:W-:Y:S01]  /*0290*/  LOP3.LUT R9, RZ, R11, RZ, 0x33, !PT ;  /* 0x0000000bff097212 */ /* 0x000fe200078e33ff */
[----:B------:R-:W-:Y:S04]  /*02a0*/  BSSY.RECONVERGENT B2, `(.L_x_68) ;  /* 0x0000093000027945 */ /* 0x000fe80003800200 */
[----:B------:R-:W-:-:S04]  /*02b0*/  IMAD.IADD R9, R9, 0x1, R2 ;  /* 0x0000000109097824 */ /* 0x000fc800078e0202 */
[----:B------:R-:W-:-:S05]  /*02c0*/  IMAD.IADD R10, R9, 0x1, -R12 ;  /* 0x00000001090a7824 */ /* 0x000fca00078e0a0c */
[C---:B------:R-:W-:Y:S02]  /*02d0*/  ISETP.GE.U32.AND P0, PT, R10.reuse, 0x700, PT ;  /* 0x000007000a00780c */ /* 0x040fe40003f06070 */
[----:B------:R-:W-:-:S04]  /*02e0*/  LEA.HI R10, R10, 0x1, RZ, 0x18 ;  /* 0x000000010a0a7811 */ /* 0x000fc800078fc0ff */
[----:B------:R-:W-:-:S07]  /*02f0*/  LOP3.LUT R22, R10, 0x7, RZ, 0xc0, !PT ;  /* 0x000000070a167812 */ /* 0x000fce00078ec0ff */
[----:B------:R-:W-:Y:S05]  /*0300*/  @!P0 BRA `(.L_x_69) ;  /* 0x0000000800308947 */ /* 0x000fea0003800000 */
[----:B------:R-:W-:Y:S01]  /*0310*/  LOP3.LUT R13, R10, 0x1fffff8, RZ, 0xc0, !PT ;  /* 0x01fffff80a0d7812 */ /* 0x000fe200078ec0ff */
[----:B------:R-:W-:Y:S01]  /*0320*/  BSSY.RECONVERGENT B3, `(.L_x_70) ;  /* 0x0000089000037945 */ /* 0x000fe20003800200 */
[----:B------:R-:W-:-:S03]  /*0330*/  VIADD R11, R11, 0x400 ;  /* 0x000004000b0b7836 */ /* 0x000fc60000000000 */
[----:B------:R-:W-:-:S07]  /*0340*/  IMAD.MOV R13, RZ, RZ, -R13 ;  /* 0x000000ffff0d7224 */ /* 0x000fce00078e0a0d */
.L_x_71:
[----:B------:R-:W-:-:S05]  /*0350*/  VIADD R3, R11, 0xfffffc00 ;  /* 0xfffffc000b037836 */ /* 0x000fca0000000000 */
[----:B------:R-:W-:-:S04]  /*0360*/  IADD3 R23, P0, PT, R12, R3, RZ ;  /* 0x000000030c177210 */ /* 0x000fc80007f1e0ff */
[----:B------:R-:W-:Y:S02]  /*0370*/  LEA.HI.X.SX32 R24, R3, RZ, 0x1, P0 ;  /* 0x000000ff03187211 */ /* 0x000fe400000f0eff */
[----:B------:R-:W-:-:S04]  /*0380*/  LEA R2, P0, R23, UR4, 0x2 ;  /* 0x0000000417027c11 */ /* 0x000fc8000f8010ff */
[----:B------:R-:W-:-:S05]  /*0390*/  LEA.HI.X R3, R23, UR5, R24, 0x2, P0 ;  /* 0x0000000517037c11 */ /* 0x000fca00080f1418 */
[----:B------:R-:W2:Y:S04]  /*03a0*/  LDG.E R21, desc[UR12][R2.64] ;  /* 0x0000000c02157981 */ /* 0x000ea8000c1e1900 */
[----:B------:R-:W3:Y:S04]  /*03b0*/  LDG.E R20, desc[UR12][R2.64+0x400] ;  /* 0x0004000c02147981 */ /* 0x000ee8000c1e1900 */
[----:B------:R-:W4:Y:S04]  /*03c0*/  LDG.E R19, desc[UR12][R2.64+0x800] ;  /* 0x0008000c02137981 */ /* 0x000f28000c1e1900 */
[----:B------:R-:W5:Y:S04]  /*03d0*/  LDG.E R17, desc[UR12][R2.64+0xc00] ;  /* 0x000c000c02117981 */ /* 0x000f68000c1e1900 */
[----:B------:R-:W5:Y:S04]  /*03e0*/  LDG.E R16, desc[UR12][R2.64+0x1000] ;  /* 0x0010000c02107981 */ /* 0x000f68000c1e1900 */
[----:B------:R-:W5:Y:S04]  /*03f0*/  LDG.E R15, desc[UR12][R2.64+0x1400] ;  /* 0x0014000c020f7981 */ /* 0x000f68000c1e1900 */
[----:B------:R-:W5:Y:S04]  /*0400*/  LDG.E R14, desc[UR12][R2.64+0x1800] ;  /* 0x0018000c020e7981 */ /* 0x000f68000c1e1900 */
[----:B------:R0:W5:Y:S01]  /*0410*/  LDG.E R18, desc[UR12][R2.64+0x1c00] ;  /* 0x001c000c02127981 */ /* 0x000162000c1e1900 */
[----:B------:R-:W-:Y:S01]  /*0420*/  LOP3.LUT P2, RZ, R0, 0xff, RZ, 0xc0, !PT ;  /* 0x000000ff00ff7812 */ /* 0x000fe2000784c0ff */
[----:B------:R-:W-:Y:S01]  /*0430*/  VIADD R13, R13, 0x8 ;  /* 0x000000080d0d7836 */ /* 0x000fe20000000000 */
[----:B------:R-:W-:-:S04]  /*0440*/  IADD3 R23, P1, PT, R23, UR6, RZ ;  /* 0x0000000617177c10 */ /* 0x000fc8000ff3e0ff */
[----:B------:R-:W-:Y:S01]  /*0450*/  IADD3.X R24, PT, PT, R24, UR7, RZ, P1, !PT ;  /* 0x0000000718187c10 */ /* 0x000fe20008ffe4ff */
[----:B0-----:R-:W-:Y:S01]  /*0460*/  VIADD R3, R11, 0xfffffd00 ;  /* 0xfffffd000b037836 */ /* 0x001fe20000000000 */
[C---:B--2---:R-:W-:Y:S02]  /*0470*/  ISETP.NE.AND P0, PT, R21.reuse, UR8, PT ;  /* 0x0000000815007c0c */ /* 0x044fe4000bf05270 */
[----:B------:R-:W-:-:S03]  /*0480*/  ISETP.EQ.AND P3, PT, R21, UR8, P2 ;  /* 0x0000000815007c0c */ /* 0x000fc60009762270 */
[----:B------:R-:W-:Y:S02]  /*0490*/  @!P2 SEL R0, RZ, 0x1, P0 ;  /* 0x00000001ff00a807 */ /* 0x000fe40000000000 */
[-C--:B------:R-:W-:Y:S02]  /*04a0*/  ISETP.LT.U32.AND P0, PT, R23, R4.reuse, PT ;  /* 0x000000041700720c */ /* 0x080fe40003f01070 */
[----:B------:R-:W-:Y:S02]  /*04b0*/  SEL R21, R0, 0x1, !P3 ;  /* 0x0000000100157807 */ /* 0x000fe40005800000 */
[----:B------:R-:W-:Y:S02]  /*04c0*/  ISETP.LT.AND.EX P0, PT, R24, R5, PT, P0 ;  /* 0x000000051800720c */ /* 0x000fe40003f01300 */
[----:B------:R-:W-:Y:S02]  /*04d0*/  LOP3.LUT P1, RZ, R21, 0xff, RZ, 0xc0, !PT ;  /* 0x000000ff15ff7812 */ /* 0x000fe4000782c0ff */
[----:B------:R-:W-:-:S02]  /*04e0*/  SEL R2, R23, R4, P0 ;  /* 0x0000000417027207 */ /* 0x000fc40000000000 */
[-C--:B------:R-:W-:Y:S02]  /*04f0*/  SEL R0, R24, R5.reuse, P0 ;  /* 0x0000000518007207 */ /* 0x080fe40000000000 */
[----:B---3--:R-:W-:Y:S02]  /*0500*/  ISETP.NE.AND P0, PT, R20, UR8, PT ;  /* 0x0000000814007c0c */ /* 0x008fe4000bf05270 */
[----:B------:R-:W-:Y:S02]  /*0510*/  @!P3 SEL R2, R23, R4, !P2 ;  /* 0x000000041702b207 */ /* 0x000fe40005000000 */
[----:B------:R-:W-:Y:S02]  /*0520*/  @!P3 SEL R0, R24, R5, !P2 ;  /* 0x000000051800b207 */ /* 0x000fe40005000000 */
[----:B------:R-:W-:Y:S02]  /*0530*/  ISETP.EQ.AND P3, PT, R20, UR8, P1 ;  /* 0x0000000814007c0c */ /* 0x000fe40008f62270 */
[----:B------:R-:W-:-:S02]  /*0540*/  @!P1 SEL R21, RZ, 0x1, P0 ;  /* 0x00000001ff159807 */ /* 0x000fc40000000000 */
[----:B------:R-:W-:Y:S02]  /*0550*/  SHF.R.S32.HI R4, RZ, 0x1f, R3 ;  /* 0x0000001fff047819 */ /* 0x000fe40000011403 */
[----:B------:R-:W-:Y:S01]  /*0560*/  IADD3 R23, P4, P5, R3, UR6, R12 ;  /* 0x0000000603177c10 */ /* 0x000fe2000fd9e00c */
[----:B------:R-:W-:Y:S01]  /*0570*/  VIADD R3, R11, 0xfffffe00 ;  /* 0xfffffe000b037836 */ /* 0x000fe20000000000 */
[----:B------:R-:W-:Y:S02]  /*0580*/  SEL R21, R21, 0x1, !P3 ;  /* 0x0000000115157807 */ /* 0x000fe40005800000 */
[----:B------:R-:W-:Y:S02]  /*0590*/  IADD3.X R25, PT, PT, R4, UR7, RZ, P4, P5 ;  /* 0x0000000704197c10 */ /* 0x000fe4000a7ea4ff */
[----:B------:R-:W-:Y:S02]  /*05a0*/  ISETP.LT.U32.AND P0, PT, R23, R2, PT ;  /* 0x000000021700720c */ /* 0x000fe40003f01070 */
[----:B------:R-:W-:-:S02]  /*05b0*/  LOP3.LUT P2, RZ, R21, 0xff, RZ, 0xc0, !PT ;  /* 0x000000ff15ff7812 */ /* 0x000fc4000784c0ff */
[----:B------:R-:W-:Y:S02]  /*05c0*/  ISETP.LT.AND.EX P0, PT, R25, R0, PT, P0 ;  /* 0x000000001900720c */ /* 0x000fe40003f01300 */
[----:B------:R-:W-:Y:S02]  /*05d0*/  SHF.R.S32.HI R4, RZ, 0x1f, R3 ;  /* 0x0000001fff047819 */ /* 0x000fe40000011403 */
[CC--:B------:R-:W-:Y:S02]  /*05e0*/  SEL R24, R23.reuse, R2.reuse, P0 ;  /* 0x0000000217187207 */ /* 0x0c0fe40000000000 */
[----:B------:R-:W-:Y:S02]  /*05f0*/  @!P3 SEL R24, R23, R2, !P1 ;  /* 0x000000021718b207 */ /* 0x000fe40004800000 */
[----:B------:R-:W-:Y:S02]  /*0600*/  SEL R2, R25, R0, P0 ;  /* 0x0000000019027207 */ /* 0x000fe40000000000 */
[----:B----4-:R-:W-:-:S02]  /*0610*/  ISETP.NE.AND P0, PT, R19, UR8, PT ;  /* 0x0000000813007c0c */ /* 0x010fc4000bf05270 */
[----:B------:R-:W-:Y:S02]  /*0620*/  @!P3 SEL R2, R25, R0, !P1 ;  /* 0x000000001902b207 */ /* 0x000fe40004800000 */
[----:B------:R-:W-:Y:S02]  /*0630*/  ISETP.EQ.AND P3, PT, R19, UR8, P2 ;  /* 0x0000000813007c0c */ /* 0x000fe40009762270 */
[----:B------:R-:W-:Y:S02]  /*0640*/  @!P2 SEL R21, RZ, 0x1, P0 ;  /* 0x00000001ff15a807 */ /* 0x000fe40000000000 */
[----:B------:R-:W-:Y:S01]  /*0650*/  IADD3 R5, P4, P5, R3, UR6, R12 ;  /* 0x0000000603057c10 */ /* 0x000fe2000fd9e00c */
[----:B------:R-:W-:Y:S01]  /*0660*/  VIADD R3, R11, 0xffffff00 ;  /* 0xffffff000b037836 */ /* 0x000fe20000000000 */
[----:B------:R-:W-:Y:S02]  /*0670*/  SEL R21, R21, 0x1, !P3 ;  /* 0x0000000115157807 */ /* 0x000fe40005800000 */
[----:B------:R-:W-:-:S02]  /*0680*/  IADD3.X R23, PT, PT, R4, UR7, RZ, P4, P5 ;  /* 0x0000000704177c10 */ /* 0x000fc4000a7ea4ff */
[----:B------:R-:W-:Y:S02]  /*0690*/  ISETP.LT.U32.AND P0, PT, R5, R24, PT ;  /* 0x000000180500720c */ /* 0x000fe40003f01070 */
[----:B------:R-:W-:Y:S02]  /*06a0*/  LOP3.LUT P1, RZ, R21, 0xff, RZ, 0xc0, !PT ;  /* 0x000000ff15ff7812 */ /* 0x000fe4000782c0ff */
[----:B------:R-:W-:Y:S02]  /*06b0*/  ISETP.LT.AND.EX P0, PT, R23, R2, PT, P0 ;  /* 0x000000021700720c */ /* 0x000fe40003f01300 */
[----:B------:R-:W-:Y:S02]  /*06c0*/  SHF.R.S32.HI R0, RZ, 0x1f, R3 ;  /* 0x0000001fff007819 */ /* 0x000fe40000011403 */
[----:B------:R-:W-:Y:S02]  /*06d0*/  SEL R20, R5, R24, P0 ;  /* 0x0000001805147207 */ /* 0x000fe40000000000 */
[----:B------:R-:W-:-:S02]  /*06e0*/  SEL R19, R23, R2, P0 ;  /* 0x0000000217137207 */ /* 0x000fc40000000000 */
[----:B-----5:R-:W-:Y:S02]  /*06f0*/  ISETP.NE.AND P0, PT, R17, UR8, PT ;  /* 0x0000000811007c0c */ /* 0x020fe4000bf05270 */
[----:B------:R-:W-:Y:S02]  /*0700*/  @!P3 SEL R20, R5, R24, !P2 ;  /* 0x000000180514b207 */ /* 0x000fe40005000000 */
[----:B------:R-:W-:Y:S02]  /*0710*/  @!P3 SEL R19, R23, R2, !P2 ;  /* 0x000000021713b207 */ /* 0x000fe40005000000 */
[----:B------:R-:W-:Y:S02]  /*0720*/  ISETP.EQ.AND P3, PT, R17, UR8, P1 ;  /* 0x0000000811007c0c */ /* 0x000fe40008f62270 */
[----:B------:R-:W-:Y:S02]  /*0730*/  @!P1 SEL R21, RZ, 0x1, P0 ;  /* 0x00000001ff159807 */ /* 0x000fe40000000000 */
[----:B------:R-:W-:-:S02]  /*0740*/  IADD3 R3, P4, P5, R3, UR6, R12 ;  /* 0x0000000603037c10 */ /* 0x000fc4000fd9e00c */
[----:B------:R-:W-:Y:S02]  /*0750*/  SEL R21, R21, 0x1, !P3 ;  /* 0x0000000115157807 */ /* 0x000fe40005800000 */
[----:B------:R-:W-:Y:S02]  /*0760*/  IADD3.X R4, PT, PT, R0, UR7, RZ, P4, P5 ;  /* 0x0000000700047c10 */ /* 0x000fe4000a7ea4ff */
[----:B------:R-:W-:Y:S02]  /*0770*/  ISETP.LT.U32.AND P0, PT, R3, R20, PT ;  /* 0x000000140300720c */ /* 0x000fe40003f01070 */
[----:B------:R-:W-:Y:S02]  /*0780*/  LOP3.LUT P2, RZ, R21, 0xff, RZ, 0xc0, !PT ;  /* 0x000000ff15ff7812 */ /* 0x000fe4000784c0ff */
[----:B------:R-:W-:Y:S02]  /*0790*/  ISETP.LT.AND.EX P0, PT, R4, R19, PT, P0 ;  /* 0x000000130400720c */ /* 0x000fe40003f01300 */
[----:B------:R-:W-:-:S02]  /*07a0*/  SHF.R.S32.HI R0, RZ, 0x1f, R11 ;  /* 0x0000001fff007819 */ /* 0x000fc4000001140b */
[CC--:B------:R-:W-:Y:S02]  /*07b0*/  SEL R5, R3.reuse, R20.reuse, P0 ;  /* 0x0000001403057207 */ /* 0x0c0fe40000000000 */
[-C--:B------:R-:W-:Y:S02]  /*07c0*/  SEL R17, R4, R19.reuse, P0 ;  /* 0x0000001304117207 */ /* 0x080fe40000000000 */
[----:B------:R-:W-:Y:S02]  /*07d0*/  ISETP.NE.AND P0, PT, R16, UR8, PT ;  /* 0x0000000810007c0c */ /* 0x000fe4000bf05270 */
[----:B------:R-:W-:Y:S01]  /*07e0*/  @!P3 SEL R5, R3, R20, !P1 ;  /* 0x000000140305b207 */ /* 0x000fe20004800000 */
[----:B------:R-:W-:Y:S01]  /*07f0*/  VIADD R3, R11, 0x100 ;  /* 0x000001000b037836 */ /* 0x000fe20000000000 */
[----:B------:R-:W-:Y:S02]  /*0800*/  @!P3 SEL R17, R4, R19, !P1 ;  /* 0x000000130411b207 */ /* 0x000fe40004800000 */
[----:B------:R-:W-:-:S02]  /*0810*/  ISETP.EQ.AND P3, PT, R16, UR8, P2 ;  /* 0x0000000810007c0c */ /* 0x000fc40009762270 */
[----:B------:R-:W-:Y:S02]  /*0820*/  @!P2 SEL R21, RZ, 0x1, P0 ;  /* 0x00000001ff15a807 */ /* 0x000fe40000000000 */
[----:B------:R-:W-:Y:S02]  /*0830*/  IADD3 R2, P4, P5, R11, UR6, R12 ;  /* 0x000000060b027c10 */ /* 0x000fe4000fd9e00c */
[----:B------:R-:W-:Y:S02]  /*0840*/  SEL R21, R21, 0x1, !P3 ;  /* 0x0000000115157807 */ /* 0x000fe40005800000 */
[----:B------:R-:W-:Y:S02]  /*0850*/  IADD3.X R4, PT, PT, R0, UR7, RZ, P4, P5 ;  /* 0x0000000700047c10 */ /* 0x000fe4000a7ea4ff */
[----:B------:R-:W-:Y:S02]  /*0860*/  ISETP.LT.U32.AND P0, PT, R2, R5, PT ;  /* 0x000000050200720c */ /* 0x000fe40003f01070 */
[----:B------:R-:W-:-:S02]  /*0870*/  LOP3.LUT P1, RZ, R21, 0xff, RZ, 0xc0, !PT ;  /* 0x000000ff15ff7812 */ /* 0x000fc4000782c0ff */
[----:B------:R-:W-:Y:S02]  /*0880*/  ISETP.LT.AND.EX P0, PT, R4, R17, PT, P0 ;  /* 0x000000110400720c */ /* 0x000fe40003f01300 */
[----:B------:R-:W-:Y:S02]  /*0890*/  SHF.R.S32.HI R0, RZ, 0x1f, R3 ;  /* 0x0000001fff007819 */ /* 0x000fe40000011403 */
[----:B------:R-:W-:Y:S02]  /*08a0*/  SEL R19, R2, R5, P0 ;  /* 0x0000000502137207 */ /* 0x000fe40000000000 */
[----:B------:R-:W-:Y:S02]  /*08b0*/  SEL R23, R4, R17, P0 ;  /* 0x0000001104177207 */ /* 0x000fe40000000000 */
[----:B------:R-:W-:Y:S02]  /*08c0*/  ISETP.NE.AND P0, PT, R15, UR8, PT ;  /* 0x000000080f007c0c */ /* 0x000fe4000bf05270 */
[----:B------:R-:W-:-:S02]  /*08d0*/  @!P3 SEL R19, R2, R5, !P2 ;  /* 0x000000050213b207 */ /* 0x000fc40005000000 */
        /* <DEDUP_REMOVED lines=13> */
[----:B------:R-:W-:Y:S02]  /*09b0*/  @!P3 SEL R5, R2, R19, !P1 ;  /* 0x000000130205b207 */ /* 0x000fe40004800000 */
[----:B------:R-:W-:Y:S01]  /*09c0*/  IADD3 R2, P0, P4, R3, UR6, R12 ;  /* 0x0000000603027c10 */ /* 0x000fe2000fc1e00c */
[C---:B------:R-:W-:Y:S01]  /*09d0*/  VIADD R3, R11.reuse, 0x300 ;  /* 0x000003000b037836 */ /* 0x040fe20000000000 */
[----:B------:R-:W-:Y:S01]  /*09e0*/  @!P3 SEL R17, R4, R23, !P1 ;  /* 0x000000170411b207 */ /* 0x000fe20004800000 */
[----:B------:R-:W-:Y:S01]  /*09f0*/  VIADD R11, R11, 0x800 ;  /* 0x000008000b0b7836 */ /* 0x000fe20000000000 */
[C---:B------:R-:W-:Y:S02]  /*0a00*/  ISETP.EQ.AND P3, PT, R14.reuse, UR8, P2 ;  /* 0x000000080e007c0c */ /* 0x040fe40009762270 */
[----:B------:R-:W-:Y:S02]  /*0a10*/  ISETP.NE.AND P1, PT, R14, UR8, PT ;  /* 0x000000080e007c0c */ /* 0x000fe4000bf25270 */
[----:B------:R-:W-:-:S02]  /*0a20*/  IADD3.X R4, PT, PT, R0, UR7, RZ, P0, P4 ;  /* 0x0000000700047c10 */ /* 0x000fc400087e84ff */
[----:B------:R-:W-:Y:S02]  /*0a30*/  ISETP.LT.U32.AND P0, PT, R2, R5, PT ;  /* 0x000000050200720c */ /* 0x000fe40003f01070 */
[----:B------:R-:W-:Y:S02]  /*0a40*/  @!P2 SEL R21, RZ, 0x1, P1 ;  /* 0x00000001ff15a807 */ /* 0x000fe40000800000 */
[----:B------:R-:W-:Y:S02]  /*0a50*/  ISETP.LT.AND.EX P0, PT, R4, R17, PT, P0 ;  /* 0x000000110400720c */ /* 0x000fe40003f01300 */
[----:B------:R-:W-:Y:S02]  /*0a60*/  SHF.R.S32.HI R0, RZ, 0x1f, R3 ;  /* 0x0000001fff007819 */ /* 0x000fe40000011403 */
[----:B------:R-:W-:Y:S02]  /*0a70*/  SEL R21, R21, 0x1, !P3 ;  /* 0x0000000115157807 */ /* 0x000fe40005800000 */
[----:B------:R-:W-:-:S02]  /*0a80*/  IADD3 R3, P4, P5, R3, UR6, R12 ;  /* 0x0000000603037c10 */ /* 0x000fc4000fd9e00c */
[CC--:B------:R-:W-:Y:S02]  /*0a90*/  SEL R14, R2.reuse, R5.reuse, P0 ;  /* 0x00000005020e7207 */ /* 0x0c0fe40000000000 */
[----:B------:R-:W-:Y:S02]  /*0aa0*/  LOP3.LUT P1, RZ, R21, 0xff, RZ, 0xc0, !PT ;  /* 0x000000ff15ff7812 */ /* 0x000fe4000782c0ff */
[----:B------:R-:W-:Y:S02]  /*0ab0*/  @!P3 SEL R14, R2, R5, !P2 ;  /* 0x00000005020eb207 */ /* 0x000fe40005000000 */
[----:B------:R-:W-:Y:S02]  /*0ac0*/  IADD3.X R2, PT, PT, R0, UR7, RZ, P4, P5 ;  /* 0x0000000700027c10 */ /* 0x000fe4000a7ea4ff */
[----:B------:R-:W-:Y:S02]  /*0ad0*/  SEL R15, R4, R17, P0 ;  /* 0x00000011040f7207 */ /* 0x000fe40000000000 */
[----:B------:R-:W-:-:S02]  /*0ae0*/  ISETP.NE.AND P4, PT, R13, RZ, PT ;  /* 0x000000ff0d00720c */ /* 0x000fc40003f85270 */
[----:B------:R-:W-:Y:S02]  /*0af0*/  @!P3 SEL R15, R4, R17, !P2 ;  /* 0x00000011040fb207 */ /* 0x000fe40005000000 */
[C---:B------:R-:W-:Y:S02]  /*0b00*/  ISETP.EQ.AND P2, PT, R18.reuse, UR8, P1 ;  /* 0x0000000812007c0c */ /* 0x040fe40008f42270 */
[----:B------:R-:W-:Y:S02]  /*0b10*/  ISETP.LT.U32.AND P0, PT, R3, R14, PT ;  /* 0x0000000e0300720c */ /* 0x000fe40003f01070 */
[----:B------:R-:W-:Y:S02]  /*0b20*/  ISETP.NE.AND P3, PT, R18, UR8, PT ;  /* 0x0000000812007c0c */ /* 0x000fe4000bf65270 */
[----:B------:R-:W-:Y:S02]  /*0b30*/  ISETP.LT.AND.EX P0, PT, R2, R15, PT, P0 ;  /* 0x0000000f0200720c */ /* 0x000fe40003f01300 */
[----:B------:R-:W-:-:S02]  /*0b40*/  @!P1 SEL R21, RZ, 0x1, P3 ;  /* 0x00000001ff159807 */ /* 0x000fc40001800000 */
[-C--:B------:R-:W-:Y:S02]  /*0b50*/  SEL R4, R3, R14.reuse, P0 ;  /* 0x0000000e03047207 */ /* 0x080fe40000000000 */
[CC--:B------:R-:W-:Y:S02]  /*0b60*/  SEL R5, R2.reuse, R15.reuse, P0 ;  /* 0x0000000f02057207 */ /* 0x0c0fe40000000000 */
[----:B------:R-:W-:Y:S02]  /*0b70*/  SEL R0, R21, 0x1, !P2 ;  /* 0x0000000115007807 */ /* 0x000fe40005000000 */
[----:B------:R-:W-:Y:S02]  /*0b80*/  @!P2 SEL R4, R3, R14, !P1 ;  /* 0x0000000e0304a207 */ /* 0x000fe40004800000 */
[----:B------:R-:W-:Y:S01]  /*0b90*/  @!P2 SEL R5, R2, R15, !P1 ;  /* 0x0000000f0205a207 */ /* 0x000fe20004800000 */
[----:B------:R-:W-:Y:S06]  /*0ba0*/  @P4 BRA `(.L_x_71) ;  /* 0xfffffff400e84947 */ /* 0x000fec000383ffff */
[----:B------:R-:W-:Y:S05]  /*0bb0*/  BSYNC.RECONVERGENT B3 ;  /* 0x0000000000037941 */ /* 0x000fea0003800200 */
.L_x_70:
[----:B------:R-:W-:-:S07]  /*0bc0*/  VIADD R11, R11, 0xfffffc00 ;  /* 0xfffffc000b0b7836 */ /* 0x000fce0000000000 */
.L_x_69:
[----:B------:R-:W-:Y:S05]  /*0bd0*/  BSYNC.RECONVERGENT B2 ;  /* 0x0000000000027941 */ /* 0x000fea0003800200 */
.L_x_68:
[----:B------:R-:W-:-:S13]  /*0be0*/  ISETP.NE.AND P0, PT, R22, RZ, PT ;  /* 0x000000ff1600720c */ /* 0x000fda0003f05270 */
[----:B------:R-:W-:Y:S05]  /*0bf0*/  @!P0 BRA `(.L_x_67) ;  /* 0x0000000800408947 */ /* 0x000fea0003800000 */
[----:B------:R-:W-:Y:S01]  /*0c00*/  ISETP.GE.U32.AND P0, PT, R22, 0x4, PT ;  /* 0x000000041600780c */ /* 0x000fe20003f06070 */
[----:B------:R-:W-:Y:S01]  /*0c10*/  BSSY.RECONVERGENT B2, `(.L_x_72) ;  /* 0x0000049000027945 */ /* 0x000fe20003800200 */
[----:B------:R-:W-:-:S11]  /*0c20*/  LOP3.LUT P1, R10, R10, 0x3, RZ, 0xc0, !PT ;  /* 0x000000030a0a7812 */ /* 0x000fd6000782c0ff */
[----:B------:R-:W-:Y:S05]  /*0c30*/  @!P0 BRA `(.L_x_73) ;  /* 0x0000000400188947 */ /* 0x000fea0003800000 */
[----:B------:R-:W0:Y:S01]  /*0c40*/  LDCU.64 UR10, c[0x0][0x380] ;  /* 0x00007000ff0a77ac */ /* 0x000e220008000a00 */
[----:B------:R-:W-:Y:S01]  /*0c50*/  IADD3 R17, P0, PT, R12, R11, RZ ;  /* 0x0000000b0c117210 */ /* 0x000fe20007f1e0ff */
[----:B------:R-:W1:Y:S03]  /*0c60*/  LDCU UR9, c[0x0][0x38c] ;  /* 0x00007180ff0977ac */ /* 0x000e660008000800 */
[----:B------:R-:W-:Y:S02]  /*0c70*/  LEA.HI.X.SX32 R18, R11, RZ, 0x1, P0 ;  /* 0x000000ff0b127211 */ /* 0x000fe400000f0eff */
[----:B0-----:R-:W-:-:S04]  /*0c80*/  LEA R14, P0, R17, UR10, 0x2 ;  /* 0x0000000a110e7c11 */ /* 0x001fc8000f8010ff */
[----:B------:R-:W-:Y:S01]  /*0c90*/  LEA.HI.X R15, R17, UR11, R18, 0x2, P0 ;  /* 0x0000000b110f7c11 */ /* 0x000fe200080f1412 */
[----:B------:R-:W0:Y:S04]  /*0ca0*/  LDCU.64 UR10, c[0x0][0x390] ;  /* 0x00007200ff0a77ac */ /* 0x000e280008000a00 */
[----:B------:R-:W1:Y:S04]  /*0cb0*/  LDG.E R13, desc[UR12][R14.64] ;  /* 0x0000000c0e0d7981 */ /* 0x000e68000c1e1900 */
[----:B------:R-:W2:Y:S04]  /*0cc0*/  LDG.E R16, desc[UR12][R14.64+0x400] ;  /* 0x0004000c0e107981 */ /* 0x000ea8000c1e1900 */
[----:B------:R-:W3:Y:S04]  /*0cd0*/  LDG.E R3, desc[UR12][R14.64+0x800] ;  /* 0x0008000c0e037981 */ /* 0x000ee8000c1e1900 */
[----:B------:R4:W5:Y:S01]  /*0ce0*/  LDG.E R2, desc[UR12][R14.64+0xc00] ;  /* 0x000c000c0e027981 */ /* 0x000962000c1e1900 */
[----:B------:R-:W-:-:S02]  /*0cf0*/  LOP3.LUT P3, RZ, R0, 0xff, RZ, 0xc0, !PT ;  /* 0x000000ff00ff7812 */ /* 0x000fc4000786c0ff */
[----:B0-----:R-:W-:-:S04]  /*0d00*/  IADD3 R17, P2, PT, R17, UR10, RZ ;  /* 0x0000000a11117c10 */ /* 0x001fc8000ff5e0ff */
[----:B------:R-:W-:Y:S02]  /*0d10*/  IADD3.X R18, PT, PT, R18, UR11, RZ, P2, !PT ;  /* 0x0000000b12127c10 */ /* 0x000fe400097fe4ff */
[C---:B-1----:R-:W-:Y:S02]  /*0d20*/  ISETP.NE.AND P0, PT, R13.reuse, UR9, PT ;  /* 0x000000090d007c0c */ /* 0x042fe4000bf05270 */
[----:B------:R-:W-:Y:S01]  /*0d30*/  ISETP.EQ.AND P4, PT, R13, UR9, P3 ;  /* 0x000000090d007c0c */ /* 0x000fe20009f82270 */
[----:B------:R-:W-:Y:S02]  /*0d40*/  VIADD R13, R11, 0x100 ;  /* 0x000001000b0d7836 */ /* 0x000fe40000000000 */
[----:B------:R-:W-:Y:S02]  /*0d50*/  @!P3 SEL R0, RZ, 0x1, P0 ;  /* 0x00000001ff00b807 */ /* 0x000fe40000000000 */
[----:B------:R-:W-:Y:S02]  /*0d60*/  ISETP.LT.U32.AND P0, PT, R17, R4, PT ;  /* 0x000000041100720c */ /* 0x000fe40003f01070 */
[----:B------:R-:W-:-:S02]  /*0d70*/  SEL R0, R0, 0x1, !P4 ;  /* 0x0000000100007807 */ /* 0x000fc40006000000 */
[-C--:B------:R-:W-:Y:S02]  /*0d80*/  ISETP.LT.AND.EX P0, PT, R18, R5.reuse, PT, P0 ;  /* 0x000000051200720c */ /* 0x080fe40003f01300 */
[----:B------:R-:W-:Y:S02]  /*0d90*/  LOP3.LUT P2, RZ, R0, 0xff, RZ, 0xc0, !PT ;  /* 0x000000ff00ff7812 */ /* 0x000fe4000784c0ff */
[CC--:B------:R-:W-:Y:S02]  /*0da0*/  SEL R22, R17.reuse, R4.reuse, P0 ;  /* 0x0000000411167207 */ /* 0x0c0fe40000000000 */
[CC--:B----4-:R-:W-:Y:S02]  /*0db0*/  SEL R15, R18.reuse, R5.reuse, P0 ;  /* 0x00000005120f7207 */ /* 0x0d0fe40000000000 */
[----:B------:R-:W-:Y:S02]  /*0dc0*/  @!P4 SEL R22, R17, R4, !P3 ;  /* 0x000000041116c207 */ /* 0x000fe40005800000 */
[----:B------:R-:W-:Y:S01]  /*0dd0*/  @!P4 SEL R15, R18, R5, !P3 ;  /* 0x00000005120fc207 */ /* 0x000fe20005800000 */
[----:B------:R-:W-:Y:S01]  /*0de0*/  VIADD R5, R11, 0x200 ;  /* 0x000002000b057836 */ /* 0x000fe20000000000 */
[----:B--2---:R-:W-:-:S02]  /*0df0*/  ISETP.NE.AND P3, PT, R16, UR9, PT ;  /* 0x0000000910007c0c */ /* 0x004fc4000bf65270 */
[----:B------:R-:W-:Y:S02]  /*0e00*/  ISETP.EQ.AND P4, PT, R16, UR9, P2 ;  /* 0x0000000910007c0c */ /* 0x000fe40009782270 */
[----:B------:R-:W-:Y:S02]  /*0e10*/  @!P2 SEL R0, RZ, 0x1, P3 ;  /* 0x00000001ff00a807 */ /* 0x000fe40001800000 */
[----:B------:R-:W-:Y:S02]  /*0e20*/  SHF.R.S32.HI R4, RZ, 0x1f, R13 ;  /* 0x0000001fff047819 */ /* 0x000fe4000001140d */
[----:B------:R-:W-:Y:S02]  /*0e30*/  IADD3 R13, P5, P0, R13, UR10, R12 ;  /* 0x0000000a0d0d7c10 */ /* 0x000fe4000f8be00c */
[----:B------:R-:W-:Y:S02]  /*0e40*/  SEL R0, R0, 0x1, !P4 ;  /* 0x0000000100007807 */ /* 0x000fe40006000000 */
[----:B------:R-:W-:-:S02]  /*0e50*/  IADD3.X R14, PT, PT, R4, UR11, RZ, P5, P0 ;  /* 0x0000000b040e7c10 */ /* 0x000fc4000afe04ff */
[CC--:B------:R-:W-:Y:S02]  /*0e60*/  ISETP.LT.U32.AND P0, PT, R13.reuse, R22.reuse, PT ;  /* 0x000000160d00720c */ /* 0x0c0fe40003f01070 */
[----:B------:R-:W-:Y:S02]  /*0e70*/  LOP3.LUT P3, RZ, R0, 0xff, RZ, 0xc0, !PT ;  /* 0x000000ff00ff7812 */ /* 0x000fe4000786c0ff */
[CC--:B------:R-:W-:Y:S02]  /*0e80*/  ISETP.LT.AND.EX P0, PT, R14.reuse, R15.reuse, PT, P0 ;  /* 0x0000000f0e00720c */ /* 0x0c0fe40003f01300 */
[----:B------:R-:W-:Y:S02]  /*0e90*/  SHF.R.S32.HI R4, RZ, 0x1f, R5 ;  /* 0x0000001fff047819 */ /* 0x000fe40000011405 */
[----:B------:R-:W-:Y:S02]  /*0ea0*/  SEL R18, R13, R22, P0 ;  /* 0x000000160d127207 */ /* 0x000fe40000000000 */
[----:B------:R-:W-:-:S02]  /*0eb0*/  SEL R20, R14, R15, P0 ;  /* 0x0000000f0e147207 */ /* 0x000fc40000000000 */
[----:B------:R-:W-:Y:S02]  /*0ec0*/  @!P4 SEL R18, R13, R22, !P2 ;  /* 0x000000160d12c207 */ /* 0x000fe40005000000 */
[----:B------:R-:W-:Y:S02]  /*0ed0*/  @!P4 SEL R20, R14, R15, !P2 ;  /* 0x0000000f0e14c207 */ /* 0x000fe40005000000 */
[----:B---3--:R-:W-:Y:S02]  /*0ee0*/  ISETP.NE.AND P4, PT, R3, UR9, PT ;  /* 0x0000000903007c0c */ /* 0x008fe4000bf85270 */
[----:B------:R-:W-:Y:S02]  /*0ef0*/  IADD3 R5, P5, P0, R5, UR10, R12 ;  /* 0x0000000a05057c10 */ /* 0x000fe4000f8be00c */
[----:B------:R-:W-:Y:S01]  /*0f00*/  ISETP.EQ.AND P2, PT, R3, UR9, P3 ;  /* 0x0000000903007c0c */ /* 0x000fe20009f42270 */
[C---:B------:R-:W-:Y:S01]  /*0f10*/  VIADD R3, R11.reuse, 0x300 ;  /* 0x000003000b037836 */ /* 0x040fe20000000000 */
[----:B------:R-:W-:Y:S01]  /*0f20*/  @!P3 SEL R0, RZ, 0x1, P4 ;  /* 0x00000001ff00b807 */ /* 0x000fe20002000000 */
[----:B------:R-:W-:Y:S01]  /*0f30*/  VIADD R11, R11, 0x400 ;  /* 0x000004000b0b7836 */ /* 0x000fe20000000000 */
[----:B------:R-:W-:-:S02]  /*0f40*/  IADD3.X R13, PT, PT, R4, UR11, RZ, P5, P0 ;  /* 0x0000000b040d7c10 */ /* 0x000fc4000afe04ff */
[----:B------:R-:W-:Y:S02]  /*0f50*/  ISETP.LT.U32.AND P0, PT, R5, R18, PT ;  /* 0x000000120500720c */ /* 0x000fe40003f01070 */
[----:B------:R-:W-:Y:S02]  /*0f60*/  SEL R0, R0, 0x1, !P2 ;  /* 0x0000000100007807 */ /* 0x000fe40005000000 */
[----:B------:R-:W-:Y:S02]  /*0f70*/  ISETP.LT.AND.EX P0, PT, R13, R20, PT, P0 ;  /* 0x000000140d00720c */ /* 0x000fe40003f01300 */
[----:B------:R-:W-:Y:S02]  /*0f80*/  LOP3.LUT P4, RZ, R0, 0xff, RZ, 0xc0, !PT ;  /* 0x000000ff00ff7812 */ /* 0x000fe4000788c0ff */
[----:B------:R-:W-:Y:S02]  /*0f90*/  SEL R14, R5, R18, P0 ;  /* 0x00000012050e7207 */ /* 0x000fe40000000000 */
[----:B------:R-:W-:-:S02]  /*0fa0*/  SEL R16, R13, R20, P0 ;  /* 0x000000140d107207 */ /* 0x000fc40000000000 */
[----:B------:R-:W-:Y:S02]  /*0fb0*/  SHF.R.S32.HI R4, RZ, 0x1f, R3 ;  /* 0x0000001fff047819 */ /* 0x000fe40000011403 */
[----:B------:R-:W-:Y:S02]  /*0fc0*/  @!P2 SEL R14, R5, R18, !P3 ;  /* 0x00000012050ea207 */ /* 0x000fe40005800000 */
[----:B------:R-:W-:Y:S02]  /*0fd0*/  @!P2 SEL R16, R13, R20, !P3 ;  /* 0x000000140d10a207 */ /* 0x000fe40005800000 */
[----:B------:R-:W-:Y:S02]  /*0fe0*/  IADD3 R3, P5, P6, R3, UR10, R12 ;  /* 0x0000000a03037c10 */ /* 0x000fe4000febe00c */
[----:B-----5:R-:W-:Y:S02]  /*0ff0*/  ISETP.EQ.AND P2, PT, R2, UR9, P4 ;  /* 0x0000000902007c0c */ /* 0x020fe4000a742270 */
[----:B------:R-:W-:-:S02]  /*1000*/  IADD3.X R13, PT, PT, R4, UR11, RZ, P5, P6 ;  /* 0x0000000b040d7c10 */ /* 0x000fc4000afec4ff */
[----:B------:R-:W-:Y:S02]  /*1010*/  ISETP.LT.U32.AND P0, PT, R3, R14, PT ;  /* 0x0000000e0300720c */ /* 0x000fe40003f01070 */
[----:B------:R-:W-:Y:S02]  /*1020*/  ISETP.NE.AND P3, PT, R2, UR9, PT ;  /* 0x0000000902007c0c */ /* 0x000fe4000bf65270 */
[----:B------:R-:W-:Y:S02]  /*1030*/  ISETP.LT.AND.EX P0, PT, R13, R16, PT, P0 ;  /* 0x000000100d00720c */ /* 0x000fe40003f01300 */
[----:B------:R-:W-:Y:S02]  /*1040*/  @!P4 SEL R0, RZ, 0x1, P3 ;  /* 0x00000001ff00c807 */ /* 0x000fe40001800000 */
[----:B------:R-:W-:Y:S02]  /*1050*/  SEL R4, R3, R14, P0 ;  /* 0x0000000e03047207 */ /* 0x000fe40000000000 */
[----:B------:R-:W-:-:S02]  /*1060*/  SEL R5, R13, R16, P0 ;  /* 0x000000100d057207 */ /* 0x000fc40000000000 */
[----:B------:R-:W-:Y:S02]  /*1070*/  SEL R0, R0, 0x1, !P2 ;  /* 0x0000000100007807 */ /* 0x000fe40005000000 */
[----:B------:R-:W-:Y:S02]  /*1080*/  @!P2 SEL R4, R3, R14, !P4 ;  /* 0x0000000e0304a207 */ /* 0x000fe40006000000 */
[----:B------:R-:W-:-:S07]  /*1090*/  @!P2 SEL R5, R13, R16, !P4 ;  /* 0x000000100d05a207 */ /* 0x000fce0006000000 */
.L_x_73:
[----:B------:R-:W-:Y:S05]  /*10a0*/  BSYNC.RECONVERGENT B2 ;  /* 0x0000000000027941 */ /* 0x000fea0003800200 */
.L_x_72:
[----:B------:R-:W-:Y:S05]  /*10b0*/  @!P1 BRA `(.L_x_67) ;  /* 0x0000000400109947 */ /* 0x000fea0003800000 */
[----:B------:R-:W-:Y:S01]  /*10c0*/  ISETP.NE.AND P0, PT, R10, 0x1, PT ;  /* 0x000000010a00780c */ /* 0x000fe20003f05270 */
[----:B------:R-:W-:Y:S01]  /*10d0*/  BSSY.RECONVERGENT B2, `(.L_x_74) ;  /* 0x000002a000027945 */ /* 0x000fe20003800200 */
[----:B------:R-:W-:-:S11]  /*10e0*/  LOP3.LUT P1, RZ, R9, 0x100, RZ, 0xc0, !PT ;  /* 0x0000010009ff7812 */ /* 0x000fd6000782c0ff */
        /* <DEDUP_REMOVED lines=9> */
[----:B------:R2:W3:Y:S01]  /*1180*/  LDG.E R15, desc[UR12][R2.64+0x400] ;  /* 0x0004000c020f7981 */ /* 0x0004e2000c1e1900 */
[----:B------:R-:W-:-:S02]  /*1190*/  LOP3.LUT P2, RZ, R0, 0xff, RZ, 0xc0, !PT ;  /* 0x000000ff00ff7812 */ /* 0x000fc4000784c0ff */
[----:B0-----:R-:W-:-:S04]  /*11a0*/  IADD3 R9, P0, PT, R9, UR10, RZ ;  /* 0x0000000a09097c10 */ /* 0x001fc8000ff1e0ff */
[----:B------:R-:W-:Y:S02]  /*11b0*/  IADD3.X R10, PT, PT, R10, UR11, RZ, P0, !PT ;  /* 0x0000000b0a0a7c10 */ /* 0x000fe400087fe4ff */
[----:B------:R-:W-:-:S04]  /*11c0*/  ISETP.LT.U32.AND P0, PT, R9, R4, PT ;  /* 0x000000040900720c */ /* 0x000fc80003f01070 */
[----:B------:R-:W-:-:S04]  /*11d0*/  ISETP.LT.AND.EX P0, PT, R10, R5, PT, P0 ;  /* 0x000000050a00720c */ /* 0x000fc80003f01300 */
[----:B--2---:R-:W-:Y:S02]  /*11e0*/  SEL R2, R10, R5, P0 ;  /* 0x000000050a027207 */ /* 0x004fe40000000000 */
[C---:B-1----:R-:W-:Y:S02]  /*11f0*/  ISETP.NE.AND P4, PT, R13.reuse, UR9, PT ;  /* 0x000000090d007c0c */ /* 0x042fe4000bf85270 */
[----:B------:R-:W-:Y:S01]  /*1200*/  ISETP.EQ.AND P3, PT, R13, UR9, P2 ;  /* 0x000000090d007c0c */ /* 0x000fe20009762270 */
[C---:B------:R-:W-:Y:S01]  /*1210*/  VIADD R13, R11.reuse, 0x100 ;  /* 0x000001000b0d7836 */ /* 0x040fe20000000000 */
[----:B------:R-:W-:Y:S01]  /*1220*/  @!P2 SEL R0, RZ, 0x1, P4 ;  /* 0x00000001ff00a807 */ /* 0x000fe20002000000 */
[----:B------:R-:W-:-:S03]  /*1230*/  VIADD R11, R11, 0x200 ;  /* 0x000002000b0b7836 */ /* 0x000fc60000000000 */
[----:B------:R-:W-:Y:S02]  /*1240*/  SEL R3, R0, 0x1, !P3 ;  /* 0x0000000100037807 */ /* 0x000fe40005800000 */
[-C--:B------:R-:W-:Y:S02]  /*1250*/  SEL R0, R9, R4.reuse, P0 ;  /* 0x0000000409007207 */ /* 0x080fe40000000000 */
[----:B------:R-:W-:Y:S02]  /*1260*/  LOP3.LUT P4, RZ, R3, 0xff, RZ, 0xc0, !PT ;  /* 0x000000ff03ff7812 */ /* 0x000fe4000788c0ff */
[----:B------:R-:W-:Y:S02]  /*1270*/  SHF.R.S32.HI R14, RZ, 0x1f, R13 ;  /* 0x0000001fff0e7819 */ /* 0x000fe4000001140d */
[----:B------:R-:W-:Y:S02]  /*1280*/  @!P3 SEL R0, R9, R4, !P2 ;  /* 0x000000040900b207 */ /* 0x000fe40005000000 */
[----:B------:R-:W-:-:S02]  /*1290*/  @!P3 SEL R2, R10, R5, !P2 ;  /* 0x000000050a02b207 */ /* 0x000fc40005000000 */
[----:B------:R-:W-:Y:S02]  /*12a0*/  IADD3 R13, P5, P6, R13, UR10, R12 ;  /* 0x0000000a0d0d7c10 */ /* 0x000fe4000febe00c */
[C---:B---3--:R-:W-:Y:S02]  /*12b0*/  ISETP.EQ.AND P3, PT, R15.reuse, UR9, P4 ;  /* 0x000000090f007c0c */ /* 0x048fe4000a762270 */
[----:B------:R-:W-:Y:S02]  /*12c0*/  ISETP.NE.AND P2, PT, R15, UR9, PT ;  /* 0x000000090f007c0c */ /* 0x000fe4000bf45270 */
[----:B------:R-:W-:Y:S02]  /*12d0*/  IADD3.X R9, PT, PT, R14, UR11, RZ, P5, P6 ;  /* 0x0000000b0e097c10 */ /* 0x000fe4000afec4ff */
[----:B------:R-:W-:Y:S02]  /*12e0*/  ISETP.LT.U32.AND P0, PT, R13, R0, PT ;  /* 0x000000000d00720c */ /* 0x000fe40003f01070 */
[----:B------:R-:W-:-:S02]  /*12f0*/  @!P4 SEL R3, RZ, 0x1, P2 ;  /* 0x00000001ff03c807 */ /* 0x000fc40001000000 */
[----:B------:R-:W-:Y:S02]  /*1300*/  ISETP.LT.AND.EX P0, PT, R9, R2, PT, P0 ;  /* 0x000000020900720c */ /* 0x000fe40003f01300 */
[----:B------:R-:W-:Y:S02]  /*1310*/  SEL R3, R3, 0x1, !P3 ;  /* 0x0000000103037807 */ /* 0x000fe40005800000 */
[----:B------:R-:W-:Y:S02]  /*1320*/  SEL R4, R13, R0, P0 ;  /* 0x000000000d047207 */ /* 0x000fe40000000000 */
[----:B------:R-:W-:Y:S02]  /*1330*/  SEL R5, R9, R2, P0 ;  /* 0x0000000209057207 */ /* 0x000fe40000000000 */
[----:B------:R-:W-:Y:S02]  /*1340*/  @!P3 SEL R4, R13, R0, !P4 ;  /* 0x000000000d04b207 */ /* 0x000fe40006000000 */
[----:B------:R-:W-:-:S02]  /*1350*/  @!P3 SEL R5, R9, R2, !P4 ;  /* 0x000000020905b207 */ /* 0x000fc40006000000 */
[----:B------:R-:W-:-:S07]  /*1360*/  PRMT R0, R3, 0x7610, R0 ;  /* 0x0000761003007816 */ /* 0x000fce0000000000 */
.L_x_75:
[----:B------:R-:W-:Y:S05]  /*1370*/  BSYNC.RECONVERGENT B2 ;  /* 0x0000000000027941 */ /* 0x000fea0003800200 */
.L_x_74:
[----:B------:R-:W-:Y:S05]  /*1380*/  @P1 BRA `(.L_x_67) ;  /* 0x00000000005c1947 */ /* 0x000fea0003800000 */
[----:B------:R-:W0:Y:S01]  /*1390*/  LDCU.64 UR10, c[0x0][0x380] ;  /* 0x00007000ff0a77ac */ /* 0x000e220008000a00 */
[----:B------:R-:W-:Y:S01]  /*13a0*/  IADD3 R12, P0, PT, R12, R11, RZ ;  /* 0x0000000b0c0c7210 */ /* 0x000fe20007f1e0ff */
[----:B------:R-:W1:Y:S03]  /*13b0*/  LDCU UR9, c[0x0][0x38c] ;  /* 0x00007180ff0977ac */ /* 0x000e660008000800 */
[----:B------:R-:W-:Y:S02]  /*13c0*/  LEA.HI.X.SX32 R9, R11, RZ, 0x1, P0 ;  /* 0x000000ff0b097211 */ /* 0x000fe400000f0eff */
[----:B0-----:R-:W-:-:S04]  /*13d0*/  LEA R2, P0, R12, UR10, 0x2 ;  /* 0x0000000a0c027c11 */ /* 0x001fc8000f8010ff */
[----:B------:R-:W-:Y:S01]  /*13e0*/  LEA.HI.X R3, R12, UR11, R9, 0x2, P0 ;  /* 0x0000000b0c037c11 */ /* 0x000fe200080f1409 */
[----:B------:R-:W0:Y:S04]  /*13f0*/  LDCU.64 UR10, c[0x0][0x390] ;  /* 0x00007200ff0a77ac */ /* 0x000e280008000a00 */
[----:B------:R-:W1:Y:S01]  /*1400*/  LDG.E R2, desc[UR12][R2.64] ;  /* 0x0000000c02027981 */ /* 0x000e62000c1e1900 */
[----:B------:R-:W-:Y:S02]  /*1410*/  LOP3.LUT P3, RZ, R0, 0xff, RZ, 0xc0, !PT ;  /* 0x000000ff00ff7812 */ /* 0x000fe4000786c0ff */
[----:B0-----:R-:W-:-:S04]  /*1420*/  IADD3 R11, P0, PT, R12, UR10, RZ ;  /* 0x0000000a0c0b7c10 */ /* 0x001fc8000ff1e0ff */
[----:B------:R-:W-:Y:S02]  /*1430*/  IADD3.X R10, PT, PT, R9, UR11, RZ, P0, !PT ;  /* 0x0000000b090a7c10 */ /* 0x000fe400087fe4ff */
[----:B------:R-:W-:-:S04]  /*1440*/  ISETP.LT.U32.AND P0, PT, R11, R4, PT ;  /* 0x000000040b00720c */ /* 0x000fc80003f01070 */
[----:B------:R-:W-:-:S04]  /*1450*/  ISETP.LT.AND.EX P0, PT, R10, R5, PT, P0 ;  /* 0x000000050a00720c */ /* 0x000fc80003f01300 */
[----:B------:R-:W-:Y:S02]  /*1460*/  SEL R9, R11, R4, P0 ;  /* 0x000000040b097207 */ /* 0x000fe40000000000 */
[C---:B-1----:R-:W-:Y:S02]  /*1470*/  ISETP.EQ.AND P1, PT, R2.reuse, UR9, P3 ;  /* 0x0000000902007c0c */ /* 0x042fe40009f22270 */
[----:B------:R-:W-:Y:S02]  /*1480*/  ISETP.NE.AND P2, PT, R2, UR9, PT ;  /* 0x0000000902007c0c */ /* 0x000fe4000bf45270 */
[----:B------:R-:W-:Y:S02]  /*1490*/  SEL R2, R10, R5, P0 ;  /* 0x000000050a027207 */ /* 0x000fe40000000000 */
[----:B------:R-:W-:-:S04]  /*14a0*/  @!P3 SEL R0, RZ, 0x1, P2 ;  /* 0x00000001ff00b807 */ /* 0x000fc80001000000 */
[----:B------:R-:W-:-:S03]  /*14b0*/  SEL R0, R0, 0x1, !P1 ;  /* 0x0000000100007807 */ /* 0x000fc60004800000 */
[----:B------:R-:W-:Y:S02]  /*14c0*/  @!P1 SEL R9, R11, R4, !P3 ;  /* 0x000000040b099207 */ /* 0x000fe40005800000 */
[----:B------:R-:W-:-:S03]  /*14d0*/  @!P1 SEL R2, R10, R5, !P3 ;  /* 0x000000050a029207 */ /* 0x000fc60005800000 */
[----:B------:R-:W-:Y:S02]  /*14e0*/  IMAD.MOV.U32 R4, RZ, RZ, R9 ;  /* 0x000000ffff047224 */ /* 0x000fe400078e0009 */
[----:B------:R-:W-:-:S07]  /*14f0*/  IMAD.MOV.U32 R5, RZ, RZ, R2 ;  /* 0x000000ffff057224 */ /* 0x000fce00078e0002 */
.L_x_67:
[----:B------:R-:W-:Y:S05]  /*1500*/  BSYNC.RECONVERGENT B1 ;  /* 0x0000000000017941 */ /* 0x000fea0003800200 */
.L_x_66:
[----:B------:R-:W-:-:S13]  /*1510*/  ISETP.GE.AND P0, PT, R8, 0x100, PT ;  /* 0x000001000800780c */ /* 0x000fda0003f06270 */
[----:B------:R-:W-:Y:S05]  /*1520*/  @!P0 BRA `(.L_x_76) ;  /* 0x0000000c003c8947 */ /* 0x000fea0003800000 */
[----:B------:R-:W0:Y:S01]  /*1530*/  S2R R10, SR_LANEID ;  /* 0x00000000000a7919 */ /* 0x000e220000000000 */
[----:B------:R-:W-:Y:S01]  /*1540*/  LOP3.LUT R2, R0, 0xff, RZ, 0xc0, !PT ;  /* 0x000000ff00027812 */ /* 0x000fe200078ec0ff */
[----:B------:R-:W-:Y:S01]  /*1550*/  BSSY.RECONVERGENT B1, `(.L_x_77) ;  /* 0x0000016000017945 */ /* 0x000fe20003800200 */
[----:B------:R1:W2:Y:S04]  /*1560*/  SHFL.DOWN PT, R9, R4, 0x1, 0x1f ;  /* 0x08201f0004097f89 */ /* 0x0002a800000e0000 */
[----:B------:R1:W3:Y:S04]  /*1570*/  SHFL.DOWN PT, R8, R5, 0x1, 0x1f ;  /* 0x08201f0005087f89 */ /* 0x0002e800000e0000 */
[----:B------:R1:W4:Y:S01]  /*1580*/  SHFL.DOWN PT, R3, R2, 0x1, 0x1f ;  /* 0x08201f0002037f89 */ /* 0x00032200000e0000 */
        /* <DEDUP_REMOVED lines=18> */
.L_x_78:
[----:B------:R-:W-:Y:S05]  /*16b0*/  BSYNC.RECONVERGENT B1 ;  /* 0x0000000000017941 */ /* 0x000fea0003800200 */
.L_x_77:
        /* <DEDUP_REMOVED lines=23> */
.L_x_80:
[----:B------:R-:W-:Y:S05]  /*1830*/  BSYNC.RECONVERGENT B1 ;  /* 0x0000000000017941 */ /* 0x000fea0003800200 */
.L_x_79:
        /* <DEDUP_REMOVED lines=20> */
.L_x_82:
[----:B------:R-:W-:Y:S05]  /*1980*/  BSYNC.RECONVERGENT B1 ;  /* 0x0000000000017941 */ /* 0x000fea0003800200 */
.L_x_81:
        /* <DEDUP_REMOVED lines=20> */
.L_x_84:
[----:B------:R-:W-:Y:S05]  /*1ad0*/  BSYNC.RECONVERGENT B1 ;  /* 0x0000000000017941 */ /* 0x000fea0003800200 */
.L_x_83:
        /* <DEDUP_REMOVED lines=20> */
.L_x_86:
[----:B------:R-:W-:Y:S05]  /*1c20*/  BSYNC.RECONVERGENT B1 ;  /* 0x0000000000017941 */ /* 0x000fea0003800200 */
.L_x_85:
        /* <DEDUP_REMOVED lines=10> */
.L_x_88:
[----:B------:R-:W-:Y:S05]  /*1cd0*/  BSYNC.RECONVERGENT B1 ;  /* 0x0000000000017941 */ /* 0x000fea0003800200 */
.L_x_87:
        /* <DEDUP_REMOVED lines=8> */
[----:B------:R-:W1:Y:S04]  /*1d60*/  LDS.64 R10, [UR4+0x20] ;  /* 0x00002004ff0a7984 */ /* 0x000e680008000a00 */
[----:B------:R-:W3:Y:S04]  /*1d70*/  LDS.U8 R16, [UR4+0x28] ;  /* 0x00002804ff107984 */ /* 0x000ee80008000000 */
[----:B------:R-:W3:Y:S04]  /*1d80*/  LDS.64 R12, [UR4+0x30] ;  /* 0x00003004ff0c7984 */ /* 0x000ee80008000a00 */
[----:B------:R-:W3:Y:S04]  /*1d90*/  LDS.U8 R17, [UR4+0x38] ;  /* 0x00003804ff117984 */ /* 0x000ee80008000000 */
[----:B0-----:R-:W0:Y:S04]  /*1da0*/  LDS.64 R2, [UR4+0x40] ;  /* 0x00004004ff027984 */ /* 0x001e280008000a00 */
[----:B------:R-:W0:Y:S04]  /*1db0*/  LDS.U8 R14, [UR4+0x48] ;  /* 0x00004804ff0e7984 */ /* 0x000e280008000000 */
[----:B--2-4-:R-:W2:Y:S01]  /*1dc0*/  LDS.64 R8, [UR4+0x50] ;  /* 0x00005004ff087984 */ /* 0x014ea20008000a00 */
[----:B-----5:R-:W-:-:S02]  /*1dd0*/  ISETP.NE.AND P2, PT, R15, RZ, PT ;  /* 0x000000ff0f00720c */ /* 0x020fc40003f45270 */
[----:B-1----:R-:W-:Y:S02]  /*1de0*/  ISETP.LT.U32.AND P0, PT, R10, R4, PT ;  /* 0x000000040a00720c */ /* 0x002fe40003f01070 */
[----:B------:R-:W-:Y:S02]  /*1df0*/  @P4 SEL R15, R0, 0x1, !P2 ;  /* 0x00000001000f4807 */ /* 0x000fe40005000000 */
[----:B------:R-:W-:Y:S01]  /*1e00*/  ISETP.LT.AND.EX P0, PT, R11, R5, PT, P0 ;  /* 0x000000050b00720c */ /* 0x000fe20003f01300 */
[----:B------:R-:W-:Y:S01]  /*1e10*/  LDS.U8 R0, [UR4+0x78] ;  /* 0x00007804ff007984 */ /* 0x000fe20008000000 */
[----:B------:R-:W-:Y:S02]  /*1e20*/  LOP3.LUT P3, RZ, R15, 0xff, RZ, 0xc0, !PT ;  /* 0x000000ff0fff7812 */ /* 0x000fe4000786c0ff */
[----:B---3--:R-:W-:-:S03]  /*1e30*/  ISETP.NE.AND P5, PT, R16, RZ, PT ;  /* 0x000000ff1000720c */ /* 0x008fc60003fa5270 */
[C---:B------:R-:W-:Y:S02]  /*1e40*/  @P2 SEL R4, R10.reuse, R4, P0 ;  /* 0x000000040a042207 */ /* 0x040fe40000000000 */
[C---:B------:R-:W-:Y:S02]  /*1e50*/  @P2 SEL R5, R11.reuse, R5, P0 ;  /* 0x000000050b052207 */ /* 0x040fe40000000000 */
[----:B------:R-:W-:Y:S02]  /*1e60*/  SEL R7, R10, R4, !P4 ;  /* 0x000000040a077207 */ /* 0x000fe40006000000 */
[----:B------:R-:W-:Y:S02]  /*1e70*/  SEL R5, R11, R5, !P4 ;  /* 0x000000050b057207 */ /* 0x000fe40006000000 */
[----:B------:R-:W-:Y:S01]  /*1e80*/  ISETP.LT.U32.AND P0, PT, R12, R7, PT ;  /* 0x000000070c00720c */ /* 0x000fe20003f01070 */
[----:B------:R-:W-:Y:S01]  /*1e90*/  LDS.64 R10, [UR4+0x60] ;  /* 0x00006004ff0a7984 */ /* 0x000fe20008000a00 */
[----:B------:R-:W-:-:S02]  /*1ea0*/  @P3 SEL R16, R15, 0x1, !P5 ;  /* 0x000000010f103807 */ /* 0x000fc40006800000 */
[----:B------:R-:W-:Y:S01]  /*1eb0*/  ISETP.LT.AND.EX P0, PT, R13, R5, PT, P0 ;  /* 0x000000050d00720c */ /* 0x000fe20003f01300 */
[----:B------:R-:W1:Y:S01]  /*1ec0*/  LDS.U8 R15, [UR4+0x58] ;  /* 0x00005804ff0f7984 */ /* 0x000e620008000000 */
[----:B------:R-:W-:Y:S02]  /*1ed0*/  LOP3.LUT P2, RZ, R16, 0xff, RZ, 0xc0, !PT ;  /* 0x000000ff10ff7812 */ /* 0x000fe4000784c0ff */
[C---:B------:R-:W-:Y:S02]  /*1ee0*/  @P5 SEL R7, R12.reuse, R7, P0 ;  /* 0x000000070c075207 */ /* 0x040fe40000000000 */
[----:B------:R-:W-:Y:S02]  /*1ef0*/  ISETP.NE.AND P4, PT, R17, RZ, PT ;  /* 0x000000ff1100720c */ /* 0x000fe40003f85270 */
[----:B------:R-:W-:Y:S02]  /*1f00*/  @P5 SEL R5, R13, R5, P0 ;  /* 0x000000050d055207 */ /* 0x000fe40000000000 */
[----:B------:R-:W-:-:S02]  /*1f10*/  SEL R7, R12, R7, !P3 ;  /* 0x000000070c077207 */ /* 0x000fc40005800000 */
[----:B------:R-:W-:Y:S01]  /*1f20*/  SEL R13, R13, R5, !P3 ;  /* 0x000000050d0d7207 */ /* 0x000fe20005800000 */
[----:B------:R-:W3:Y:S01]  /*1f30*/  LDS.U8 R12, [UR4+0x68] ;  /* 0x00006804ff0c7984 */ /* 0x000ee20008000000 */
[----:B0-----:R-:W-:Y:S02]  /*1f40*/  ISETP.LT.U32.AND P0, PT, R2, R7, PT ;  /* 0x000000070200720c */ /* 0x001fe40003f01070 */
[----:B------:R-:W-:Y:S01]  /*1f50*/  @P2 SEL R17, R16, 0x1, !P4 ;  /* 0x0000000110112807 */ /* 0x000fe20006000000 */
[----:B------:R-:W0:Y:S01]  /*1f60*/  LDS.64 R4, [UR4+0x70] ;  /* 0x00007004ff047984 */ /* 0x000e220008000a00 */
[----:B------:R-:W-:Y:S02]  /*1f70*/  ISETP.LT.AND.EX P0, PT, R3, R13, PT, P0 ;  /* 0x0000000d0300720c */ /* 0x000fe40003f01300 */
[----:B------:R-:W-:Y:S02]  /*1f80*/  ISETP.NE.AND P3, PT, R14, RZ, PT ;  /* 0x000000ff0e00720c */ /* 0x000fe40003f65270 */
[----:B------:R-:W-:-:S02]  /*1f90*/  @P4 SEL R7, R2, R7, P0 ;  /* 0x0000000702074207 */ /* 0x000fc40000000000 */
[----:B------:R-:W-:Y:S02]  /*1fa0*/  LOP3.LUT P5, RZ, R17, 0xff, RZ, 0xc0, !PT ;  /* 0x000000ff11ff7812 */ /* 0x000fe400078ac0ff */
[C---:B------:R-:W-:Y:S02]  /*1fb0*/  @P4 SEL R13, R3.reuse, R13, P0 ;  /* 0x0000000d030d4207 */ /* 0x040fe40000000000 */
[----:B------:R-:W-:Y:S02]  /*1fc0*/  SEL R7, R2, R7, !P2 ;  /* 0x0000000702077207 */ /* 0x000fe40005000000 */
[----:B------:R-:W-:Y:S02]  /*1fd0*/  SEL R13, R3, R13, !P2 ;  /* 0x0000000d030d7207 */ /* 0x000fe40005000000 */
[----:B--2---:R-:W-:Y:S01]  /*1fe0*/  ISETP.LT.U32.AND P0, PT, R8, R7, PT ;  /* 0x000000070800720c */ /* 0x004fe20003f01070 */
[----:B------:R-:W2:Y:S03]  /*1ff0*/  LDS.64 R2, [UR4+0x80] ;  /* 0x00008004ff027984 */ /* 0x000ea60008000a00 */
[----:B------:R-:W-:-:S02]  /*2000*/  ISETP.LT.AND.EX P0, PT, R9, R13, PT, P0 ;  /* 0x0000000d0900720c */ /* 0x000fc40003f01300 */
[----:B------:R-:W-:Y:S02]  /*2010*/  @P5 SEL R14, R17, 0x1, !P3 ;  /* 0x00000001110e5807 */ /* 0x000fe40005800000 */
[C---:B------:R-:W-:Y:S02]  /*2020*/  @P3 SEL R7, R8.reuse, R7, P0 ;  /* 0x0000000708073207 */ /* 0x040fe40000000000 */
[----:B-1----:R-:W-:Y:S02]  /*2030*/  ISETP.NE.AND P2, PT, R15, RZ, PT ;  /* 0x000000ff0f00720c */ /* 0x002fe40003f45270 */
[----:B------:R-:W-:Y:S02]  /*2040*/  @P3 SEL R13, R9, R13, P0 ;  /* 0x0000000d090d3207 */ /* 0x000fe40000000000 */
[----:B------:R-:W-:Y:S02]  /*2050*/  SEL R7, R8, R7, !P5 ;  /* 0x0000000708077207 */ /* 0x000fe40006800000 */
[----:B------:R-:W-:-:S02]  /*2060*/  LOP3.LUT P4, RZ, R14, 0xff, RZ, 0xc0, !PT ;  /* 0x000000ff0eff7812 */ /* 0x000fc4000788c0ff */
[----:B------:R-:W-:Y:S02]  /*2070*/  SEL R9, R9, R13, !P5 ;  /* 0x0000000d09097207 */ /* 0x000fe40006800000 */
[----:B------:R-:W-:Y:S02]  /*2080*/  ISETP.LT.U32.AND P0, PT, R10, R7, PT ;  /* 0x000000070a00720c */ /* 0x000fe40003f01070 */
[----:B---3--:R-:W-:Y:S02]  /*2090*/  ISETP.NE.AND P3, PT, R12, RZ, PT ;  /* 0x000000ff0c00720c */ /* 0x008fe40003f65270 */
[----:B------:R-:W-:-:S04]  /*20a0*/  ISETP.LT.AND.EX P0, PT, R11, R9, PT, P0 ;  /* 0x000000090b00720c */ /* 0x000fc80003f01300 */
[----:B------:R-:W-:Y:S02]  /*20b0*/  @P2 SEL R7, R10, R7, P0 ;  /* 0x000000070a072207 */ /* 0x000fe40000000000 */
[----:B------:R-:W-:Y:S02]  /*20c0*/  @P4 SEL R15, R14, 0x1, !P2 ;  /* 0x000000010e0f4807 */ /* 0x000fe40005000000 */
[----:B------:R-:W-:Y:S02]  /*20d0*/  @P2 SEL R9, R11, R9, P0 ;  /* 0x000000090b092207 */ /* 0x000fe40000000000 */
[----:B------:R-:W-:Y:S02]  /*20e0*/  SEL R7, R10, R7, !P4 ;  /* 0x000000070a077207 */ /* 0x000fe40006000000 */
[----:B------:R-:W-:Y:S02]  /*20f0*/  LOP3.LUT P5, RZ, R15, 0xff, RZ, 0xc0, !PT ;  /* 0x000000ff0fff7812 */ /* 0x000fe400078ac0ff */
[----:B------:R-:W-:-:S02]  /*2100*/  SEL R11, R11, R9, !P4 ;  /* 0x000000090b0b7207 */ /* 0x000fc40006000000 */
[----:B0-----:R-:W-:Y:S02]  /*2110*/  ISETP.LT.U32.AND P0, PT, R4, R7, PT ;  /* 0x000000070400720c */ /* 0x001fe40003f01070 */
[----:B------:R-:W-:Y:S02]  /*2120*/  ISETP.NE.AND P4, PT, R0, RZ, PT ;  /* 0x000000ff0000720c */ /* 0x000fe40003f85270 */
[----:B------:R-:W-:-:S04]  /*2130*/  ISETP.LT.AND.EX P0, PT, R5, R11, PT, P0 ;  /* 0x0000000b0500720c */ /* 0x000fc80003f01300 */
[C---:B------:R-:W-:Y:S02]  /*2140*/  @P3 SEL R7, R4.reuse, R7, P0 ;  /* 0x0000000704073207 */ /* 0x040fe40000000000 */
[----:B------:R-:W-:Y:S02]  /*2150*/  @P5 SEL R12, R15, 0x1, !P3 ;  /* 0x000000010f0c5807 */ /* 0x000fe40005800000 */
[C---:B------:R-:W-:Y:S02]  /*2160*/  @P3 SEL R11, R5.reuse, R11, P0 ;  /* 0x0000000b050b3207 */ /* 0x040fe40000000000 */
[----:B------:R-:W-:Y:S02]  /*2170*/  SEL R7, R4, R7, !P5 ;  /* 0x0000000704077207 */ /* 0x000fe40006800000 */
[----:B------:R-:W-:Y:S02]  /*2180*/  LOP3.LUT P2, RZ, R12, 0xff, RZ, 0xc0, !PT ;  /* 0x000000ff0cff7812 */ /* 0x000fe4000784c0ff */
[----:B------:R-:W-:-:S02]  /*2190*/  SEL R5, R5, R11, !P5 ;  /* 0x0000000b05057207 */ /* 0x000fc40006800000 */
[----:B--2---:R-:W-:-:S04]  /*21a0*/  ISETP.LT.U32.AND P0, PT, R2, R7, PT ;  /* 0x000000070200720c */ /* 0x004fc80003f01070 */
[----:B------:R-:W-:-:S04]  /*21b0*/  ISETP.LT.AND.EX P0, PT, R3, R5, PT, P0 ;  /* 0x000000050300720c */ /* 0x000fc80003f01300 */
[----:B------:R-:W-:Y:S02]  /*21c0*/  @P4 SEL R7, R2, R7, P0 ;  /* 0x0000000702074207 */ /* 0x000fe40000000000 */
[C---:B------:R-:W-:Y:S02]  /*21d0*/  @P4 SEL R5, R3.reuse, R5, P0 ;  /* 0x0000000503054207 */ /* 0x040fe40000000000 */
[----:B------:R-:W-:Y:S02]  /*21e0*/  @P2 SEL R0, R12, 0x1, !P4 ;  /* 0x000000010c002807 */ /* 0x000fe40006000000 */
[----:B------:R-:W-:Y:S02]  /*21f0*/  SEL R4, R2, R7, !P2 ;  /* 0x0000000702047207 */ /* 0x000fe40005000000 */
[----:B------:R-:W-:Y:S01]  /*2200*/  SEL R5, R3, R5, !P2 ;  /* 0x0000000503057207 */ /* 0x000fe20005000000 */
[----:B------:R-:W-:Y:S06]  /*2210*/  BRA `(.L_x_89) ;  /* 0x0000003400a87947 */ /* 0x000fec0003800000 */
.L_x_76:
[----:B------:R-:W0:Y:S01]  /*2220*/  S2R R13, SR_LANEID ;  /* 0x00000000000d7919 */ /* 0x000e220000000000 */
[----:B------:R-:W-:Y:S01]  /*2230*/  LOP3.LUT R2, R7, 0x3e0, RZ, 0xc0, !PT ;  /* 0x000003e007027812 */ /* 0x000fe200078ec0ff */
[----:B------:R-:W-:Y:S03]  /*2240*/  BSSY.RECONVERGENT B1, `(.L_x_90) ;  /* 0x0000022000017945 */ /* 0x000fe60003800200 */
[----:B------:R-:W-:Y:S01]  /*2250*/  LOP3.LUT R9, RZ, R2, RZ, 0x33, !PT ;  /* 0x00000002ff097212 */ /* 0x000fe200078e33ff */
[----:B------:R-:W-:-:S04]  /*2260*/  VIADD R3, R2, 0x20 ;  /* 0x0000002002037836 */ /* 0x000fc80000000000 */
[----:B------:R-:W-:Y:S01]  /*2270*/  IMAD.IADD R2, R8, 0x1, R9 ;  /* 0x0000000108027824 */ /* 0x000fe200078e0209 */
[----:B------:R-:W-:-:S04]  /*2280*/  ISETP.GT.AND P0, PT, R3, R8, PT ;  /* 0x000000080300720c */ /* 0x000fc80003f04270 */
[----:B------:R-:W-:-:S05]  /*2290*/  SEL R2, R2, 0x1f, P0 ;  /* 0x0000001f02027807 */ /* 0x000fca0000000000 */
[----:B------:R1:W2:Y:S01]  /*22a0*/  SHFL.DOWN PT, R10, R5, 0x1, R2 ;  /* 0x08200000050a7989 */ /* 0x0002a200000e0002 */
[C---:B0-----:R-:W-:Y:S01]  /*22b0*/  VIADD R3, R13.reuse, 0x2 ;  /* 0x000000020d037836 */ /* 0x041fe20000000000 */
[CC--:B------:R-:W-:Y:S01]  /*22c0*/  ISETP.GE.AND P0, PT, R13.reuse, R2.reuse, PT ;  /* 0x000000020d00720c */ /* 0x0c0fe20003f06270 */
[C---:B------:R-:W-:Y:S01]  /*22d0*/  VIADD R11, R13.reuse, 0x8 ;  /* 0x000000080d0b7836 */ /* 0x040fe20000000000 */
[C---:B------:R-:W-:Y:S01]  /*22e0*/  ISETP.NE.AND P1, PT, R13.reuse, RZ, PT ;  /* 0x000000ff0d00720c */ /* 0x040fe20003f25270 */
[----:B------:R-:W-:Y:S01]  /*22f0*/  VIADD R9, R13, 0x4 ;  /* 0x000000040d097836 */ /* 0x000fe20000000000 */
[-C--:B------:R-:W-:Y:S02]  /*2300*/  ISETP.GT.AND P5, PT, R3, R2.reuse, PT ;  /* 0x000000020300720c */ /* 0x080fe40003fa4270 */
[----:B------:R-:W-:Y:S02]  /*2310*/  LOP3.LUT R3, R0, 0xff, RZ, 0xc0, !PT ;  /* 0x000000ff00037812 */ /* 0x000fe400078ec0ff */
[----:B------:R-:W-:-:S02]  /*2320*/  ISETP.GT.AND P2, PT, R11, R2, PT ;  /* 0x000000020b00720c */ /* 0x000fc40003f44270 */
[----:B------:R1:W0:Y:S01]  /*2330*/  SHFL.DOWN PT, R11, R4, 0x1, R2 ;  /* 0x08200000040b7989 */ /* 0x00022200000e0002 */
[----:B------:R-:W-:Y:S01]  /*2340*/  ISETP.GT.AND P3, PT, R9, R2, PT ;  /* 0x000000020900720c */ /* 0x000fe20003f64270 */
[----:B------:R-:W-:Y:S02]  /*2350*/  VIADD R9, R13, 0x10 ;  /* 0x000000100d097836 */ /* 0x000fe40000000000 */
[----:B------:R1:W3:Y:S01]  /*2360*/  SHFL.DOWN PT, R3, R3, 0x1, R2 ;  /* 0x0820000003037989 */ /* 0x0002e200000e0002 */
[----:B--2---:R-:W-:Y:S09]  /*2370*/  @P0 BRA `(.L_x_91) ;  /* 0x0000000000380947 */ /* 0x004ff20003800000 */
[----:B---3--:R-:W-:Y:S01]  /*2380*/  LOP3.LUT P0, RZ, R3, 0xff, RZ, 0xc0, !PT ;  /* 0x000000ff03ff7812 */ /* 0x008fe2000780c0ff */
[----:B------:R-:W-:Y:S01]  /*2390*/  IMAD.MOV.U32 R13, RZ, RZ, 0x1 ;  /* 0x00000001ff0d7424 */ /* 0x000fe200078e00ff */
[----:B------:R-:W-:-:S04]  /*23a0*/  LOP3.LUT P4, R12, R0, 0xff, RZ, 0xc0, !PT ;  /* 0x000000ff000c7812 */ /* 0x000fc8000788c0ff */
[----:B------:R-:W-:-:S13]  /*23b0*/  PLOP3.LUT P0, PT, P4, P0, PT, 0x2f, 0xf2 ;  /* 0x0000000000f2781c */ /* 0x000fda0002700577 */
[----:B0-----:R-:W-:Y:S02]  /*23c0*/  @!P0 ISETP.LT.U32.AND P4, PT, R11, R4, PT ;  /* 0x000000040b00820c */ /* 0x001fe40003f81070 */
[----:B------:R-:W-:Y:S02]  /*23d0*/  @P0 ISETP.NE.AND P6, PT, R12, RZ, PT ;  /* 0x000000ff0c00020c */ /* 0x000fe40003fc5270 */
[----:B------:R-:W-:Y:S02]  /*23e0*/  @!P0 PRMT R0, R13, 0x7610, R0 ;  /* 0x000076100d008816 */ /* 0x000fe40000000000 */
[----:B------:R-:W-:Y:S02]  /*23f0*/  @!P0 ISETP.LT.AND.EX P4, PT, R10, R5, PT, P4 ;  /* 0x000000050a00820c */ /* 0x000fe40003f81340 */
[----:B------:R-:W-:Y:S02]  /*2400*/  @P0 SEL R3, R3, R0, !P6 ;  /* 0x0000000003030207 */ /* 0x000fe40007000000 */
[----:B-1----:R-:W-:-:S02]  /*2410*/  @!P0 SEL R4, R11, R4, P4 ;  /* 0x000000040b048207 */ /* 0x002fc40002000000 */
[C---:B------:R-:W-:Y:S02]  /*2420*/  @!P0 SEL R5, R10.reuse, R5, P4 ;  /* 0x000000050a058207 */ /* 0x040fe40002000000 */
[----:B------:R-:W-:Y:S02]  /*2430*/  @P0 PRMT R0, R3, 0x7610, R0 ;  /* 0x0000761003000816 */ /* 0x000fe40000000000 */
[----:B------:R-:W-:Y:S02]  /*2440*/  @P0 SEL R4, R11, R4, !P6 ;  /* 0x000000040b040207 */ /* 0x000fe40007000000 */
[----:B------:R-:W-:-:S07]  /*2450*/  @P0 SEL R5, R10, R5, !P6 ;  /* 0x000000050a050207 */ /* 0x000fce0007000000 */
.L_x_91:
[----:B------:R-:W-:Y:S05]  /*2460*/  BSYNC.RECONVERGENT B1 ;  /* 0x0000000000017941 */ /* 0x000fea0003800200 */
.L_x_90:
[----:B---3--:R-:W-:Y:S01]  /*2470*/  LOP3.LUT R3, R0, 0xff, RZ, 0xc0, !PT ;  /* 0x000000ff00037812 */ /* 0x008fe200078ec0ff */
[----:B------:R2:W3:Y:S01]  /*2480*/  SHFL.DOWN PT, R10, R5, 0x2, R2 ;  /* 0x08400000050a7989 */ /* 0x0004e200000e0002 */
[----:B------:R-:W-:Y:S01]  /*2490*/  ISETP.GT.AND P4, PT, R9, R2, PT ;  /* 0x000000020900720c */ /* 0x000fe20003f84270 */
[----:B------:R-:W-:Y:S02]  /*24a0*/  BSSY.RECONVERGENT B1, `(.L_x_92) ;  /* 0x0000012000017945 */ /* 0x000fe40003800200 */
[----:B------:R2:W4:Y:S04]  /*24b0*/  SHFL.DOWN PT, R9, R4, 0x2, R2 ;  /* 0x0840000004097989 */ /* 0x00052800000e0002 */
[----:B------:R2:W0:Y:S01]  /*24c0*/  SHFL.DOWN PT, R3, R3, 0x2, R2 ;  /* 0x0840000003037989 */ /* 0x00042200000e0002 */
        /* <DEDUP_REMOVED lines=10> */
[----:B-12---:R-:W-:-:S02]  /*2570*/  @!P0 SEL R4, R9, R4, P5 ;  /* 0x0000000409048207 */ /* 0x006fc40002800000 */
[C---:B------:R-:W-:Y:S02]  /*2580*/  @!P0 SEL R5, R10.reuse, R5, P5 ;  /* 0x000000050a058207 */ /* 0x040fe40002800000 */
[----:B------:R-:W-:Y:S02]  /*2590*/  @P0 PRMT R0, R3, 0x7610, R0 ;  /* 0x0000761003000816 */ /* 0x000fe40000000000 */
[----:B------:R-:W-:Y:S02]  /*25a0*/  @P0 SEL R4, R9, R4, !P6 ;  /* 0x0000000409040207 */ /* 0x000fe40007000000 */
[----:B------:R-:W-:-:S07]  /*25b0*/  @P0 SEL R5, R10, R5, !P6 ;  /* 0x000000050a050207 */ /* 0x000fce0007000000 */
.L_x_93:
[----:B------:R-:W-:Y:S05]  /*25c0*/  BSYNC.RECONVERGENT B1 ;  /* 0x0000000000017941 */ /* 0x000fea0003800200 */
.L_x_92:
[----:B0-----:R-:W-:Y:S01]  /*25d0*/  LOP3.LUT R3, R0, 0xff, RZ, 0xc0, !PT ;  /* 0x000000ff00037812 */ /* 0x001fe200078ec0ff */
[----:B----4-:R0:W4:Y:S01]  /*25e0*/  SHFL.DOWN PT, R9, R4, 0x4, R2 ;  /* 0x0880000004097989 */ /* 0x01012200000e0002 */
[----:B------:R-:W-:Y:S03]  /*25f0*/  BSSY.RECONVERGENT B1, `(.L_x_94) ;  /* 0x0000012000017945 */ /* 0x000fe60003800200 */
[----:B---3--:R0:W3:Y:S04]  /*2600*/  SHFL.DOWN PT, R10, R5, 0x4, R2 ;  /* 0x08800000050a7989 */ /* 0x0080e800000e0002 */
        /* <DEDUP_REMOVED lines=16> */
.L_x_95:
[----:B------:R-:W-:Y:S05]  /*2710*/  BSYNC.RECONVERGENT B1 ;  /* 0x0000000000017941 */ /* 0x000fea0003800200 */
.L_x_94:
        /* <DEDUP_REMOVED lines=20> */
.L_x_97:
[----:B------:R-:W-:Y:S05]  /*2860*/  BSYNC.RECONVERGENT B1 ;  /* 0x0000000000017941 */ /* 0x000fea0003800200 */
.L_x_96:
        /* <DEDUP_REMOVED lines=8> */
[----:B-12---:R-:W-:-:S04]  /*28f0*/  LOP3.LUT P2, R2, R0, 0xff, RZ, 0xc0, !PT ;  /* 0x000000ff00027812 */ /* 0x006fc8000784c0ff */
[----:B------:R-:W-:-:S13]  /*2900*/  PLOP3.LUT P0, PT, P2, P0, PT, 0x2f, 0xf2 ;  /* 0x0000000000f2781c */ /* 0x000fda0001700577 */
[----:B----4-:R-:W-:Y:S02]  /*2910*/  @!P0 ISETP.LT.U32.AND P2, PT, R9, R4, PT ;  /* 0x000000040900820c */ /* 0x010fe40003f41070 */
[----:B------:R-:W-:Y:S02]  /*2920*/  @P0 ISETP.NE.AND P3, PT, R2, RZ, PT ;  /* 0x000000ff0200020c */ /* 0x000fe40003f65270 */
[----:B------:R-:W-:Y:S02]  /*2930*/  @!P0 PRMT R0, R11, 0x7610, R0 ;  /* 0x000076100b008816 */ /* 0x000fe40000000000 */
[----:B---3--:R-:W-:Y:S02]  /*2940*/  @!P0 ISETP.LT.AND.EX P2, PT, R10, R5, PT, P2 ;  /* 0x000000050a00820c */ /* 0x008fe40003f41320 */
[----:B------:R-:W-:Y:S02]  /*2950*/  @P0 SEL R2, R3, R0, !P3 ;  /* 0x0000000003020207 */ /* 0x000fe40005800000 */
[----:B------:R-:W-:-:S02]  /*2960*/  @!P0 SEL R4, R9, R4, P2 ;  /* 0x0000000409048207 */ /* 0x000fc40001000000 */
[----:B------:R-:W-:Y:S02]  /*2970*/  @!P0 SEL R5, R10, R5, P2 ;  /* 0x000000050a058207 */ /* 0x000fe40001000000 */
[----:B------:R-:W-:Y:S02]  /*2980*/  @P0 PRMT R0, R2, 0x7610, R0 ;  /* 0x0000761002000816 */ /* 0x000fe40000000000 */
[----:B------:R-:W-:Y:S02]  /*2990*/  @P0 SEL R4, R9, R4, !P3 ;  /* 0x0000000409040207 */ /* 0x000fe40005800000 */
[----:B------:R-:W-:-:S07]  /*29a0*/  @P0 SEL R5, R10, R5, !P3 ;  /* 0x000000050a050207 */ /* 0x000fce0005800000 */
.L_x_99:
[----:B------:R-:W-:Y:S05]  /*29b0*/  BSYNC.RECONVERGENT B1 ;  /* 0x0000000000017941 */ /* 0x000fea0003800200 */
.L_x_98:
[----:B------:R-:W-:Y:S04]  /*29c0*/  BSSY.RECONVERGENT B1, `(.L_x_100) ;  /* 0x000000a000017945 */ /* 0x000fe80003800200 */
[----:B------:R-:W-:Y:S05]  /*29d0*/  @P1 BRA `(.L_x_101) ;  /* 0x0000000000201947 */ /* 0x000fea0003800000 */
[----:B---3--:R-:W3:Y:S01]  /*29e0*/  S2R R10, SR_CgaCtaId ;  /* 0x00000000000a7919 */ /* 0x008ee20000008800 */
[----:B0-----:R-:W-:Y:S02]  /*29f0*/  MOV R3, 0x400 ;  /* 0x0000040000037802 */ /* 0x001fe40000000f00 */
[----:B-12---:R-:W-:-:S04]  /*2a00*/  SHF.R.U32.HI R2, RZ, 0x1, R7 ;  /* 0x00000001ff027819 */ /* 0x006fc80000011607 */
[----:B------:R-:W-:Y:S02]  /*2a10*/  LOP3.LUT R2, R2, 0x1f0, RZ, 0xc0, !PT ;  /* 0x000001f002027812 */ /* 0x000fe400078ec0ff */
[----:B---3--:R-:W-:-:S05]  /*2a20*/  LEA R3, R10, R3, 0x18 ;  /* 0x000000030a037211 */ /* 0x008fca00078ec0ff */
[----:B------:R-:W-:-:S05]  /*2a30*/  IMAD.IADD R3, R2, 0x1, R3 ;  /* 0x0000000102037824 */ /* 0x000fca00078e0203 */
[----:B------:R0:W-:Y:S04]  /*2a40*/  STS.64 [R3+0x10], R4 ;  /* 0x0000100403007388 */ /* 0x0001e80000000a00 */
[----:B------:R0:W-:Y:S02]  /*2a50*/  STS.U8 [R3+0x8], R0 ;  /* 0x0000080003007388 */ /* 0x0001e40000000000 */
.L_x_101:
[----:B------:R-:W-:Y:S05]  /*2a60*/  BSYNC.RECONVERGENT B1 ;  /* 0x0000000000017941 */ /* 0x000fea0003800200 */
.L_x_100:
[----:B------:R-:W-:Y:S01]  /*2a70*/  BAR.SYNC.DEFER_BLOCKING 0x0 ;  /* 0x0000000000007b1d */ /* 0x000fe20000010000 */
[----:B------:R-:W-:-:S13]  /*2a80*/  ISETP.NE.AND P1, PT, R7, RZ, PT ;  /* 0x000000ff0700720c */ /* 0x000fda0003f25270 */
[----:B------:R-:W-:Y:S05]  /*2a90*/  @P1 BRA `(.L_x_89) ;  /* 0x0000002c00881947 */ /* 0x000fea0003800000 */
[C---:B------:R-:W-:Y:S02]  /*2aa0*/  ISETP.GE.AND P0, PT, R8.reuse, 0x21, PT ;  /* 0x000000210800780c */ /* 0x040fe40003f06270 */
[C---:B------:R-:W-:Y:S02]  /*2ab0*/  ISETP.GE.AND P2, PT, R8.reuse, 0x41, PT ;  /* 0x000000410800780c */ /* 0x040fe40003f46270 */
[C---:B------:R-:W-:Y:S02]  /*2ac0*/  ISETP.GE.AND P3, PT, R8.reuse, 0x61, PT ;  /* 0x000000610800780c */ /* 0x040fe40003f66270 */
[----:B------:R-:W-:-:S07]  /*2ad0*/  ISETP.GE.AND P4, PT, R8, 0x81, PT ;  /* 0x000000810800780c */ /* 0x000fce0003f86270 */
[----:B------:R-:W-:Y:S06]  /*2ae0*/  @!P0 BRA `(.L_x_102) ;  /* 0x00000000003c8947 */ /* 0x000fec0003800000 */
[----:B------:R-:W5:Y:S01]  /*2af0*/  S2UR UR5, SR_CgaCtaId ;  /* 0x00000000000579c3 */ /* 0x000f620000008800 */
[----:B------:R-:W-:Y:S01]  /*2b00*/  UMOV UR4, 0x400 ;  /* 0x0000040000047882 */ /* 0x000fe20000000000 */
[----:B------:R-:W-:Y:S01]  /*2b10*/  LOP3.LUT P5, RZ, R0, 0xff, RZ, 0xc0, !PT ;  /* 0x000000ff00ff7812 */ /* 0x000fe200078ac0ff */
[----:B-----5:R-:W-:-:S09]  /*2b20*/  ULEA UR4, UR5, UR4, 0x18 ;  /* 0x0000000405047291 */ /* 0x020fd2000f8ec0ff */
[----:B------:R-:W5:Y:S04]  /*2b30*/  LDS.U8 R7, [UR4+0x18] ;  /* 0x00001804ff077984 */ /* 0x000f680008000000 */
[----:B012---:R-:W0:Y:S01]  /*2b40*/  LDS.64 R2, [UR4+0x20] ;  /* 0x00002004ff027984 */ /* 0x007e220008000a00 */
        /* <DEDUP_REMOVED lines=9> */
.L_x_102:
[----:B------:R-:W-:Y:S01]  /*2be0*/  ISETP.GE.AND P5, PT, R8, 0xa1, PT ;  /* 0x000000a10800780c */ /* 0x000fe20003fa6270 */
[----:B------:R-:W-:-:S12]  /*2bf0*/  @!P2 BRA `(.L_x_103) ;  /* 0x00000000003ca947 */ /* 0x000fd80003800000 */
        /* <DEDUP_REMOVED lines=15> */
.L_x_103:
        /* <DEDUP_REMOVED lines=17> */
.L_x_104:
        /* <DEDUP_REMOVED lines=17> */
.L_x_105:
[----:B------:R-:W-:Y:S05]  /*2f10*/  @!P5 BRA `(.L_x_106) ;  /* 0x00000000003cd947 */ /* 0x000fea0003800000 */
        /* <DEDUP_REMOVED lines=15> */
.L_x_106:
        /* <DEDUP_REMOVED lines=16> */
.L_x_107:
        /* <DEDUP_REMOVED lines=17> */
.L_x_65:
[----:B------:R-:W0:Y:S01]  /*3220*/  S2R R7, SR_TID.X ;  /* 0x0000000000077919 */ /* 0x000e220000002100 */
[----:B------:R-:W1:Y:S01]  /*3230*/  LDCU.64 UR8, c[0x0][0x380] ;  /* 0x00007000ff0877ac */ /* 0x000e620008000a00 */
[----:B------:R-:W2:Y:S01]  /*3240*/  LDCU UR10, c[0x0][0x38c] ;  /* 0x00007180ff0a77ac */ /* 0x000ea20008000800 */
[----:B------:R-:W3:Y:S01]  /*3250*/  LDCU.64 UR6, c[0x0][0x390] ;  /* 0x00007200ff0677ac */ /* 0x000ee20008000a00 */
[----:B0-----:R-:W-:-:S05]  /*3260*/  IADD3 R0, P0, PT, R12, R7, RZ ;  /* 0x000000070c007210 */ /* 0x001fca0007f1e0ff */
[----:B------:R-:W-:Y:S01]  /*3270*/  IMAD.X R5, RZ, RZ, RZ, P0 ;  /* 0x000000ffff057224 */ /* 0x000fe200000e06ff */
[----:B-1----:R-:W-:-:S04]  /*3280*/  LEA R4, P0, R0, UR8, 0x2 ;  /* 0x0000000800047c11 */ /* 0x002fc8000f8010ff */
[----:B------:R-:W-:-:S05]  /*3290*/  LEA.HI.X R5, R0, UR9, R5, 0x2, P0 ;  /* 0x0000000900057c11 */ /* 0x000fca00080f1405 */
[----:B------:R-:W2:Y:S04]  /*32a0*/  LDG.E R8, desc[UR12][R4.64] ;  /* 0x0000000c04087981 */ /* 0x000ea8000c1e1900 */
[----:B------:R-:W4:Y:S04]  /*32b0*/  LDG.E R10, desc[UR12][R4.64+0x800] ;  /* 0x0008000c040a7981 */ /* 0x000f28000c1e1900 */
[----:B------:R-:W5:Y:S04]  /*32c0*/  LDG.E R0, desc[UR12][R4.64+0x400] ;  /* 0x0004000c04007981 */ /* 0x000f68000c1e1900 */
[----:B------:R0:W5:Y:S01]  /*32d0*/  LDG.E R11, desc[UR12][R4.64+0xc00] ;  /* 0x000c000c040b7981 */ /* 0x000162000c1e1900 */
[----:B------:R-:W-:Y:S01]  /*32e0*/  VIADD R9, R7, 0x200 ;  /* 0x0000020007097836 */ /* 0x000fe20000000000 */
[----:B---3--:R-:W-:-:S04]  /*32f0*/  IADD3 R16, P1, PT, R12, UR6, RZ ;  /* 0x000000060c107c10 */ /* 0x008fc8000ff3e0ff */
[----:B------:R-:W-:Y:S02]  /*3300*/  IADD3 R14, P3, PT, R9, R16, RZ ;  /* 0x00000010090e7210 */ /* 0x000fe40007f7e0ff */
[----:B--2---:R-:W-:Y:S01]  /*3310*/  ISETP.NE.AND P0, PT, R8, UR10, PT ;  /* 0x0000000a08007c0c */ /* 0x004fe2000bf05270 */
[----:B------:R-:W-:Y:S01]  /*3320*/  VIADD R8, R7, 0x100 ;  /* 0x0000010007087836 */ /* 0x000fe20000000000 */
[----:B----4-:R-:W-:-:S04]  /*3330*/  ISETP.NE.AND P2, PT, R10, UR10, PT ;  /* 0x0000000a0a007c0c */ /* 0x010fc8000bf45270 */
[----:B------:R-:W-:Y:S01]  /*3340*/  SEL R13, R7, R8, !P0 ;  /* 0x00000008070d7207 */ /* 0x000fe20004000000 */
[----:B------:R-:W-:Y:S01]  /*3350*/  IMAD.U32 R8, RZ, RZ, UR7 ;  /* 0x00000007ff087e24 */ /* 0x000fe2000f8e00ff */
[----:B-----5:R-:W-:Y:S02]  /*3360*/  ISETP.EQ.OR P0, PT, R0, UR10, !P0 ;  /* 0x0000000a00007c0c */ /* 0x020fe4000c702670 */
[----:B------:R-:W-:Y:S01]  /*3370*/  IADD3 R9, P4, PT, R13, R16, RZ ;  /* 0x000000100d097210 */ /* 0x000fe20007f9e0ff */
[----:B0-----:R-:W-:-:S03]  /*3380*/  IMAD.X R5, RZ, RZ, R8, P1 ;  /* 0x000000ffff057224 */ /* 0x001fc600008e0608 */
[C---:B------:R-:W-:Y:S01]  /*3390*/  ISETP.LT.U32.AND P1, PT, R14.reuse, R9, PT ;  /* 0x000000090e00720c */ /* 0x040fe20003f21070 */
[--C-:B------:R-:W-:Y:S01]  /*33a0*/  IMAD.X R16, RZ, RZ, R5.reuse, P3 ;  /* 0x000000ffff107224 */ /* 0x100fe200018e0605 */
[----:B------:R-:W-:Y:S01]  /*33b0*/  ISETP.NE.AND P3, PT, R11, UR10, PT ;  /* 0x0000000a0b007c0c */ /* 0x000fe2000bf65270 */
[----:B------:R-:W-:Y:S01]  /*33c0*/  IMAD.X R5, RZ, RZ, R5, P4 ;  /* 0x000000ffff057224 */ /* 0x000fe200020e0605 */
[----:B------:R-:W-:-:S04]  /*33d0*/  IADD3 R13, P4, PT, R14, 0x100, RZ ;  /* 0x000001000e0d7810 */ /* 0x000fc80007f9e0ff */
[----:B------:R-:W-:-:S04]  /*33e0*/  ISETP.LT.AND.EX P1, PT, R16, R5, PT, P1 ;  /* 0x000000051000720c */ /* 0x000fc80003f21310 */
[----:B------:R-:W-:Y:S02]  /*33f0*/  @!P2 SEL R9, R14, R9, P1 ;  /* 0x000000090e09a207 */ /* 0x000fe40000800000 */
[----:B------:R-:W-:Y:S02]  /*3400*/  @!P2 SEL R5, R16, R5, P1 ;  /* 0x000000051005a207 */ /* 0x000fe40000800000 */
[----:B------:R-:W-:Y:S02]  /*3410*/  ISETP.GE.U32.AND P1, PT, R15, UR5, PT ;  /* 0x000000050f007c0c */ /* 0x000fe4000bf26070 */
[----:B------:R-:W-:Y:S01]  /*3420*/  SEL R4, R9, R14, P0 ;  /* 0x0000000e09047207 */ /* 0x000fe20000000000 */
[----:B------:R-:W-:Y:S01]  /*3430*/  IMAD.X R14, RZ, RZ, R16, P4 ;  /* 0x000000ffff0e7224 */ /* 0x000fe200020e0610 */
[----:B------:R-:W-:Y:S02]  /*3440*/  ISETP.GE.U32.AND.EX P1, PT, R17, UR4, PT, P1 ;  /* 0x0000000411007c0c */ /* 0x000fe4000bf26110 */
[----:B------:R-:W-:-:S02]  /*3450*/  SEL R5, R5, R16, P0 ;  /* 0x0000001005057207 */ /* 0x000fc40000000000 */
[-C--:B------:R-:W-:Y:S02]  /*3460*/  ISETP.LT.U32.AND P2, PT, R13, R4.reuse, PT ;  /* 0x000000040d00720c */ /* 0x080fe40003f41070 */
[----:B------:R-:W-:Y:S02]  /*3470*/  ISETP.EQ.OR P0, PT, R10, UR10, P0 ;  /* 0x0000000a0a007c0c */ /* 0x000fe40008702670 */
[CC--:B------:R-:W-:Y:S02]  /*3480*/  ISETP.LT.AND.EX P2, PT, R14.reuse, R5.reuse, PT, P2 ;  /* 0x000000050e00720c */ /* 0x0c0fe40003f41320 */
[----:B------:R-:W-:Y:S02]  /*3490*/  ISETP.EQ.OR P4, PT, R11, UR10, P0 ;  /* 0x0000000a0b007c0c */ /* 0x000fe40008782670 */
[----:B------:R-:W-:Y:S02]  /*34a0*/  @!P3 SEL R4, R13, R4, P2 ;  /* 0x000000040d04b207 */ /* 0x000fe40001000000 */
[----:B------:R-:W-:-:S02]  /*34b0*/  @!P3 SEL R5, R14, R5, P2 ;  /* 0x000000050e05b207 */ /* 0x000fc40001000000 */
[----:B------:R-:W-:Y:S02]  /*34c0*/  SEL R0, RZ, 0x1, !P4 ;  /* 0x00000001ff007807 */ /* 0x000fe40006000000 */
[----:B------:R-:W-:Y:S02]  /*34d0*/  SEL R4, R4, R13, P0 ;  /* 0x0000000d04047207 */ /* 0x000fe40000000000 */
[----:B------:R-:W-:Y:S01]  /*34e0*/  SEL R5, R5, R14, P0 ;  /* 0x0000000e05057207 */ /* 0x000fe20000000000 */
[----:B------:R-:W-:Y:S06]  /*34f0*/  @!P1 BRA `(.L_x_108) ;  /* 0x0000001400b89947 */ /* 0x000fec0003800000 */
[----:B------:R-:W-:Y:S02]  /*3500*/  IADD3 R10, P1, PT, R12, UR5, RZ ;  /* 0x000000050c0a7c10 */ /* 0x000fe4000ff3e0ff */
[----:B------:R-:W-:Y:S02]  /*3510*/  IADD3 R11, P2, PT, R2, -0x400, RZ ;  /* 0xfffffc00020b7810 */ /* 0x000fe40007f5e0ff */
[----:B------:R-:W-:Y:S01]  /*3520*/  LOP3.LUT R13, RZ, R7, RZ, 0x33, !PT ;  /* 0x00000007ff0d7212 */ /* 0x000fe200078e33ff */
[----:B------:R-:W-:Y:S01]  /*3530*/  IMAD.X R9, RZ, RZ, UR4, P1 ;  /* 0x00000004ff097e24 */ /* 0x000fe200088e06ff */
[----:B------:R-:W-:Y:S01]  /*3540*/  ISETP.GT.U32.AND P0, PT, R10, R11, PT ;  /* 0x0000000b0a00720c */ /* 0x000fe20003f04070 */
[----:B------:R-:W-:Y:S01]  /*3550*/  UMOV UR4, URZ ;  /* 0x000000ff00047c82 */ /* 0x000fe20008000000 */
[----:B------:R-:W-:Y:S02]  /*3560*/  IADD3.X R14, PT, PT, R3, -0x1, RZ, P2, !PT ;  /* 0xffffffff030e7810 */ /* 0x000fe400017fe4ff */
[----:B------:R-:W-:-:S02]  /*3570*/  IADD3 R13, PT, PT, R2, -UR5, R13 ;  /* 0x80000005020d7c10 */ /* 0x000fc4000fffe00d */
[----:B------:R-:W-:-:S03]  /*3580*/  ISETP.GT.U32.AND.EX P0, PT, R9, R14, PT, P0 ;  /* 0x0000000e0900720c */ /* 0x000fc60003f04100 */
[----:B------:R-:W-:-:S10]  /*3590*/  IMAD.IADD R13, R13, 0x1, -R12 ;  /* 0x000000010d0d7824 */ /* 0x000fd400078e0a0c */
[----:B------:R-:W-:Y:S05]  /*35a0*/  @P0 BRA `(.L_x_109) ;  /* 0x0000000400340947 */ /* 0x000fea0003800000 */
[----:B------:R-:W0:Y:S01]  /*35b0*/  LDC.64 R2, c[0x0][0x3c8] ;  /* 0x0000f200ff027b82 */ /* 0x000e220000000a00 */
[----:B------:R-:W1:Y:S01]  /*35c0*/  LDCU UR10, c[0x0][0x38c] ;  /* 0x00007180ff0a77ac */ /* 0x000e620008000800 */
[----:B------:R-:W2:Y:S01]  /*35d0*/  LDCU.64 UR8, c[0x0][0x380] ;  /* 0x00007000ff0877ac */ /* 0x000ea20008000a00 */
[----:B------:R-:W3:Y:S01]  /*35e0*/  LDCU.64 UR6, c[0x0][0x390] ;  /* 0x00007200ff0677ac */ /* 0x000ee20008000a00 */
[----:B------:R-:W-:Y:S01]  /*35f0*/  NOP ;  /* 0x0000000000007918 */ /* 0x000fe20000000000 */
.L_x_110:
[----:B------:R-:W-:-:S05]  /*3600*/  IADD3 R12, P0, PT, R7, R10, RZ ;  /* 0x0000000a070c7210 */ /* 0x000fca0007f1e0ff */
[----:B------:R-:W-:Y:S01]  /*3610*/  IMAD.X R21, RZ, RZ, R9, P0 ;  /* 0x000000ffff157224 */ /* 0x000fe200000e0609 */
[----:B--2---:R-:W-:-:S04]  /*3620*/  LEA R16, P0, R12, UR8, 0x2 ;  /* 0x000000080c107c11 */ /* 0x004fc8000f8010ff */
[----:B------:R-:W-:-:S05]  /*3630*/  LEA.HI.X R17, R12, UR9, R21, 0x2, P0 ;  /* 0x000000090c117c11 */ /* 0x000fca00080f1415 */
[----:B------:R-:W1:Y:S04]  /*3640*/  LDG.E R8, desc[UR12][R16.64] ;  /* 0x0000000c10087981 */ /* 0x000e68000c1e1900 */
[----:B------:R-:W2:Y:S04]  /*3650*/  LDG.E R19, desc[UR12][R16.64+0x400] ;  /* 0x0004000c10137981 */ /* 0x000ea8000c1e1900 */
[----:B------:R-:W4:Y:S04]  /*3660*/  LDG.E R18, desc[UR12][R16.64+0x800] ;  /* 0x0008000c10127981 */ /* 0x000f28000c1e1900 */
[----:B------:R5:W4:Y:S01]  /*3670*/  LDG.E R15, desc[UR12][R16.64+0xc00] ;  /* 0x000c000c100f7981 */ /* 0x000b22000c1e1900 */
[----:B---3--:R-:W-:Y:S01]  /*3680*/  IADD3 R12, P0, PT, R12, UR6, RZ ;  /* 0x000000060c0c7c10 */ /* 0x008fe2000ff1e0ff */
[----:B------:R-:W-:Y:S01]  /*3690*/  IMAD.MOV.U32 R23, RZ, RZ, R4 ;  /* 0x000000ffff177224 */ /* 0x000fe200078e0004 */
[----:B------:R-:W-:Y:S01]  /*36a0*/  LOP3.LUT P4, RZ, R0, 0xff, RZ, 0xc0, !PT ;  /* 0x000000ff00ff7812 */ /* 0x000fe2000788c0ff */
[----:B------:R-:W-:Y:S01]  /*36b0*/  IMAD.MOV.U32 R25, RZ, RZ, R5 ;  /* 0x000000ffff197224 */ /* 0x000fe200078e0005 */
[----:B------:R-:W-:Y:S01]  /*36c0*/  USHF.R.S32.HI UR11, URZ, 0x1f, UR5 ;  /* 0x0000001fff0b7899 */ /* 0x000fe20008011405 */
[----:B-1----:R-:W-:Y:S01]  /*36d0*/  ISETP.NE.AND P2, PT, R8, UR10, PT ;  /* 0x0000000a08007c0c */ /* 0x002fe2000bf45270 */
[----:B------:R-:W-:-:S03]  /*36e0*/  IMAD.U32 R8, RZ, RZ, UR7 ;  /* 0x00000007ff087e24 */ /* 0x000fc6000f8e00ff */
[----:B------:R-:W-:Y:S01]  /*36f0*/  SEL R20, RZ, 0x1, P2 ;  /* 0x00000001ff147807 */ /* 0x000fe20001000000 */
[----:B------:R-:W-:Y:S01]  /*3700*/  IMAD.X R4, R21, 0x1, R8, P0 ;  /* 0x0000000115047824 */ /* 0x000fe200000e0608 */
[----:B------:R-:W-:-:S04]  /*3710*/  ISETP.LT.U32.AND P0, PT, R12, R23, PT ;  /* 0x000000170c00720c */ /* 0x000fc80003f01070 */
[----:B------:R-:W-:Y:S02]  /*3720*/  @P4 SEL R20, R0, 0x1, P2 ;  /* 0x0000000100144807 */ /* 0x000fe40001000000 */
[----:B------:R-:W-:Y:S02]  /*3730*/  ISETP.LT.AND.EX P0, PT, R4, R25, PT, P0 ;  /* 0x000000190400720c */ /* 0x000fe40003f01300 */
[C---:B------:R-:W-:Y:S02]  /*3740*/  IADD3 R0, P5, PT, R12.reuse, 0x100, RZ ;  /* 0x000001000c007810 */ /* 0x040fe40007fbe0ff */
[----:B------:R-:W-:Y:S02]  /*3750*/  @!P2 SEL R23, R12, R23, P0 ;  /* 0x000000170c17a207 */ /* 0x000fe40000000000 */
[----:B--2---:R-:W-:Y:S01]  /*3760*/  ISETP.NE.AND P3, PT, R19, UR10, PT ;  /* 0x0000000a13007c0c */ /* 0x004fe2000bf65270 */
[----:B-----5:R-:W-:Y:S01]  /*3770*/  IMAD.X R17, RZ, RZ, R4, P5 ;  /* 0x000000ffff117224 */ /* 0x020fe200028e0604 */
[----:B------:R-:W-:-:S02]  /*3780*/  @!P2 SEL R25, R4, R25, P0 ;  /* 0x000000190419a207 */ /* 0x000fc40000000000 */
[----:B------:R-:W-:Y:S02]  /*3790*/  SEL R5, R12, R23, !P4 ;  /* 0x000000170c057207 */ /* 0x000fe40006000000 */
[----:B------:R-:W-:Y:S02]  /*37a0*/  LOP3.LUT P1, RZ, R20, 0xff, RZ, 0xc0, !PT ;  /* 0x000000ff14ff7812 */ /* 0x000fe4000782c0ff */
[----:B------:R-:W-:Y:S02]  /*37b0*/  SEL R16, R4, R25, !P4 ;  /* 0x0000001904107207 */ /* 0x000fe40006000000 */
[----:B------:R-:W-:Y:S02]  /*37c0*/  ISETP.LT.U32.AND P0, PT, R0, R5, PT ;  /* 0x000000050000720c */ /* 0x000fe40003f01070 */
[----:B----4-:R-:W-:Y:S02]  /*37d0*/  ISETP.NE.AND P2, PT, R18, UR10, PT ;  /* 0x0000000a12007c0c */ /* 0x010fe4000bf45270 */
[----:B------:R-:W-:-:S02]  /*37e0*/  ISETP.LT.AND.EX P0, PT, R17, R16, PT, P0 ;  /* 0x000000101100720c */ /* 0x000fc40003f01300 */
[----:B------:R-:W-:Y:S02]  /*37f0*/  SEL R19, RZ, 0x1, P3 ;  /* 0x00000001ff137807 */ /* 0x000fe40001800000 */
[----:B------:R-:W-:Y:S02]  /*3800*/  @!P3 SEL R5, R0, R5, P0 ;  /* 0x000000050005b207 */ /* 0x000fe40000000000 */
[----:B------:R-:W-:Y:S02]  /*3810*/  @!P3 SEL R16, R17, R16, P0 ;  /* 0x000000101110b207 */ /* 0x000fe40000000000 */
[----:B------:R-:W-:Y:S02]  /*3820*/  IADD3 R18, P0, PT, R12, 0x200, RZ ;  /* 0x000002000c127810 */ /* 0x000fe40007f1e0ff */
[----:B------:R-:W-:Y:S02]  /*3830*/  @P1 SEL R19, R20, 0x1, P3 ;  /* 0x0000000114131807 */ /* 0x000fe40001800000 */
[----:B------:R-:W-:-:S02]  /*3840*/  SEL R5, R0, R5, !P1 ;  /* 0x0000000500057207 */ /* 0x000fc40004800000 */
[----:B------:R-:W-:Y:S01]  /*3850*/  SEL R16, R17, R16, !P1 ;  /* 0x0000001011107207 */ /* 0x000fe20004800000 */
[----:B------:R-:W-:Y:S01]  /*3860*/  IMAD.X R17, RZ, RZ, R4, P0 ;  /* 0x000000ffff117224 */ /* 0x000fe200000e0604 */
[----:B------:R-:W-:Y:S02]  /*3870*/  LOP3.LUT P1, RZ, R19, 0xff, RZ, 0xc0, !PT ;  /* 0x000000ff13ff7812 */ /* 0x000fe4000782c0ff */
[----:B------:R-:W-:Y:S02]  /*3880*/  ISETP.LT.U32.AND P0, PT, R18, R5, PT ;  /* 0x000000051200720c */ /* 0x000fe40003f01070 */
[----:B0-----:R-:W-:Y:S02]  /*3890*/  IADD3 R0, P4, PT, -R10, R2, RZ ;  /* 0x000000020a007210 */ /* 0x001fe40007f9e1ff */
[----:B------:R-:W-:Y:S02]  /*38a0*/  ISETP.LT.AND.EX P0, PT, R17, R16, PT, P0 ;  /* 0x000000101100720c */ /* 0x000fe40003f01300 */
[----:B------:R-:W-:-:S02]  /*38b0*/  SEL R20, RZ, 0x1, P2 ;  /* 0x00000001ff147807 */ /* 0x000fc40001000000 */
[----:B------:R-:W-:Y:S02]  /*38c0*/  @!P2 SEL R5, R18, R5, P0 ;  /* 0x000000051205a207 */ /* 0x000fe40000000000 */
[----:B------:R-:W-:Y:S02]  /*38d0*/  @!P2 SEL R16, R17, R16, P0 ;  /* 0x000000101110a207 */ /* 0x000fe40000000000 */
[----:B------:R-:W-:Y:S02]  /*38e0*/  IADD3 R12, P0, PT, R12, 0x300, RZ ;  /* 0x000003000c0c7810 */ /* 0x000fe40007f1e0ff */
[----:B------:R-:W-:Y:S02]  /*38f0*/  @P1 SEL R20, R19, 0x1, P2 ;  /* 0x0000000113141807 */ /* 0x000fe40001000000 */
[----:B------:R-:W-:Y:S01]  /*3900*/  ISETP.NE.AND P2, PT, R15, UR10, PT ;  /* 0x0000000a0f007c0c */ /* 0x000fe2000bf45270 */
[----:B------:R-:W-:Y:S01]  /*3910*/  IMAD.X R15, RZ, RZ, R4, P0 ;  /* 0x000000ffff0f7224 */ /* 0x000fe200000e0604 */
[----:B------:R-:W-:Y:S01]  /*3920*/  ISETP.GE.U32.AND P0, PT, R0, UR5, PT ;  /* 0x0000000500007c0c */ /* 0x000fe2000bf06070 */
[----:B------:R-:W-:Y:S01]  /*3930*/  IMAD.X R4, R3, 0x1, ~R9, P4 ;  /* 0x0000000103047824 */ /* 0x000fe200020e0e09 */
[----:B------:R-:W-:-:S02]  /*3940*/  SEL R5, R18, R5, !P1 ;  /* 0x0000000512057207 */ /* 0x000fc40004800000 */
[----:B------:R-:W-:Y:S02]  /*3950*/  SEL R16, R17, R16, !P1 ;  /* 0x0000001011107207 */ /* 0x000fe40004800000 */
[----:B------:R-:W-:Y:S02]  /*3960*/  ISETP.GE.U32.AND.EX P0, PT, R4, UR11, PT, P0 ;  /* 0x0000000b04007c0c */ /* 0x000fe4000bf06100 */
[----:B------:R-:W-:Y:S02]  /*3970*/  LOP3.LUT P3, RZ, R20, 0xff, RZ, 0xc0, !PT ;  /* 0x000000ff14ff7812 */ /* 0x000fe4000786c0ff */
[----:B------:R-:W-:Y:S02]  /*3980*/  ISETP.LT.U32.AND P1, PT, R12, R5, PT ;  /* 0x000000050c00720c */ /* 0x000fe40003f21070 */
[----:B------:R-:W-:Y:S02]  /*3990*/  SEL R0, RZ, 0x1, P2 ;  /* 0x00000001ff007807 */ /* 0x000fe40001000000 */
[----:B------:R-:W-:-:S04]  /*39a0*/  ISETP.LT.AND.EX P1, PT, R15, R16, PT, P1 ;  /* 0x000000100f00720c */ /* 0x000fc80003f21310 */
[C---:B------:R-:W-:Y:S02]  /*39b0*/  @!P2 SEL R5, R12.reuse, R5, P1 ;  /* 0x000000050c05a207 */ /* 0x040fe40000800000 */
[C---:B------:R-:W-:Y:S02]  /*39c0*/  @!P2 SEL R16, R15.reuse, R16, P1 ;  /* 0x000000100f10a207 */ /* 0x040fe40000800000 */
[----:B------:R-:W-:Y:S02]  /*39d0*/  SEL R4, R12, R5, !P3 ;  /* 0x000000050c047207 */ /* 0x000fe40005800000 */
[----:B------:R-:W-:Y:S02]  /*39e0*/  @P3 SEL R0, R20, 0x1, P2 ;  /* 0x0000000114003807 */ /* 0x000fe40001000000 */
[----:B------:R-:W-:Y:S01]  /*39f0*/  SEL R5, R15, R16, !P3 ;  /* 0x000000100f057207 */ /* 0x000fe20005800000 */
[----:B------:R-:W-:Y:S06]  /*3a00*/  @!P0 BRA `(.L_x_108) ;  /* 0x0000001000748947 */ /* 0x000fec0003800000 */
[----:B------:R-:W-:Y:S01]  /*3a10*/  IADD3 R10, P0, PT, R10, UR5, RZ ;  /* 0x000000050a0a7c10 */ /* 0x000fe2000ff1e0ff */
[----:B------:R-:W-:Y:S01]  /*3a20*/  UIADD3 UR4, UPT, UPT, UR4, 0x1, URZ ;  /* 0x0000000104047890 */ /* 0x000fe2000fffe0ff */
[----:B------:R-:W-:Y:S02]  /*3a30*/  VIADD R13, R13, -UR5 ;  /* 0x800000050d0d7c36 */ /* 0x000fe40008000000 */
[----:B------:R-:W-:Y:S02]  /*3a40*/  IADD3.X R9, PT, PT, R9, UR11, RZ, P0, !PT ;  /* 0x0000000b09097c10 */ /* 0x000fe400087fe4ff */
[----:B------:R-:W-:-:S04]  /*3a50*/  ISETP.GT.U32.AND P0, PT, R10, R11, PT ;  /* 0x0000000b0a00720c */ /* 0x000fc80003f04070 */
[----:B------:R-:W-:-:S13]  /*3a60*/  ISETP.GT.U32.AND.EX P0, PT, R9, R14, PT, P0 ;  /* 0x0000000e0900720c */ /* 0x000fda0003f04100 */
[----:B------:R-:W-:Y:S05]  /*3a70*/  @!P0 BRA `(.L_x_110) ;  /* 0xfffffff800e08947 */ /* 0x000fea000383ffff */
.L_x_109:
[----:B------:R-:W-:Y:S01]  /*3a80*/  IMAD.IADD R12, R2, 0x1, -R10 ;  /* 0x00000001020c7824 */ /* 0x000fe200078e0a0a */
[----:B------:R-:W-:Y:S01]  /*3a90*/  ISETP.GE.U32.AND P1, PT, R10, R2, PT ;  /* 0x000000020a00720c */ /* 0x000fe20003f26070 */
[----:B------:R-:W-:Y:S03]  /*3aa0*/  BSSY.RECONVERGENT B1, `(.L_x_108) ;  /* 0x0000113000017945 */ /* 0x000fe60003800200 */
[----:B------:R-:W-:-:S04]  /*3ab0*/  ISETP.GE.AND P0, PT, R7, R12, PT ;  /* 0x0000000c0700720c */ /* 0x000fc80003f06270 */
[----:B------:R-:W-:-:S13]  /*3ac0*/  ISETP.GE.U32.OR.EX P0, PT, R9, R3, P0, P1 ;  /* 0x000000030900720c */ /* 0x000fda0000706510 */
[----:B------:R-:W-:Y:S05]  /*3ad0*/  @P0 BRA `(.L_x_111) ;  /* 0x00000010003c0947 */ /* 0x000fea0003800000 */
[----:B------:R-:W0:Y:S01]  /*3ae0*/  LDC R11, c[0x0][0x3d0] ;  /* 0x0000f400ff0b7b82 */ /* 0x000e220000000800 */
[----:B------:R-:W-:Y:S01]  /*3af0*/  LOP3.LUT R3, RZ, R7, RZ, 0x33, !PT ;  /* 0x00000007ff037212 */ /* 0x000fe200078e33ff */
[----:B------:R-:W-:Y:S01]  /*3b00*/  IMAD.SHL.U32 R15, R6, 0x400, RZ ;  /* 0x00000400060f7824 */ /* 0x000fe200078e00ff */
[----:B------:R-:W-:Y:S03]  /*3b10*/  BSSY.RECONVERGENT B2, `(.L_x_112) ;  /* 0x0000088000027945 */ /* 0x000fe60003800200 */
[----:B------:R-:W-:-:S05]  /*3b20*/  IMAD.IADD R12, R3, 0x1, R2 ;  /* 0x00000001030c7824 */ /* 0x000fca00078e0202 */
[----:B------:R-:W-:Y:S01]  /*3b30*/  IADD3 R2, PT, PT, R12, -UR5, -R15 ;  /* 0x800000050c027c10 */ /* 0x000fe2000fffe80f */
[----:B0-----:R-:W-:Y:S02]  /*3b40*/  IMAD R3, R11, UR4, RZ ;  /* 0x000000040b037c24 */ /* 0x001fe4000f8e02ff */
[----:B------:R-:W-:Y:S02]  /*3b50*/  IMAD.MOV.U32 R11, RZ, RZ, R7 ;  /* 0x000000ffff0b7224 */ /* 0x000fe400078e0007 */
[----:B------:R-:W-:-:S05]  /*3b60*/  IMAD R2, R3, -0x400, R2 ;  /* 0xfffffc0003027824 */ /* 0x000fca00078e0202 */
[C---:B------:R-:W-:Y:S02]  /*3b70*/  ISETP.GE.U32.AND P0, PT, R2.reuse, 0x700, PT ;  /* 0x000007000200780c */ /* 0x040fe40003f06070 */
[----:B------:R-:W-:-:S04]  /*3b80*/  LEA.HI R14, R2, 0x1, RZ, 0x18 ;  /* 0x00000001020e7811 */ /* 0x000fc800078fc0ff */
[----:B------:R-:W-:-:S04]  /*3b90*/  LOP3.LUT R24, R14, 0x7, RZ, 0xc0, !PT ;  /* 0x000000070e187812 */ /* 0x000fc800078ec0ff */
[----:B------:R-:W-:-:S03]  /*3ba0*/  ISETP.NE.AND P1, PT, R24, RZ, PT ;  /* 0x000000ff1800720c */ /* 0x000fc60003f25270 */
[----:B------:R-:W-:Y:S10]  /*3bb0*/  @!P0 BRA `(.L_x_113) ;  /* 0x0000000400f48947 */ /* 0x000ff40003800000 */
[----:B------:R-:W-:Y:S01]  /*3bc0*/  LEA.HI R13, R13, 0x1, RZ, 0x18 ;  /* 0x000000010d0d7811 */ /* 0x000fe200078fc0ff */
[----:B------:R-:W-:-:S03]  /*3bd0*/  IMAD.MOV.U32 R11, RZ, RZ, R7 ;  /* 0x000000ffff0b7224 */ /* 0x000fc600078e0007 */
[----:B------:R-:W-:-:S05]  /*3be0*/  LOP3.LUT R13, R13, 0x1fffff8, RZ, 0xc0, !PT ;  /* 0x01fffff80d0d7812 */ /* 0x000fca00078ec0ff */
[----:B------:R-:W-:-:S07]  /*3bf0*/  IMAD.MOV R13, RZ, RZ, -R13 ;  /* 0x000000ffff0d7224 */ /* 0x000fce00078e0a0d */
.L_x_114:
[----:B------:R-:W-:-:S05]  /*3c00*/  IADD3 R17, P0, PT, R11, R10, RZ ;  /* 0x0000000a0b117210 */ /* 0x000fca0007f1e0ff */
[----:B------:R-:W-:Y:S01]  /*3c10*/  IMAD.X R23, RZ, RZ, R9, P0 ;  /* 0x000000ffff177224 */ /* 0x000fe200000e0609 */
        /* <DEDUP_REMOVED lines=10> */
[----:B------:R-:W-:Y:S01]  /*3cc0*/  PRMT R25, R0, 0x7610, R25 ;  /* 0x0000761000197816 */ /* 0x000fe20000000019 */
[----:B------:R-:W-:Y:S01]  /*3cd0*/  VIADD R13, R13, 0x8 ;  /* 0x000000080d0d7836 */ /* 0x000fe20000000000 */
[----:B------:R-:W-:Y:S01]  /*3ce0*/  IADD3 R17, P3, PT, R17, UR6, RZ ;  /* 0x0000000611117c10 */ /* 0x000fe2000ff7e0ff */
[----:B------:R-:W-:Y:S01]  /*3cf0*/  VIADD R11, R11, 0x800 ;  /* 0x000008000b0b7836 */ /* 0x000fe20000000000 */
[----:B------:R-:W-:-:S03]  /*3d00*/  LOP3.LUT P5, RZ, R25, 0xff, RZ, 0xc0, !PT ;  /* 0x000000ff19ff7812 */ /* 0x000fc600078ac0ff */
[----:B------:R-:W-:Y:S01]  /*3d10*/  IMAD.X R0, R23, 0x1, R8, P3 ;  /* 0x0000000117007824 */ /* 0x000fe200018e0608 */
[C---:B--2---:R-:W-:Y:S02]  /*3d20*/  ISETP.NE.AND P0, PT, R26.reuse, UR10, PT ;  /* 0x0000000a1a007c0c */ /* 0x044fe4000bf05270 */
[----:B------:R-:W-:-:S07]  /*3d30*/  ISETP.EQ.AND P2, PT, R26, UR10, P5 ;  /* 0x0000000a1a007c0c */ /* 0x000fce000af42270 */
[----:B------:R-:W-:Y:S02]  /*3d40*/  @!P5 SEL R25, RZ, 0x1, P0 ;  /* 0x00000001ff19d807 */ /* 0x000fe40000000000 */
[----:B------:R-:W-:Y:S02]  /*3d50*/  ISETP.LT.U32.AND P0, PT, R17, R4, PT ;  /* 0x000000041100720c */ /* 0x000fe40003f01070 */
[----:B------:R-:W-:Y:S02]  /*3d60*/  SEL R23, R25, 0x1, !P2 ;  /* 0x0000000119177807 */ /* 0x000fe40005000000 */
[----:B---3--:R-:W-:Y:S02]  /*3d70*/  ISETP.NE.AND P6, PT, R22, UR10, PT ;  /* 0x0000000a16007c0c */ /* 0x008fe4000bfc5270 */
[----:B------:R-:W-:Y:S02]  /*3d80*/  LOP3.LUT P3, RZ, R23, 0xff, RZ, 0xc0, !PT ;  /* 0x000000ff17ff7812 */ /* 0x000fe4000786c0ff */
[----:B------:R-:W-:-:S02]  /*3d90*/  ISETP.LT.AND.EX P0, PT, R0, R5, PT, P0 ;  /* 0x000000050000720c */ /* 0x000fc40003f01300 */
[----:B------:R-:W-:Y:S02]  /*3da0*/  ISETP.EQ.AND P4, PT, R22, UR10, P3 ;  /* 0x0000000a16007c0c */ /* 0x000fe40009f82270 */
[CC--:B------:R-:W-:Y:S02]  /*3db0*/  SEL R25, R17.reuse, R4.reuse, P0 ;  /* 0x0000000411197207 */ /* 0x0c0fe40000000000 */
[----:B------:R-:W-:Y:S02]  /*3dc0*/  @!P2 SEL R25, R17, R4, !P5 ;  /* 0x000000041119a207 */ /* 0x000fe40006800000 */
[CC--:B------:R-:W-:Y:S02]  /*3dd0*/  SEL R4, R0.reuse, R5.reuse, P0 ;  /* 0x0000000500047207 */ /* 0x0c0fe40000000000 */
[----:B------:R-:W-:Y:S02]  /*3de0*/  @!P2 SEL R4, R0, R5, !P5 ;  /* 0x000000050004a207 */ /* 0x000fe40006800000 */
[----:B------:R-:W-:-:S02]  /*3df0*/  @!P3 SEL R23, RZ, 0x1, P6 ;  /* 0x00000001ff17b807 */ /* 0x000fc40003000000 */
[----:B0-----:R-:W-:Y:S02]  /*3e00*/  IADD3 R2, P0, PT, R17, 0x100, RZ ;  /* 0x0000010011027810 */ /* 0x001fe40007f1e0ff */
[----:B------:R-:W-:Y:S02]  /*3e10*/  SEL R23, R23, 0x1, !P4 ;  /* 0x0000000117177807 */ /* 0x000fe40006000000 */
[----:B----4-:R-:W-:Y:S01]  /*3e20*/  ISETP.NE.AND P6, PT, R21, UR10, PT ;  /* 0x0000000a15007c0c */ /* 0x010fe2000bfc5270 */
[----:B------:R-:W-:Y:S01]  /*3e30*/  IMAD.X R3, RZ, RZ, R0, P0 ;  /* 0x000000ffff037224 */ /* 0x000fe200000e0600 */
[----:B------:R-:W-:Y:S02]  /*3e40*/  LOP3.LUT P2, RZ, R23, 0xff, RZ, 0xc0, !PT ;  /* 0x000000ff17ff7812 */ /* 0x000fe4000784c0ff */
[----:B------:R-:W-:Y:S02]  /*3e50*/  ISETP.LT.U32.AND P0, PT, R2, R25, PT ;  /* 0x000000190200720c */ /* 0x000fe40003f01070 */
[----:B------:R-:W-:-:S02]  /*3e60*/  ISETP.EQ.AND P5, PT, R21, UR10, P2 ;  /* 0x0000000a15007c0c */ /* 0x000fc400097a2270 */
[----:B------:R-:W-:-:S04]  /*3e70*/  ISETP.LT.AND.EX P0, PT, R3, R4, PT, P0 ;  /* 0x000000040300720c */ /* 0x000fc80003f01300 */
[CC--:B------:R-:W-:Y:S02]  /*3e80*/  SEL R5, R2.reuse, R25.reuse, P0 ;  /* 0x0000001902057207 */ /* 0x0c0fe40000000000 */
[-C--:B------:R-:W-:Y:S02]  /*3e90*/  SEL R22, R3, R4.reuse, P0 ;  /* 0x0000000403167207 */ /* 0x080fe40000000000 */
[----:B------:R-:W-:Y:S02]  /*3ea0*/  @!P2 SEL R23, RZ, 0x1, P6 ;  /* 0x00000001ff17a807 */ /* 0x000fe40003000000 */
[----:B------:R-:W-:Y:S02]  /*3eb0*/  @!P4 SEL R5, R2, R25, !P3 ;  /* 0x000000190205c207 */ /* 0x000fe40005800000 */
[----:B------:R-:W-:Y:S02]  /*3ec0*/  SEL R23, R23, 0x1, !P5 ;  /* 0x0000000117177807 */ /* 0x000fe40006800000 */
[----:B------:R-:W-:-:S02]  /*3ed0*/  @!P4 SEL R22, R3, R4, !P3 ;  /* 0x000000040316c207 */ /* 0x000fc40005800000 */
[----:B------:R-:W-:Y:S02]  /*3ee0*/  LOP3.LUT P3, RZ, R23, 0xff, RZ, 0xc0, !PT ;  /* 0x000000ff17ff7812 */ /* 0x000fe4000786c0ff */
[----:B------:R-:W-:Y:S02]  /*3ef0*/  IADD3 R2, P0, PT, R17, 0x200, RZ ;  /* 0x0000020011027810 */ /* 0x000fe40007f1e0ff */
[C---:B-----5:R-:W-:Y:S02]  /*3f00*/  ISETP.NE.AND P6, PT, R20.reuse, UR10, PT ;  /* 0x0000000a14007c0c */ /* 0x060fe4000bfc5270 */
[----:B------:R-:W-:Y:S01]  /*3f10*/  ISETP.EQ.AND P4, PT, R20, UR10, P3 ;  /* 0x0000000a14007c0c */ /* 0x000fe20009f82270 */
[----:B------:R-:W-:Y:S01]  /*3f20*/  IMAD.X R3, RZ, RZ, R0, P0 ;  /* 0x000000ffff037224 */ /* 0x000fe200000e0600 */
[----:B------:R-:W-:-:S04]  /*3f30*/  ISETP.LT.U32.AND P0, PT, R2, R5, PT ;  /* 0x000000050200720c */ /* 0x000fc80003f01070 */
[-C--:B------:R-:W-:Y:S02]  /*3f40*/  ISETP.LT.AND.EX P0, PT, R3, R22.reuse, PT, P0 ;  /* 0x000000160300720c */ /* 0x080fe40003f01300 */
[----:B------:R-:W-:Y:S02]  /*3f50*/  @!P3 SEL R23, RZ, 0x1, P6 ;  /* 0x00000001ff17b807 */ /* 0x000fe40003000000 */
[CC--:B------:R-:W-:Y:S02]  /*3f60*/  SEL R21, R2.reuse, R5.reuse, P0 ;  /* 0x0000000502157207 */ /* 0x0c0fe40000000000 */
[----:B------:R-:W-:Y:S02]  /*3f70*/  SEL R23, R23, 0x1, !P4 ;  /* 0x0000000117177807 */ /* 0x000fe40006000000 */
[----:B------:R-:W-:Y:S02]  /*3f80*/  @!P5 SEL R21, R2, R5, !P2 ;  /* 0x000000050215d207 */ /* 0x000fe40005000000 */
[----:B------:R-:W-:-:S02]  /*3f90*/  SEL R4, R3, R22, P0 ;  /* 0x0000001603047207 */ /* 0x000fc40000000000 */
[----:B------:R-:W-:Y:S02]  /*3fa0*/  IADD3 R2, P0, PT, R17, 0x300, RZ ;  /* 0x0000030011027810 */ /* 0x000fe40007f1e0ff */
[----:B------:R-:W-:Y:S02]  /*3fb0*/  @!P5 SEL R4, R3, R22, !P2 ;  /* 0x000000160304d207 */ /* 0x000fe40005000000 */
[----:B------:R-:W-:Y:S01]  /*3fc0*/  LOP3.LUT P2, RZ, R23, 0xff, RZ, 0xc0, !PT ;  /* 0x000000ff17ff7812 */ /* 0x000fe2000784c0ff */
[----:B------:R-:W-:Y:S01]  /*3fd0*/  IMAD.X R3, RZ, RZ, R0, P0 ;  /* 0x000000ffff037224 */ /* 0x000fe200000e0600 */
[----:B------:R-:W-:Y:S02]  /*3fe0*/  ISETP.LT.U32.AND P0, PT, R2, R21, PT ;  /* 0x000000150200720c */ /* 0x000fe40003f01070 */
[----:B------:R-:W-:Y:S02]  /*3ff0*/  ISETP.NE.AND P6, PT, R19, UR10, PT ;  /* 0x0000000a13007c0c */ /* 0x000fe4000bfc5270 */
[----:B------:R-:W-:-:S02]  /*4000*/  ISETP.LT.AND.EX P0, PT, R3, R4, PT, P0 ;  /* 0x000000040300720c */ /* 0x000fc40003f01300 */
[----:B------:R-:W-:Y:S02]  /*4010*/  ISETP.EQ.AND P5, PT, R19, UR10, P2 ;  /* 0x0000000a13007c0c */ /* 0x000fe400097a2270 */
[CC--:B------:R-:W-:Y:S02]  /*4020*/  SEL R5, R2.reuse, R21.reuse, P0 ;  /* 0x0000001502057207 */ /* 0x0c0fe40000000000 */
[----:B------:R-:W-:Y:S02]  /*4030*/  @!P4 SEL R5, R2, R21, !P3 ;  /* 0x000000150205c207 */ /* 0x000fe40005800000 */
[----:B------:R-:W-:Y:S02]  /*4040*/  @!P2 SEL R23, RZ, 0x1, P6 ;  /* 0x00000001ff17a807 */ /* 0x000fe40003000000 */
[----:B------:R-:W-:Y:S02]  /*4050*/  SEL R20, R3, R4, P0 ;  /* 0x0000000403147207 */ /* 0x000fe40000000000 */
[----:B------:R-:W-:-:S02]  /*4060*/  IADD3 R2, P0, PT, R17, 0x400, RZ ;  /* 0x0000040011027810 */ /* 0x000fc40007f1e0ff */
[----:B------:R-:W-:Y:S02]  /*4070*/  SEL R23, R23, 0x1, !P5 ;  /* 0x0000000117177807 */ /* 0x000fe40006800000 */
[----:B------:R-:W-:Y:S01]  /*4080*/  @!P4 SEL R20, R3, R4, !P3 ;  /* 0x000000040314c207 */ /* 0x000fe20005800000 */
[----:B------:R-:W-:Y:S01]  /*4090*/  IMAD.X R3, RZ, RZ, R0, P0 ;  /* 0x000000ffff037224 */ /* 0x000fe200000e0600 */
[----:B------:R-:W-:Y:S02]  /*40a0*/  ISETP.LT.U32.AND P0, PT, R2, R5, PT ;  /* 0x000000050200720c */ /* 0x000fe40003f01070 */
[----:B------:R-:W-:Y:S02]  /*40b0*/  LOP3.LUT P3, RZ, R23, 0xff, RZ, 0xc0, !PT ;  /* 0x000000ff17ff7812 */ /* 0x000fe4000786c0ff */
[----:B------:R-:W-:Y:S02]  /*40c0*/  ISETP.LT.AND.EX P0, PT, R3, R20, PT, P0 ;  /* 0x000000140300720c */ /* 0x000fe40003f01300 */
[----:B------:R-:W-:-:S02]  /*40d0*/  ISETP.EQ.AND P4, PT, R18, UR10, P3 ;  /* 0x0000000a12007c0c */ /* 0x000fc40009f82270 */
[-C--:B------:R-:W-:Y:S02]  /*40e0*/  SEL R21, R2, R5.reuse, P0 ;  /* 0x0000000502157207 */ /* 0x080fe40000000000 */
[----:B------:R-:W-:Y:S02]  /*40f0*/  SEL R4, R3, R20, P0 ;  /* 0x0000001403047207 */ /* 0x000fe40000000000 */
[----:B------:R-:W-:Y:S02]  /*4100*/  ISETP.NE.AND P0, PT, R18, UR10, PT ;  /* 0x0000000a12007c0c */ /* 0x000fe4000bf05270 */
[----:B------:R-:W-:Y:S02]  /*4110*/  @!P5 SEL R21, R2, R5, !P2 ;  /* 0x000000050215d207 */ /* 0x000fe40005000000 */
[----:B------:R-:W-:Y:S02]  /*4120*/  IADD3 R2, P6, PT, R17, 0x500, RZ ;  /* 0x0000050011027810 */ /* 0x000fe40007fde0ff */
[----:B------:R-:W-:-:S02]  /*4130*/  @!P3 SEL R23, RZ, 0x1, P0 ;  /* 0x00000001ff17b807 */ /* 0x000fc40000000000 */
[----:B------:R-:W-:Y:S01]  /*4140*/  @!P5 SEL R4, R3, R20, !P2 ;  /* 0x000000140304d207 */ /* 0x000fe20005000000 */
[----:B------:R-:W-:Y:S01]  /*4150*/  IMAD.X R3, RZ, RZ, R0, P6 ;  /* 0x000000ffff037224 */ /* 0x000fe200030e0600 */
[CC--:B------:R-:W-:Y:S02]  /*4160*/  ISETP.LT.U32.AND P0, PT, R2.reuse, R21.reuse, PT ;  /* 0x000000150200720c */ /* 0x0c0fe40003f01070 */
[----:B------:R-:W-:Y:S02]  /*4170*/  SEL R23, R23, 0x1, !P4 ;  /* 0x0000000117177807 */ /* 0x000fe40006000000 */
[----:B------:R-:W-:Y:S02]  /*4180*/  ISETP.LT.AND.EX P0, PT, R3, R4, PT, P0 ;  /* 0x000000040300720c */ /* 0x000fe40003f01300 */
[----:B------:R-:W-:Y:S02]  /*4190*/  LOP3.LUT P2, RZ, R23, 0xff, RZ, 0xc0, !PT ;  /* 0x000000ff17ff7812 */ /* 0x000fe4000784c0ff */
[----:B------:R-:W-:-:S02]  /*41a0*/  SEL R5, R2, R21, P0 ;  /* 0x0000001502057207 */ /* 0x000fc40000000000 */
[-C--:B------:R-:W-:Y:S02]  /*41b0*/  SEL R19, R3, R4.reuse, P0 ;  /* 0x0000000403137207 */ /* 0x080fe40000000000 */
[----:B------:R-:W-:Y:S02]  /*41c0*/  @!P4 SEL R5, R2, R21, !P3 ;  /* 0x000000150205c207 */ /* 0x000fe40005800000 */
[----:B------:R-:W-:Y:S02]  /*41d0*/  IADD3 R2, P0, PT, R17, 0x600, RZ ;  /* 0x0000060011027810 */ /* 0x000fe40007f1e0ff */
[----:B------:R-:W-:Y:S02]  /*41e0*/  @!P4 SEL R19, R3, R4, !P3 ;  /* 0x000000040313c207 */ /* 0x000fe40005800000 */
[C---:B------:R-:W-:Y:S01]  /*41f0*/  ISETP.EQ.AND P4, PT, R15.reuse, UR10, P2 ;  /* 0x0000000a0f007c0c */ /* 0x040fe20009782270 */
[----:B------:R-:W-:Y:S01]  /*4200*/  IMAD.X R4, RZ, RZ, R0, P0 ;  /* 0x000000ffff047224 */ /* 0x000fe200000e0600 */
[----:B------:R-:W-:-:S02]  /*4210*/  ISETP.NE.AND P3, PT, R15, UR10, PT ;  /* 0x0000000a0f007c0c */ /* 0x000fc4000bf65270 */
[----:B------:R-:W-:Y:S02]  /*4220*/  ISETP.LT.U32.AND P0, PT, R2, R5, PT ;  /* 0x000000050200720c */ /* 0x000fe40003f01070 */
[----:B------:R-:W-:Y:S02]  /*4230*/  @!P2 SEL R23, RZ, 0x1, P3 ;  /* 0x00000001ff17a807 */ /* 0x000fe40001800000 */
[----:B------:R-:W-:Y:S02]  /*4240*/  ISETP.LT.AND.EX P0, PT, R4, R19, PT, P0 ;  /* 0x000000130400720c */ /* 0x000fe40003f01300 */
[----:B------:R-:W-:Y:S02]  /*4250*/  SEL R23, R23, 0x1, !P4 ;  /* 0x0000000117177807 */ /* 0x000fe40006000000 */
[----:B------:R-:W-:Y:S02]  /*4260*/  IADD3 R17, P5, PT, R17, 0x700, RZ ;  /* 0x0000070011117810 */ /* 0x000fe40007fbe0ff */
[----:B------:R-:W-:-:S02]  /*4270*/  SEL R18, R2, R5, P0 ;  /* 0x0000000502127207 */ /* 0x000fc40000000000 */
[----:B------:R-:W-:Y:S02]  /*4280*/  LOP3.LUT P3, RZ, R23, 0xff, RZ, 0xc0, !PT ;  /* 0x000000ff17ff7812 */ /* 0x000fe4000786c0ff */
[----:B------:R-:W-:Y:S01]  /*4290*/  @!P4 SEL R18, R2, R5, !P2 ;  /* 0x000000050212c207 */ /* 0x000fe20005000000 */
[----:B------:R-:W-:Y:S01]  /*42a0*/  IMAD.X R2, RZ, RZ, R0, P5 ;  /* 0x000000ffff027224 */ /* 0x000fe200028e0600 */
[CC--:B------:R-:W-:Y:S02]  /*42b0*/  SEL R3, R4.reuse, R19.reuse, P0 ;  /* 0x0000001304037207 */ /* 0x0c0fe40000000000 */
[----:B------:R-:W-:Y:S02]  /*42c0*/  ISETP.NE.AND P5, PT, R13, RZ, PT ;  /* 0x000000ff0d00720c */ /* 0x000fe40003fa5270 */
[----:B------:R-:W-:Y:S02]  /*42d0*/  @!P4 SEL R3, R4, R19, !P2 ;  /* 0x000000130403c207 */ /* 0x000fe40005000000 */
[----:B------:R-:W-:-:S02]  /*42e0*/  ISETP.EQ.AND P2, PT, R16, UR10, P3 ;  /* 0x0000000a10007c0c */ /* 0x000fc40009f42270 */
[CC--:B------:R-:W-:Y:S02]  /*42f0*/  ISETP.LT.U32.AND P0, PT, R17.reuse, R18.reuse, PT ;  /* 0x000000121100720c */ /* 0x0c0fe40003f01070 */
[----:B------:R-:W-:Y:S02]  /*4300*/  ISETP.NE.AND P4, PT, R16, UR10, PT ;  /* 0x0000000a10007c0c */ /* 0x000fe4000bf85270 */
[CC--:B------:R-:W-:Y:S02]  /*4310*/  ISETP.LT.AND.EX P0, PT, R2.reuse, R3.reuse, PT, P0 ;  /* 0x000000030200720c */ /* 0x0c0fe40003f01300 */
[----:B------:R-:W-:Y:S02]  /*4320*/  @!P3 SEL R23, RZ, 0x1, P4 ;  /* 0x00000001ff17b807 */ /* 0x000fe40002000000 */
[----:B------:R-:W-:Y:S02]  /*4330*/  SEL R4, R17, R18, P0 ;  /* 0x0000001211047207 */ /* 0x000fe40000000000 */
[----:B------:R-:W-:-:S02]  /*4340*/  SEL R5, R2, R3, P0 ;  /* 0x0000000302057207 */ /* 0x000fc40000000000 */
[----:B------:R-:W-:Y:S02]  /*4350*/  SEL R0, R23, 0x1, !P2 ;  /* 0x0000000117007807 */ /* 0x000fe40005000000 */
[----:B------:R-:W-:Y:S02]  /*4360*/  @!P2 SEL R4, R17, R18, !P3 ;  /* 0x000000121104a207 */ /* 0x000fe40005800000 */
[----:B------:R-:W-:Y:S01]  /*4370*/  @!P2 SEL R5, R2, R3, !P3 ;  /* 0x000000030205a207 */ /* 0x000fe20005800000 */
[----:B------:R-:W-:Y:S06]  /*4380*/  @P5 BRA `(.L_x_114) ;  /* 0xfffffff8001c5947 */ /* 0x000fec000383ffff */
.L_x_113:
[----:B------:R-:W-:Y:S05]  /*4390*/  BSYNC.RECONVERGENT B2 ;  /* 0x0000000000027941 */ /* 0x000fea0003800200 */
.L_x_112:
[----:B------:R-:W-:Y:S05]  /*43a0*/  @!P1 BRA `(.L_x_111) ;  /* 0x0000000800089947 */ /* 0x000fea0003800000 */
[----:B------:R-:W-:Y:S01]  /*43b0*/  ISETP.GE.U32.AND P0, PT, R24, 0x4, PT ;  /* 0x000000041800780c */ /* 0x000fe20003f06070 */
[----:B------:R-:W-:Y:S01]  /*43c0*/  BSSY.RECONVERGENT B2, `(.L_x_115) ;  /* 0x0000043000027945 */ /* 0x000fe20003800200 */
[----:B------:R-:W-:-:S11]  /*43d0*/  LOP3.LUT P1, R14, R14, 0x3, RZ, 0xc0, !PT ;  /* 0x000000030e0e7812 */ /* 0x000fd6000782c0ff */
[----:B------:R-:W-:Y:S05]  /*43e0*/  @!P0 BRA `(.L_x_116) ;  /* 0x0000000400008947 */ /* 0x000fea0003800000 */
[----:B------:R-:W-:-:S05]  /*43f0*/  IADD3 R19, P0, PT, R11, R10, RZ ;  /* 0x0000000a0b137210 */ /* 0x000fca0007f1e0ff */
[----:B------:R-:W-:Y:S01]  /*4400*/  IMAD.X R18, RZ, RZ, R9, P0 ;  /* 0x000000ffff127224 */ /* 0x000fe200000e0609 */
[----:B------:R-:W-:-:S04]  /*4410*/  LEA R16, P0, R19, UR8, 0x2 ;  /* 0x0000000813107c11 */ /* 0x000fc8000f8010ff */
[----:B------:R-:W-:-:S05]  /*4420*/  LEA.HI.X R17, R19, UR9, R18, 0x2, P0 ;  /* 0x0000000913117c11 */ /* 0x000fca00080f1412 */
[----:B------:R-:W2:Y:S04]  /*4430*/  LDG.E R13, desc[UR12][R16.64] ;  /* 0x0000000c100d7981 */ /* 0x000ea8000c1e1900 */
[----:B------:R-:W3:Y:S04]  /*4440*/  LDG.E R15, desc[UR12][R16.64+0x400] ;  /* 0x0004000c100f7981 */ /* 0x000ee8000c1e1900 */
[----:B------:R-:W4:Y:S04]  /*4450*/  LDG.E R3, desc[UR12][R16.64+0x800] ;  /* 0x0008000c10037981 */ /* 0x000f28000c1e1900 */
[----:B------:R0:W5:Y:S01]  /*4460*/  LDG.E R2, desc[UR12][R16.64+0xc00] ;  /* 0x000c000c10027981 */ /* 0x000162000c1e1900 */
[----:B------:R-:W-:-:S02]  /*4470*/  LOP3.LUT P4, RZ, R0, 0xff, RZ, 0xc0, !PT ;  /* 0x000000ff00ff7812 */ /* 0x000fc4000788c0ff */
[----:B------:R-:W-:-:S05]  /*4480*/  IADD3 R19, P2, PT, R19, UR6, RZ ;  /* 0x0000000613137c10 */ /* 0x000fca000ff5e0ff */
[----:B------:R-:W-:Y:S01]  /*4490*/  IMAD.X R18, R18, 0x1, R8, P2 ;  /* 0x0000000112127824 */ /* 0x000fe200010e0608 */
[C---:B--2---:R-:W-:Y:S02]  /*44a0*/  ISETP.NE.AND P0, PT, R13.reuse, UR10, PT ;  /* 0x0000000a0d007c0c */ /* 0x044fe4000bf05270 */
[----:B------:R-:W-:Y:S01]  /*44b0*/  ISETP.EQ.AND P3, PT, R13, UR10, P4 ;  /* 0x0000000a0d007c0c */ /* 0x000fe2000a762270 */
[----:B------:R-:W-:Y:S02]  /*44c0*/  VIADD R13, R11, 0x100 ;  /* 0x000001000b0d7836 */ /* 0x000fe40000000000 */
[----:B------:R-:W-:Y:S02]  /*44d0*/  @!P4 SEL R0, RZ, 0x1, P0 ;  /* 0x00000001ff00c807 */ /* 0x000fe40000000000 */
[----:B------:R-:W-:Y:S02]  /*44e0*/  ISETP.LT.U32.AND P0, PT, R19, R4, PT ;  /* 0x000000041300720c */ /* 0x000fe40003f01070 */
[----:B------:R-:W-:-:S02]  /*44f0*/  SEL R0, R0, 0x1, !P3 ;  /* 0x0000000100007807 */ /* 0x000fc40005800000 */
[-C--:B------:R-:W-:Y:S02]  /*4500*/  ISETP.LT.AND.EX P0, PT, R18, R5.reuse, PT, P0 ;  /* 0x000000051200720c */ /* 0x080fe40003f01300 */
[----:B------:R-:W-:Y:S02]  /*4510*/  LOP3.LUT P2, RZ, R0, 0xff, RZ, 0xc0, !PT ;  /* 0x000000ff00ff7812 */ /* 0x000fe4000784c0ff */
[-C--:B0-----:R-:W-:Y:S02]  /*4520*/  SEL R17, R19, R4.reuse, P0 ;  /* 0x0000000413117207 */ /* 0x081fe40000000000 */
[----:B------:R-:W-:Y:S02]  /*4530*/  SEL R16, R18, R5, P0 ;  /* 0x0000000512107207 */ /* 0x000fe40000000000 */
[----:B---3--:R-:W-:Y:S02]  /*4540*/  ISETP.NE.AND P0, PT, R15, UR10, PT ;  /* 0x0000000a0f007c0c */ /* 0x008fe4000bf05270 */
[----:B------:R-:W-:-:S02]  /*4550*/  @!P3 SEL R17, R19, R4, !P4 ;  /* 0x000000041311b207 */ /* 0x000fc40006000000 */
[----:B------:R-:W-:Y:S01]  /*4560*/  @!P3 SEL R16, R18, R5, !P4 ;  /* 0x000000051210b207 */ /* 0x000fe20006000000 */
[----:B------:R-:W-:Y:S01]  /*4570*/  VIADD R5, R11, 0x200 ;  /* 0x000002000b057836 */ /* 0x000fe20000000000 */
[----:B------:R-:W-:Y:S02]  /*4580*/  ISETP.EQ.AND P3, PT, R15, UR10, P2 ;  /* 0x0000000a0f007c0c */ /* 0x000fe40009762270 */
[----:B------:R-:W-:Y:S02]  /*4590*/  @!P2 SEL R0, RZ, 0x1, P0 ;  /* 0x00000001ff00a807 */ /* 0x000fe40000000000 */
[----:B------:R-:W-:Y:S02]  /*45a0*/  IADD3 R4, P5, P6, R10, UR6, R13 ;  /* 0x000000060a047c10 */ /* 0x000fe4000febe00d */
[----:B------:R-:W-:Y:S02]  /*45b0*/  SEL R0, R0, 0x1, !P3 ;  /* 0x0000000100007807 */ /* 0x000fe40005800000 */
[----:B------:R-:W-:-:S02]  /*45c0*/  IADD3.X R15, PT, PT, R9, R8, RZ, P5, P6 ;  /* 0x00000008090f7210 */ /* 0x000fc40002fec4ff */
[----:B------:R-:W-:Y:S02]  /*45d0*/  ISETP.LT.U32.AND P0, PT, R4, R17, PT ;  /* 0x000000110400720c */ /* 0x000fe40003f01070 */
[----:B------:R-:W-:Y:S02]  /*45e0*/  LOP3.LUT P4, RZ, R0, 0xff, RZ, 0xc0, !PT ;  /* 0x000000ff00ff7812 */ /* 0x000fe4000788c0ff */
[----:B------:R-:W-:-:S04]  /*45f0*/  ISETP.LT.AND.EX P0, PT, R15, R16, PT, P0 ;  /* 0x000000100f00720c */ /* 0x000fc80003f01300 */
[CC--:B------:R-:W-:Y:S02]  /*4600*/  SEL R20, R4.reuse, R17.reuse, P0 ;  /* 0x0000001104147207 */ /* 0x0c0fe40000000000 */
[CC--:B------:R-:W-:Y:S02]  /*4610*/  SEL R13, R15.reuse, R16.reuse, P0 ;  /* 0x000000100f0d7207 */ /* 0x0c0fe40000000000 */
[----:B------:R-:W-:Y:S02]  /*4620*/  @!P3 SEL R20, R4, R17, !P2 ;  /* 0x000000110414b207 */ /* 0x000fe40005000000 */
[----:B------:R-:W-:Y:S02]  /*4630*/  @!P3 SEL R13, R15, R16, !P2 ;  /* 0x000000100f0db207 */ /* 0x000fe40005000000 */
[----:B----4-:R-:W-:Y:S02]  /*4640*/  ISETP.NE.AND P3, PT, R3, UR10, PT ;  /* 0x0000000a03007c0c */ /* 0x010fe4000bf65270 */
[----:B------:R-:W-:-:S02]  /*4650*/  IADD3 R5, P5, P0, R10, UR6, R5 ;  /* 0x000000060a057c10 */ /* 0x000fc4000f8be005 */
[----:B------:R-:W-:Y:S01]  /*4660*/  ISETP.EQ.AND P2, PT, R3, UR10, P4 ;  /* 0x0000000a03007c0c */ /* 0x000fe2000a742270 */
[C---:B------:R-:W-:Y:S01]  /*4670*/  VIADD R3, R11.reuse, 0x300 ;  /* 0x000003000b037836 */ /* 0x040fe20000000000 */
[----:B------:R-:W-:Y:S01]  /*4680*/  @!P4 SEL R0, RZ, 0x1, P3 ;  /* 0x00000001ff00c807 */ /* 0x000fe20001800000 */
[----:B------:R-:W-:Y:S01]  /*4690*/  VIADD R11, R11, 0x400 ;  /* 0x000004000b0b7836 */ /* 0x000fe20000000000 */
[----:B------:R-:W-:Y:S02]  /*46a0*/  IADD3.X R4, PT, PT, R9, R8, RZ, P5, P0 ;  /* 0x0000000809047210 */ /* 0x000fe40002fe04ff */
[----:B------:R-:W-:Y:S02]  /*46b0*/  ISETP.LT.U32.AND P0, PT, R5, R20, PT ;  /* 0x000000140500720c */ /* 0x000fe40003f01070 */
[----:B------:R-:W-:Y:S02]  /*46c0*/  SEL R0, R0, 0x1, !P2 ;  /* 0x0000000100007807 */ /* 0x000fe40005000000 */
[----:B------:R-:W-:-:S02]  /*46d0*/  ISETP.LT.AND.EX P0, PT, R4, R13, PT, P0 ;  /* 0x0000000d0400720c */ /* 0x000fc40003f01300 */
[----:B------:R-:W-:Y:S02]  /*46e0*/  LOP3.LUT P3, RZ, R0, 0xff, RZ, 0xc0, !PT ;  /* 0x000000ff00ff7812 */ /* 0x000fe4000786c0ff */
[CC--:B------:R-:W-:Y:S02]  /*46f0*/  SEL R16, R5.reuse, R20.reuse, P0 ;  /* 0x0000001405107207 */ /* 0x0c0fe40000000000 */
[CC--:B------:R-:W-:Y:S02]  /*4700*/  SEL R18, R4.reuse, R13.reuse, P0 ;  /* 0x0000000d04127207 */ /* 0x0c0fe40000000000 */
[----:B------:R-:W-:Y:S02]  /*4710*/  @!P2 SEL R16, R5, R20, !P4 ;  /* 0x000000140510a207 */ /* 0x000fe40006000000 */
[----:B------:R-:W-:Y:S02]  /*4720*/  @!P2 SEL R18, R4, R13, !P4 ;  /* 0x0000000d0412a207 */ /* 0x000fe40006000000 */
[----:B------:R-:W-:-:S02]  /*4730*/  IADD3 R3, P5, P6, R10, UR6, R3 ;  /* 0x000000060a037c10 */ /* 0x000fc4000febe003 */
[C---:B-----5:R-:W-:Y:S02]  /*4740*/  ISETP.EQ.AND P2, PT, R2.reuse, UR10, P3 ;  /* 0x0000000a02007c0c */ /* 0x060fe40009f42270 */
[----:B------:R-:W-:Y:S02]  /*4750*/  IADD3.X R13, PT, PT, R9, R8, RZ, P5, P6 ;  /* 0x00000008090d7210 */ /* 0x000fe40002fec4ff */
[----:B------:R-:W-:Y:S02]  /*4760*/  ISETP.LT.U32.AND P0, PT, R3, R16, PT ;  /* 0x000000100300720c */ /* 0x000fe40003f01070 */
[----:B------:R-:W-:Y:S02]  /*4770*/  ISETP.NE.AND P4, PT, R2, UR10, PT ;  /* 0x0000000a02007c0c */ /* 0x000fe4000bf85270 */
[----:B------:R-:W-:Y:S02]  /*4780*/  ISETP.LT.AND.EX P0, PT, R13, R18, PT, P0 ;  /* 0x000000120d00720c */ /* 0x000fe40003f01300 */
[----:B------:R-:W-:-:S02]  /*4790*/  @!P3 SEL R0, RZ, 0x1, P4 ;  /* 0x00000001ff00b807 */ /* 0x000fc40002000000 */
[----:B------:R-:W-:Y:S02]  /*47a0*/  SEL R4, R3, R16, P0 ;  /* 0x0000001003047207 */ /* 0x000fe40000000000 */
[----:B------:R-:W-:Y:S02]  /*47b0*/  SEL R5, R13, R18, P0 ;  /* 0x000000120d057207 */ /* 0x000fe40000000000 */
[----:B------:R-:W-:Y:S02]  /*47c0*/  SEL R0, R0, 0x1, !P2 ;  /* 0x0000000100007807 */ /* 0x000fe40005000000 */
[----:B------:R-:W-:Y:S02]  /*47d0*/  @!P2 SEL R4, R3, R16, !P3 ;  /* 0x000000100304a207 */ /* 0x000fe40005800000 */
[----:B------:R-:W-:-:S07]  /*47e0*/  @!P2 SEL R5, R13, R18, !P3 ;  /* 0x000000120d05a207 */ /* 0x000fce0005800000 */
.L_x_116:
[----:B------:R-:W-:Y:S05]  /*47f0*/  BSYNC.RECONVERGENT B2 ;  /* 0x0000000000027941 */ /* 0x000fea0003800200 */
.L_x_115:
[----:B------:R-:W-:Y:S05]  /*4800*/  @!P1 BRA `(.L_x_111) ;  /* 0x0000000000f09947 */ /* 0x000fea0003800000 */
[----:B------:R-:W-:Y:S01]  /*4810*/  ISETP.NE.AND P0, PT, R14, 0x1, PT ;  /* 0x000000010e00780c */ /* 0x000fe20003f05270 */
[----:B------:R-:W-:Y:S01]  /*4820*/  BSSY.RECONVERGENT B2, `(.L_x_117) ;  /* 0x0000025000027945 */ /* 0x000fe20003800200 */
[----:B------:R-:W-:-:S11]  /*4830*/  LOP3.LUT P1, RZ, R12, 0x100, RZ, 0xc0, !PT ;  /* 0x000001000cff7812 */ /* 0x000fd6000782c0ff */
[----:B------:R-:W-:Y:S05]  /*4840*/  @!P0 BRA `(.L_x_118) ;  /* 0x0000000000888947 */ /* 0x000fea0003800000 */
[----:B------:R-:W-:-:S05]  /*4850*/  IADD3 R12, P0, PT, R11, R10, RZ ;  /* 0x0000000a0b0c7210 */ /* 0x000fca0007f1e0ff */
[----:B------:R-:W-:Y:S01]  /*4860*/  IMAD.X R13, RZ, RZ, R9, P0 ;  /* 0x000000ffff0d7224 */ /* 0x000fe200000e0609 */
[----:B------:R-:W-:-:S04]  /*4870*/  LEA R2, P0, R12, UR8, 0x2 ;  /* 0x000000080c027c11 */ /* 0x000fc8000f8010ff */
[----:B------:R-:W-:-:S05]  /*4880*/  LEA.HI.X R3, R12, UR9, R13, 0x2, P0 ;  /* 0x000000090c037c11 */ /* 0x000fca00080f140d */
[----:B------:R-:W2:Y:S04]  /*4890*/  LDG.E R16, desc[UR12][R2.64] ;  /* 0x0000000c02107981 */ /* 0x000ea8000c1e1900 */
[----:B------:R0:W3:Y:S01]  /*48a0*/  LDG.E R14, desc[UR12][R2.64+0x400] ;  /* 0x0004000c020e7981 */ /* 0x0000e2000c1e1900 */
[----:B------:R-:W-:Y:S02]  /*48b0*/  LOP3.LUT P2, RZ, R0, 0xff, RZ, 0xc0, !PT ;  /* 0x000000ff00ff7812 */ /* 0x000fe4000784c0ff */
[----:B------:R-:W-:-:S05]  /*48c0*/  IADD3 R15, P0, PT, R12, UR6, RZ ;  /* 0x000000060c0f7c10 */ /* 0x000fca000ff1e0ff */
[----:B------:R-:W-:Y:S01]  /*48d0*/  IMAD.X R12, R13, 0x1, R8, P0 ;  /* 0x000000010d0c7824 */ /* 0x000fe200000e0608 */
[-C--:B------:R-:W-:Y:S01]  /*48e0*/  ISETP.LT.U32.AND P0, PT, R15, R4.reuse, PT ;  /* 0x000000040f00720c */ /* 0x080fe20003f01070 */
[C---:B------:R-:W-:Y:S02]  /*48f0*/  VIADD R13, R11.reuse, 0x100 ;  /* 0x000001000b0d7836 */ /* 0x040fe40000000000 */
[----:B------:R-:W-:Y:S01]  /*4900*/  VIADD R11, R11, 0x200 ;  /* 0x000002000b0b7836 */ /* 0x000fe20000000000 */
[-C--:B------:R-:W-:Y:S02]  /*4910*/  ISETP.LT.AND.EX P0, PT, R12, R5.reuse, PT, P0 ;  /* 0x000000050c00720c */ /* 0x080fe40003f01300 */
[----:B------:R-:W-:Y:S02]  /*4920*/  IADD3 R13, P5, P6, R10, UR6, R13 ;  /* 0x000000060a0d7c10 */ /* 0x000fe4000febe00d */
[----:B0-----:R-:W-:Y:S02]  /*4930*/  SEL R2, R15, R4, P0 ;  /* 0x000000040f027207 */ /* 0x001fe40000000000 */
[----:B------:R-:W-:-:S02]  /*4940*/  SEL R3, R12, R5, P0 ;  /* 0x000000050c037207 */ /* 0x000fc40000000000 */
[C---:B--2---:R-:W-:Y:S02]  /*4950*/  ISETP.NE.AND P4, PT, R16.reuse, UR10, PT ;  /* 0x0000000a10007c0c */ /* 0x044fe4000bf85270 */
[----:B------:R-:W-:Y:S02]  /*4960*/  ISETP.EQ.AND P3, PT, R16, UR10, P2 ;  /* 0x0000000a10007c0c */ /* 0x000fe40009762270 */
[----:B------:R-:W-:-:S04]  /*4970*/  @!P2 SEL R0, RZ, 0x1, P4 ;  /* 0x00000001ff00a807 */ /* 0x000fc80002000000 */
[----:B------:R-:W-:-:S04]  /*4980*/  SEL R0, R0, 0x1, !P3 ;  /* 0x0000000100007807 */ /* 0x000fc80005800000 */
[----:B------:R-:W-:-:S03]  /*4990*/  LOP3.LUT P4, RZ, R0, 0xff, RZ, 0xc0, !PT ;  /* 0x000000ff00ff7812 */ /* 0x000fc6000788c0ff */
[----:B------:R-:W-:Y:S02]  /*49a0*/  @!P3 SEL R2, R15, R4, !P2 ;  /* 0x000000040f02b207 */ /* 0x000fe40005000000 */
[----:B------:R-:W-:Y:S02]  /*49b0*/  @!P3 SEL R3, R12, R5, !P2 ;  /* 0x000000050c03b207 */ /* 0x000fe40005000000 */
[C---:B---3--:R-:W-:Y:S02]  /*49c0*/  ISETP.EQ.AND P3, PT, R14.reuse, UR10, P4 ;  /* 0x0000000a0e007c0c */ /* 0x048fe4000a762270 */
[----:B------:R-:W-:Y:S02]  /*49d0*/  IADD3.X R12, PT, PT, R9, R8, RZ, P5, P6 ;  /* 0x00000008090c7210 */ /* 0x000fe40002fec4ff */
[----:B------:R-:W-:Y:S02]  /*49e0*/  ISETP.LT.U32.AND P0, PT, R13, R2, PT ;  /* 0x000000020d00720c */ /* 0x000fe40003f01070 */
[----:B------:R-:W-:-:S02]  /*49f0*/  ISETP.NE.AND P2, PT, R14, UR10, PT ;  /* 0x0000000a0e007c0c */ /* 0x000fc4000bf45270 */
[CC--:B------:R-:W-:Y:S02]  /*4a00*/  ISETP.LT.AND.EX P0, PT, R12.reuse, R3.reuse, PT, P0 ;  /* 0x000000030c00720c */ /* 0x0c0fe40003f01300 */
[----:B------:R-:W-:Y:S02]  /*4a10*/  @!P4 SEL R0, RZ, 0x1, P2 ;  /* 0x00000001ff00c807 */ /* 0x000fe40001000000 */
[CC--:B------:R-:W-:Y:S02]  /*4a20*/  SEL R4, R13.reuse, R2.reuse, P0 ;  /* 0x000000020d047207 */ /* 0x0c0fe40000000000 */
[----:B------:R-:W-:Y:S02]  /*4a30*/  SEL R5, R12, R3, P0 ;  /* 0x000000030c057207 */ /* 0x000fe40000000000 */
[----:B------:R-:W-:Y:S02]  /*4a40*/  SEL R0, R0, 0x1, !P3 ;  /* 0x0000000100007807 */ /* 0x000fe40005800000 */
[----:B------:R-:W-:-:S02]  /*4a50*/  @!P3 SEL R4, R13, R2, !P4 ;  /* 0x000000020d04b207 */ /* 0x000fc40006000000 */
[----:B------:R-:W-:-:S07]  /*4a60*/  @!P3 SEL R5, R12, R3, !P4 ;  /* 0x000000030c05b207 */ /* 0x000fce0006000000 */
.L_x_118:
[----:B------:R-:W-:Y:S05]  /*4a70*/  BSYNC.RECONVERGENT B2 ;  /* 0x0000000000027941 */ /* 0x000fea0003800200 */
.L_x_117:
[----:B------:R-:W-:Y:S05]  /*4a80*/  @P1 BRA `(.L_x_111) ;  /* 0x0000000000501947 */ /* 0x000fea0003800000 */
[----:B------:R-:W-:-:S05]  /*4a90*/  IADD3 R10, P0, PT, R11, R10, RZ ;  /* 0x0000000a0b0a7210 */ /* 0x000fca0007f1e0ff */
[----:B------:R-:W-:Y:S01]  /*4aa0*/  IMAD.X R9, RZ, RZ, R9, P0 ;  /* 0x000000ffff097224 */ /* 0x000fe200000e0609 */
[----:B------:R-:W-:-:S04]  /*4ab0*/  LEA R2, P0, R10, UR8, 0x2 ;  /* 0x000000080a027c11 */ /* 0x000fc8000f8010ff */
[----:B------:R-:W-:-:S05]  /*4ac0*/  LEA.HI.X R3, R10, UR9, R9, 0x2, P0 ;  /* 0x000000090a037c11 */ /* 0x000fca00080f1409 */
[----:B------:R-:W2:Y:S01]  /*4ad0*/  LDG.E R2, desc[UR12][R2.64] ;  /* 0x0000000c02027981 */ /* 0x000ea2000c1e1900 */
[----:B------:R-:W-:Y:S02]  /*4ae0*/  LOP3.LUT P3, RZ, R0, 0xff, RZ, 0xc0, !PT ;  /* 0x000000ff00ff7812 */ /* 0x000fe4000786c0ff */
[----:B------:R-:W-:-:S05]  /*4af0*/  IADD3 R11, P0, PT, R10, UR6, RZ ;  /* 0x000000060a0b7c10 */ /* 0x000fca000ff1e0ff */
[----:B------:R-:W-:Y:S01]  /*4b00*/  IMAD.X R10, R9, 0x1, R8, P0 ;  /* 0x00000001090a7824 */ /* 0x000fe200000e0608 */
[----:B------:R-:W-:-:S04]  /*4b10*/  ISETP.LT.U32.AND P0, PT, R11, R4, PT ;  /* 0x000000040b00720c */ /* 0x000fc80003f01070 */
[----:B------:R-:W-:-:S04]  /*4b20*/  ISETP.LT.AND.EX P0, PT, R10, R5, PT, P0 ;  /* 0x000000050a00720c */ /* 0x000fc80003f01300 */
[----:B------:R-:W-:Y:S02]  /*4b30*/  SEL R8, R11, R4, P0 ;  /* 0x000000040b087207 */ /* 0x000fe40000000000 */
[----:B------:R-:W-:Y:S02]  /*4b40*/  SEL R9, R10, R5, P0 ;  /* 0x000000050a097207 */ /* 0x000fe40000000000 */
[C---:B--2---:R-:W-:Y:S02]  /*4b50*/  ISETP.EQ.AND P1, PT, R2.reuse, UR10, P3 ;  /* 0x0000000a02007c0c */ /* 0x044fe40009f22270 */
[----:B------:R-:W-:-:S04]  /*4b60*/  ISETP.NE.AND P2, PT, R2, UR10, PT ;  /* 0x0000000a02007c0c */ /* 0x000fc8000bf45270 */
[----:B------:R-:W-:-:S04]  /*4b70*/  @!P3 SEL R0, RZ, 0x1, P2 ;  /* 0x00000001ff00b807 */ /* 0x000fc80001000000 */
[----:B------:R-:W-:-:S03]  /*4b80*/  SEL R0, R0, 0x1, !P1 ;  /* 0x0000000100007807 */ /* 0x000fc60004800000 */
[----:B------:R-:W-:Y:S02]  /*4b90*/  @!P1 SEL R8, R11, R4, !P3 ;  /* 0x000000040b089207 */ /* 0x000fe40005800000 */
[----:B------:R-:W-:-:S03]  /*4ba0*/  @!P1 SEL R9, R10, R5, !P3 ;  /* 0x000000050a099207 */ /* 0x000fc60005800000 */
[----:B------:R-:W-:Y:S02]  /*4bb0*/  IMAD.MOV.U32 R4, RZ, RZ, R8 ;  /* 0x000000ffff047224 */ /* 0x000fe400078e0008 */
[----:B------:R-:W-:-:S07]  /*4bc0*/  IMAD.MOV.U32 R5, RZ, RZ, R9 ;  /* 0x000000ffff057224 */ /* 0x000fce00078e0009 */
.L_x_111:
[----:B------:R-:W-:Y:S05]  /*4bd0*/  BSYNC.RECONVERGENT B1 ;  /* 0x0000000000017941 */ /* 0x000fea0003800200 */
.L_x_108:
[----:B------:R-:W0:Y:S01]  /*4be0*/  S2R R10, SR_LANEID ;  /* 0x00000000000a7919 */ /* 0x000e220000000000 */
[----:B------:R-:W-:Y:S01]  /*4bf0*/  LOP3.LUT R3, R0, 0xff, RZ, 0xc0, !PT ;  /* 0x000000ff00037812 */ /* 0x000fe200078ec0ff */
[----:B------:R-:W-:Y:S01]  /*4c00*/  BSSY.RECONVERGENT B1, `(.L_x_119) ;  /* 0x0000016000017945 */ /* 0x000fe20003800200 */
[----:B------:R1:W2:Y:S04]  /*4c10*/  SHFL.DOWN PT, R9, R4, 0x1, 0x1f ;  /* 0x08201f0004097f89 */ /* 0x0002a800000e0000 */
[----:B------:R1:W3:Y:S04]  /*4c20*/  SHFL.DOWN PT, R8, R5, 0x1, 0x1f ;  /* 0x08201f0005087f89 */ /* 0x0002e800000e0000 */
[----:B------:R-:W4:Y:S01]  /*4c30*/  SHFL.DOWN PT, R3, R3, 0x1, 0x1f ;  /* 0x08201f0003037f89 */ /* 0x000f2200000e0000 */
        /* <DEDUP_REMOVED lines=18> */
.L_x_120:
[----:B------:R-:W-:Y:S05]  /*4d60*/  BSYNC.RECONVERGENT B1 ;  /* 0x0000000000017941 */ /* 0x000fea0003800200 */
.L_x_119:
        /* <DEDUP_REMOVED lines=23> */
.L_x_122:
[----:B------:R-:W-:Y:S05]  /*4ee0*/  BSYNC.RECONVERGENT B1 ;  /* 0x0000000000017941 */ /* 0x000fea0003800200 */
.L_x_121:
        /* <DEDUP_REMOVED lines=20> */
.L_x_124:
[----:B------:R-:W-:Y:S05]  /*5030*/  BSYNC.RECONVERGENT B1 ;  /* 0x0000000000017941 */ /* 0x000fea0003800200 */
.L_x_123:
        /* <DEDUP_REMOVED lines=20> */
.L_x_126:
[----:B------:R-:W-:Y:S05]  /*5180*/  BSYNC.RECONVERGENT B1 ;  /* 0x0000000000017941 */ /* 0x000fea0003800200 */
.L_x_125:
        /* <DEDUP_REMOVED lines=20> */
.L_x_128:
[----:B------:R-:W-:Y:S05]  /*52d0*/  BSYNC.RECONVERGENT B1 ;  /* 0x0000000000017941 */ /* 0x000fea0003800200 */
.L_x_127:
        /* <DEDUP_REMOVED lines=10> */
.L_x_130:
[----:B------:R-:W-:Y:S05]  /*5380*/  BSYNC.RECONVERGENT B1 ;  /* 0x0000000000017941 */ /* 0x000fea0003800200 */
.L_x_129:
        /* <DEDUP_REMOVED lines=82> */
[----:B------:R-:W-:-:S07]  /*58b0*/  SEL R5, R3, R5, !P2 ;  /* 0x0000000503057207 */ /* 0x000fce0005000000 */
.L_x_89:
[----:B------:R-:W-:Y:S05]  /*58c0*/  BSYNC.RECONVERGENT B0 ;  /* 0x0000000000007941 */ /* 0x000fea0003800200 */
.L_x_64:
[----:B------:R-:W-:Y:S05]  /*58d0*/  @P1 EXIT ;  /* 0x000000000000194d */ /* 0x000fea0003800000 */
[----:B012---:R-:W0:Y:S02]  /*58e0*/  LDC.64 R2, c[0x0][0x398] ;  /* 0x0000e600ff027b82 */ /* 0x007e240000000a00 */
[----:B0-----:R-:W-:-:S05]  /*58f0*/  IMAD.WIDE.U32 R6, R6, 0x10, R2 ;  /* 0x0000001006067825 */ /* 0x001fca00078e0002 */
[----:B------:R-:W-:Y:S04]  /*5900*/  STG.E.64 desc[UR12][R6.64+0x8], R4 ;  /* 0x0000080406007986 */ /* 0x000fe8000c101b0c */
[----:B------:R-:W-:Y:S01]  /*5910*/  STG.E.U8 desc[UR12][R6.64], R0 ;  /* 0x0000000006007986 */ /* 0x000fe2000c10110c */
[----:B------:R-:W-:Y:S05]  /*5920*/  EXIT ;  /* 0x000000000000794d */ /* 0x000fea0003800000 */
.L_x_131:
        /* <DEDUP_REMOVED lines=13> */
.L_x_668:


//--------------------- .text._ZN3cub18CUB_300001_SM_10006detail6reduce28DeviceReduceSingleTileKernelINS2_10policy_hubIN4cuda3std3__45tupleIJblEEEyN6thrust24THRUST_300001_SM_1000_NS8cuda_cub9__find_if7functorIS9_EEE10Policy1000ENSB_12zip_iteratorINS8_IJNSD_26transform_input_iterator_tIbPiNSB_6detail10functional5actorINSM_9compositeIJNSM_16operator_adaptorINS7_8equal_toIvEEEENSN_INSM_8argumentILj0EEEEENSN_INSM_5valueIiEEEEEEEEEEENSB_17counting_iteratorIlNSB_11use_defaultES13_S13_EEEEEEEPS9_ySF_S9_S9_NS7_10__identityEEEvT0_T1_T2_T3_T4_T6_ --------------------------
	.section	.text._ZN3cub18CUB_300001_SM_10006detail6reduce28DeviceReduceSingleTileKernelINS2_10policy_hubIN4cuda3std3__45tupleIJblEEEyN6thrust24THRUST_300001_SM_1000_NS8cuda_cub9__find_if7functorIS9_EEE10Policy1000ENSB_12zip_iteratorINS8_IJNSD_26transform_input_iterator_tIbPiNSB_6detail10functional5actorINSM_9compositeIJNSM_16operator_adaptorINS7_8equal_toIvEEEENSN_INSM_8argumentILj0EEEEENSN_INSM_5valueIiEEEEEEEEEEENSB_17counting_iteratorIlNSB_11use_defaultES13_S13_EEEEEEEPS9_ySF_S9_S9_NS7_10__identityEEEvT0_T1_T2_T3_T4_T6_,"ax",@progbits
	.align	128
        .global         _ZN3cub18CUB_300001_SM_10006detail6reduce28DeviceReduceSingleTileKernelINS2_10policy_hubIN4cuda3std3__45tupleIJblEEEyN6thrust24THRUST_300001_SM_1000_NS8cuda_cub9__find_if7functorIS9_EEE10Policy1000ENSB_12zip_iteratorINS8_IJNSD_26transform_input_iterator_tIbPiNSB_6detail10functional5actorINSM_9compositeIJNSM_16operator_adaptorINS7_8equal_toIvEEEENSN_INSM_8argumentILj0EEEEENSN_INSM_5valueIiEEEEEEEEEEENSB_17counting_iteratorIlNSB_11use_defaultES13_S13_EEEEEEEPS9_ySF_S9_S9_NS7_10__identityEEEvT0_T1_T2_T3_T4_T6_
        .type           _ZN3cub18CUB_300001_SM_10006detail6reduce28DeviceReduceSingleTileKernelINS2_10policy_hubIN4cuda3std3__45tupleIJblEEEyN6thrust24THRUST_300001_SM_1000_NS8cuda_cub9__find_if7functorIS9_EEE10Policy1000ENSB_12zip_iteratorINS8_IJNSD_26transform_input_iterator_tIbPiNSB_6detail10functional5actorINSM_9compositeIJNSM_16operator_adaptorINS7_8equal_toIvEEEENSN_INSM_8argumentILj0EEEEENSN_INSM_5valueIiEEEEEEEEEEENSB_17counting_iteratorIlNSB_11use_defaultES13_S13_EEEEEEEPS9_ySF_S9_S9_NS7_10__identityEEEvT0_T1_T2_T3_T4_T6_,@function
        .size           _ZN3cub18CUB_300001_SM_10006detail6reduce28DeviceReduceSingleTileKernelINS2_10policy_hubIN4cuda3std3__45tupleIJblEEEyN6thrust24THRUST_300001_SM_1000_NS8cuda_cub9__find_if7functorIS9_EEE10Policy1000ENSB_12zip_iteratorINS8_IJNSD_26transform_input_iterator_tIbPiNSB_6detail10functional5actorINSM_9compositeIJNSM_16operator_adaptorINS7_8equal_toIvEEEENSN_INSM_8argumentILj0EEEEENSN_INSM_5valueIiEEEEEEEEEEENSB_17counting_iteratorIlNSB_11use_defaultES13_S13_EEEEEEEPS9_ySF_S9_S9_NS7_10__identityEEEvT0_T1_T2_T3_T4_T6_,(.L_x_669 - _ZN3cub18CUB_300001_SM_10006detail6reduce28DeviceReduceSingleTileKernelINS2_10policy_hubIN4cuda3std3__45tupleIJblEEEyN6thrust24THRUST_300001_SM_1000_NS8cuda_cub9__find_if7functorIS9_EEE10Policy1000ENSB_12zip_iteratorINS8_IJNSD_26transform_input_iterator_tIbPiNSB_6detail10functional5actorINSM_9compositeIJNSM_16operator_adaptorINS7_8equal_toIvEEEENSN_INSM_8argumentILj0EEEEENSN_INSM_5valueIiEEEEEEEEEEENSB_17counting_iteratorIlNSB_11use_defaultES13_S13_EEEEEEEPS9_ySF_S9_S9_NS7_10__identityEEEvT0_T1_T2_T3_T4_T6_)
        .other          _ZN3cub18CUB_300001_SM_10006detail6reduce28DeviceReduceSingleTileKernelINS2_10policy_hubIN4cuda3std3__45tupleIJblEEEyN6thrust24THRUST_300001_SM_1000_NS8cuda_cub9__find_if7functorIS9_EEE10Policy1000ENSB_12zip_iteratorINS8_IJNSD_26transform_input_iterator_tIbPiNSB_6detail10functional5actorINSM_9compositeIJNSM_16operator_adaptorINS7_8equal_toIvEEEENSN_INSM_8argumentILj0EEEEENSN_INSM_5valueIiEEEEEEEEEEENSB_17counting_iteratorIlNSB_11use_defaultES13_S13_EEEEEEEPS9_ySF_S9_S9_NS7_10__identityEEEvT0_T1_T2_T3_T4_T6_,@"STO_CUDA_ENTRY STV_DEFAULT"
_ZN3cub18CUB_300001_SM_10006detail6reduce28DeviceReduceSingleTileKernelINS2_10policy_hubIN4cuda3std3__45tupleIJblEEEyN6thrust24THRUST_300001_SM_1000_NS8cuda_cub9__find_if7functorIS9_EEE10Policy1000ENSB_12zip_iteratorINS8_IJNSD_26transform_input_iterator_tIbPiNSB_6detail10functional5actorINSM_9compositeIJNSM_16operator_adaptorINS7_8equal_toIvEEEENSN_INSM_8argumentILj0EEEEENSN_INSM_5valueIiEEEEEEEEEEENSB_17counting_iteratorIlNSB_11use_defaultES13_S13_EEEEEEEPS9_ySF_S9_S9_NS7_10__identityEEEvT0_T1_T2_T3_T4_T6_:
.text._ZN3cub18CUB_300001_SM_10006detail6reduce28DeviceReduceSingleTileKernelINS2_10policy_hubIN4cuda3std3__45tupleIJblEEEyN6thrust24THRUST_300001_SM_1000_NS8cuda_cub9__find_if7functorIS9_EEE10Policy1000ENSB_12zip_iteratorINS8_IJNSD_26transform_input_iterator_tIbPiNSB_6detail10functional5actorINSM_9compositeIJNSM_16operator_adaptorINS7_8equal_toIvEEEENSN_INSM_8argumentILj0EEEEENSN_INSM_5valueIiEEEEEEEEEEENSB_17counting_iteratorIlNSB_11use_defaultES13_S13_EEEEEEEPS9_ySF_S9_S9_NS7_10__identityEEEvT0_T1_T2_T3_T4_T6_:
[----:B------:R-:W-:Y:S01]  /*0000*/  LDC R1, c[0x0][0x37c] ;  /* 0x0000df00ff017b82 */ /* 0x000fe20000000800 */
[----:B------:R-:W0:Y:S07]  /*0010*/  LDCU.64 UR4, c[0x0][0x3a0] ;  /* 0x00007400ff0477ac */ /* 0x000e2e0008000a00 */
[----:B------:R-:W1:Y:S01]  /*0020*/  LDC.U8 R0, c[0x0][0x3b0] ;  /* 0x0000ec00ff007b82 */ /* 0x000e620000000000 */
[----:B------:R-:W2:Y:S01]  /*0030*/  LDCU.64 UR10, c[0x0][0x358] ;  /* 0x00006b00ff0a77ac */ /* 0x000ea20008000a00 */
[----:B0-----:R-:W-:-:S04]  /*0040*/  UISETP.NE.U32.AND UP0, UPT, UR4, URZ, UPT ;  /* 0x000000ff0400728c */ /* 0x001fc8000bf05070 */
[----:B------:R-:W-:-:S09]  /*0050*/  UISETP.NE.AND.EX UP0, UPT, UR5, URZ, UPT, UP0 ;  /* 0x000000ff0500728c */ /* 0x000fd2000bf05300 */
        /* <DEDUP_REMOVED lines=9> */
.L_x_132:
[----:B------:R-:W-:Y:S01]  /*00f0*/  UISETP.GT.U32.AND UP0, UPT, UR4, 0x3ff, UPT ;  /* 0x000003ff0400788c */ /* 0x000fe2000bf04070 */
[----:B------:R-:W-:Y:S03]  /*0100*/  BSSY.RECONVERGENT B0, `(.L_x_133) ;  /* 0x000054f000007945 */ /* 0x000fe60003800200 */
[----:B------:R-:W-:-:S09]  /*0110*/  UISETP.GT.U32.AND.EX UP0, UPT, UR5, URZ, UPT, UP0 ;  /* 0x000000ff0500728c */ /* 0x000fd2000bf04100 */
[----:B------:R-:W-:Y:S05]  /*0120*/  BRA.U UP0, `(.L_x_134) ;  /* 0x0000002d00dc7547 */ /* 0x000fea000b800000 */
[----:B------:R-:W0:Y:S01]  /*0130*/  S2R R5, SR_TID.X ;  /* 0x0000000000057919 */ /* 0x000e220000002100 */
[----:B------:R-:W-:Y:S01]  /*0140*/  IMAD.MOV.U32 R2, RZ, RZ, RZ ;  /* 0x000000ffff027224 */ /* 0x000fe200078e00ff */
[----:B------:R-:W2:Y:S01]  /*0150*/  LDCU UR8, c[0x0][0x38c] ;  /* 0x00007180ff0877ac */ /* 0x000ea20008000800 */
[----:B------:R-:W3:Y:S01]  /*0160*/  LDCU.64 UR6, c[0x0][0x390] ;  /* 0x00007200ff0677ac */ /* 0x000ee20008000a00 */
[----:B0-----:R-:W-:-:S13]  /*0170*/  ISETP.GE.U32.AND P0, PT, R5, UR4, PT ;  /* 0x0000000405007c0c */ /* 0x001fda000bf06070 */
[----:B------:R-:W0:Y:S08]  /*0180*/  @!P0 LDC.64 R6, c[0x0][0x380] ;  /* 0x0000e000ff068b82 */ /* 0x000e300000000a00 */
        /* <DEDUP_REMOVED lines=8> */
[----:B------:R-:W-:Y:S02]  /*0210*/  ISETP.GE.U32.AND P2, PT, R11, UR4, PT ;  /* 0x000000040b007c0c */ /* 0x000fe4000bf46070 */
[----:B-----5:R-:W-:-:S02]  /*0220*/  @!P0 IADD3 R2, P3, PT, R5, R8, RZ ;  /* 0x0000000805028210 */ /* 0x020fc40007f7e0ff */
[----:B----4-:R-:W-:Y:S01]  /*0230*/  @!P0 ISETP.NE.AND P1, PT, R6, R3, PT ;  /* 0x000000030600820c */ /* 0x010fe20003f25270 */
[----:B------:R-:W-:Y:S02]  /*0240*/  IMAD.MOV.U32 R3, RZ, RZ, RZ ;  /* 0x000000ffff037224 */ /* 0x000fe400078e00ff */
[----:B------:R-:W-:Y:S01]  /*0250*/  @!P0 IMAD.X R3, RZ, RZ, R9, P3 ;  /* 0x000000ffff038224 */ /* 0x000fe200018e0609 */
[----:B------:R-:W-:-:S04]  /*0260*/  @!P0 SEL R6, RZ, 0x1, P1 ;  /* 0x00000001ff068807 */ /* 0x000fc80000800000 */
[----:B------:R-:W-:Y:S01]  /*0270*/  @!P0 PRMT R4, R6, 0x7610, R4 ;  /* 0x0000761006048816 */ /* 0x000fe20000000004 */
[----:B--23--:R-:W-:Y:S06]  /*0280*/  @P2 BRA `(.L_x_136) ;  /* 0x0000001000182947 */ /* 0x00cfec0003800000 */
[----:B------:R-:W-:Y:S01]  /*0290*/  LOP3.LUT R10, RZ, R11, RZ, 0x33, !PT ;  /* 0x0000000bff0a7212 */ /* 0x000fe200078e33ff */
[----:B------:R-:W-:Y:S04]  /*02a0*/  BSSY.RECONVERGENT B2, `(.L_x_137) ;  /* 0x0000080000027945 */ /* 0x000fe80003800200 */
[----:B------:R-:W-:-:S05]  /*02b0*/  VIADD R10, R10, UR4 ;  /* 0x000000040a0a7c36 */ /* 0x000fca0008000000 */
[C---:B------:R-:W-:Y:S02]  /*02c0*/  ISETP.GE.U32.AND P0, PT, R10.reuse, 0x700, PT ;  /* 0x000007000a00780c */ /* 0x040fe40003f06070 */
[----:B------:R-:W-:-:S04]  /*02d0*/  LEA.HI R12, R10, 0x1, RZ, 0x18 ;  /* 0x000000010a0c7811 */ /* 0x000fc800078fc0ff */
[----:B------:R-:W-:-:S04]  /*02e0*/  LOP3.LUT R23, R12, 0x7, RZ, 0xc0, !PT ;  /* 0x000000070c177812 */ /* 0x000fc800078ec0ff */
[----:B------:R-:W-:-:S03]  /*02f0*/  ISETP.NE.AND P1, PT, R23, RZ, PT ;  /* 0x000000ff1700720c */ /* 0x000fc60003f25270 */
[----:B------:R-:W-:Y:S10]  /*0300*/  @!P0 BRA `(.L_x_138) ;  /* 0x0000000400e48947 */ /* 0x000ff40003800000 */
[----:B------:R-:W0:Y:S01]  /*0310*/  LDC.64 R6, c[0x0][0x380] ;  /* 0x0000e000ff067b82 */ /* 0x000e220000000a00 */
[----:B------:R-:W-:-:S05]  /*0320*/  LOP3.LUT R13, R12, 0x1fffff8, RZ, 0xc0, !PT ;  /* 0x01fffff80c0d7812 */ /* 0x000fca00078ec0ff */
[----:B------:R-:W-:-:S07]  /*0330*/  IMAD.MOV R13, RZ, RZ, -R13 ;  /* 0x000000ffff0d7224 */ /* 0x000fce00078e0a0d */
.L_x_139:
[----:B0-----:R-:W-:-:S05]  /*0340*/  IMAD.WIDE.U32 R8, R11, 0x4, R6 ;  /* 0x000000040b087825 */ /* 0x001fca00078e0006 */
        /* <DEDUP_REMOVED lines=10> */
[C---:B------:R-:W-:Y:S01]  /*03f0*/  IADD3 R17, P3, PT, R11.reuse, UR6, RZ ;  /* 0x000000060b117c10 */ /* 0x040fe2000ff7e0ff */
[----:B------:R-:W-:Y:S01]  /*0400*/  VIADD R11, R11, 0x800 ;  /* 0x000008000b0b7836 */ /* 0x000fe20000000000 */
[----:B------:R-:W-:-:S03]  /*0410*/  LOP3.LUT P5, RZ, R21, 0xff, RZ, 0xc0, !PT ;  /* 0x000000ff15ff7812 */ /* 0x000fc600078ac0ff */
[----:B------:R-:W-:Y:S01]  /*0420*/  IMAD.X R4, RZ, RZ, UR7, P3 ;  /* 0x00000007ff047e24 */ /* 0x000fe200098e06ff */
[C---:B--2---:R-:W-:Y:S02]  /*0430*/  ISETP.NE.AND P0, PT, R24.reuse, UR8, PT ;  /* 0x0000000818007c0c */ /* 0x044fe4000bf05270 */
[----:B------:R-:W-:-:S07]  /*0440*/  ISETP.EQ.AND P2, PT, R24, UR8, P5 ;  /* 0x0000000818007c0c */ /* 0x000fce000af42270 */
[----:B------:R-:W-:Y:S02]  /*0450*/  @!P5 SEL R21, RZ, 0x1, P0 ;  /* 0x00000001ff15d807 */ /* 0x000fe40000000000 */
[----:B---3--:R-:W-:Y:S02]  /*0460*/  ISETP.NE.AND P6, PT, R22, UR8, PT ;  /* 0x0000000816007c0c */ /* 0x008fe4000bfc5270 */
[----:B------:R-:W-:Y:S02]  /*0470*/  SEL R21, R21, 0x1, !P2 ;  /* 0x0000000115157807 */ /* 0x000fe40005000000 */
[----:B------:R-:W-:Y:S02]  /*0480*/  ISETP.LT.U32.AND P0, PT, R17, R2, PT ;  /* 0x000000021100720c */ /* 0x000fe40003f01070 */
[----:B------:R-:W-:Y:S02]  /*0490*/  LOP3.LUT P3, RZ, R21, 0xff, RZ, 0xc0, !PT ;  /* 0x000000ff15ff7812 */ /* 0x000fe4000786c0ff */
[----:B------:R-:W-:-:S02]  /*04a0*/  ISETP.LT.AND.EX P0, PT, R4, R3, PT, P0 ;  /* 0x000000030400720c */ /* 0x000fc40003f01300 */
[----:B------:R-:W-:Y:S02]  /*04b0*/  ISETP.EQ.AND P4, PT, R22, UR8, P3 ;  /* 0x0000000816007c0c */ /* 0x000fe40009f82270 */
[CC--:B0-----:R-:W-:Y:S02]  /*04c0*/  SEL R9, R17.reuse, R2.reuse, P0 ;  /* 0x0000000211097207 */ /* 0x0c1fe40000000000 */
[CC--:B------:R-:W-:Y:S02]  /*04d0*/  SEL R24, R4.reuse, R3.reuse, P0 ;  /* 0x0000000304187207 */ /* 0x0c0fe40000000000 */
[----:B------:R-:W-:Y:S02]  /*04e0*/  @!P2 SEL R9, R17, R2, !P5 ;  /* 0x000000021109a207 */ /* 0x000fe40006800000 */
[----:B------:R-:W-:Y:S02]  /*04f0*/  @!P2 SEL R24, R4, R3, !P5 ;  /* 0x000000030418a207 */ /* 0x000fe40006800000 */
[----:B------:R-:W-:-:S02]  /*0500*/  @!P3 SEL R21, RZ, 0x1, P6 ;  /* 0x00000001ff15b807 */ /* 0x000fc40003000000 */
[----:B------:R-:W-:Y:S02]  /*0510*/  IADD3 R2, P0, PT, R17, 0x100, RZ ;  /* 0x0000010011027810 */ /* 0x000fe40007f1e0ff */
        /* <DEDUP_REMOVED lines=67> */
[-C--:B------:R-:W-:Y:S02]  /*0950*/  ISETP.LT.AND.EX P0, PT, R3, R8.reuse, PT, P0 ;  /* 0x000000080300720c */ /* 0x080fe40003f01300 */
        /* <DEDUP_REMOVED lines=10> */
[-C--:B------:R-:W-:Y:S02]  /*0a00*/  ISETP.LT.U32.AND P0, PT, R17, R14.reuse, PT ;  /* 0x0000000e1100720c */ /* 0x080fe40003f01070 */
        /* <DEDUP_REMOVED lines=9> */
.L_x_138:
[----:B------:R-:W-:Y:S05]  /*0aa0*/  BSYNC.RECONVERGENT B2 ;  /* 0x0000000000027941 */ /* 0x000fea0003800200 */
.L_x_137:
[----:B------:R-:W-:Y:S05]  /*0ab0*/  @!P1 BRA `(.L_x_136) ;  /* 0x00000008000c9947 */ /* 0x000fea0003800000 */
[----:B------:R-:W-:Y:S01]  /*0ac0*/  ISETP.GE.U32.AND P0, PT, R23, 0x4, PT ;  /* 0x000000041700780c */ /* 0x000fe20003f06070 */
[----:B------:R-:W-:Y:S01]  /*0ad0*/  BSSY.RECONVERGENT B2, `(.L_x_140) ;  /* 0x0000043000027945 */ /* 0x000fe20003800200 */
[----:B------:R-:W-:-:S11]  /*0ae0*/  LOP3.LUT P1, R12, R12, 0x3, RZ, 0xc0, !PT ;  /* 0x000000030c0c7812 */ /* 0x000fd6000782c0ff */
[----:B------:R-:W-:Y:S05]  /*0af0*/  @!P0 BRA `(.L_x_141) ;  /* 0x0000000400008947 */ /* 0x000fea0003800000 */
[----:B------:R-:W0:Y:S01]  /*0b00*/  LDC.64 R8, c[0x0][0x380] ;  /* 0x0000e000ff087b82 */ /* 0x000e220000000a00 */
[----:B------:R-:W2:Y:S01]  /*0b10*/  LDCU UR9, c[0x0][0x38c] ;  /* 0x00007180ff0977ac */ /* 0x000ea20008000800 */
[----:B------:R-:W3:Y:S01]  /*0b20*/  LDCU.64 UR12, c[0x0][0x390] ;  /* 0x00007200ff0c77ac */ /* 0x000ee20008000a00 */
[----:B0-----:R-:W-:-:S05]  /*0b30*/  IMAD.WIDE.U32 R8, R11, 0x4, R8 ;  /* 0x000000040b087825 */ /* 0x001fca00078e0008 */
[----:B------:R-:W2:Y:S04]  /*0b40*/  LDG.E R7, desc[UR10][R8.64] ;  /* 0x0000000a08077981 */ /* 0x000ea8000c1e1900 */
[----:B------:R-:W4:Y:S04]  /*0b50*/  LDG.E R13, desc[UR10][R8.64+0x400] ;  /* 0x0004000a080d7981 */ /* 0x000f28000c1e1900 */
[----:B------:R-:W5:Y:S04]  /*0b60*/  LDG.E R14, desc[UR10][R8.64+0x800] ;  /* 0x0008000a080e7981 */ /* 0x000f68000c1e1900 */
[----:B------:R0:W5:Y:S01]  /*0b70*/  LDG.E R6, desc[UR10][R8.64+0xc00] ;  /* 0x000c000a08067981 */ /* 0x000162000c1e1900 */
[----:B------:R-:W-:-:S02]  /*0b80*/  LOP3.LUT P3, RZ, R4, 0xff, RZ, 0xc0, !PT ;  /* 0x000000ff04ff7812 */ /* 0x000fc4000786c0ff */
[----:B---3--:R-:W-:-:S05]  /*0b90*/  IADD3 R15, P2, PT, R11, UR12, RZ ;  /* 0x0000000c0b0f7c10 */ /* 0x008fca000ff5e0ff */
[----:B------:R-:W-:Y:S01]  /*0ba0*/  IMAD.X R16, RZ, RZ, UR13, P2 ;  /* 0x0000000dff107e24 */ /* 0x000fe200090e06ff */
        /* <DEDUP_REMOVED lines=8> */
[-C--:B------:R-:W-:Y:S02]  /*0c30*/  SEL R18, R15, R2.reuse, P0 ;  /* 0x000000020f127207 */ /* 0x080fe40000000000 */
[CC--:B0-----:R-:W-:Y:S02]  /*0c40*/  SEL R9, R16.reuse, R3.reuse, P0 ;  /* 0x0000000310097207 */ /* 0x0c1fe40000000000 */
[----:B----4-:R-:W-:Y:S02]  /*0c50*/  ISETP.NE.AND P0, PT, R13, UR9, PT ;  /* 0x000000090d007c0c */ /* 0x010fe4000bf05270 */
[----:B------:R-:W-:Y:S01]  /*0c60*/  @!P4 SEL R18, R15, R2, !P3 ;  /* 0x000000020f12c207 */ /* 0x000fe20005800000 */
[----:B------:R-:W-:Y:S01]  /*0c70*/  VIADD R2, R11, 0x200 ;  /* 0x000002000b027836 */ /* 0x000fe20000000000 */
[----:B------:R-:W-:-:S02]  /*0c80*/  @!P4 SEL R9, R16, R3, !P3 ;  /* 0x000000031009c207 */ /* 0x000fc40005800000 */
[----:B------:R-:W-:Y:S02]  /*0c90*/  ISETP.EQ.AND P4, PT, R13, UR9, P2 ;  /* 0x000000090d007c0c */ /* 0x000fe40009782270 */
[----:B------:R-:W-:Y:S02]  /*0ca0*/  @!P2 SEL R4, RZ, 0x1, P0 ;  /* 0x00000001ff04a807 */ /* 0x000fe40000000000 */
[----:B------:R-:W-:Y:S02]  /*0cb0*/  IADD3 R7, P5, PT, R7, UR12, RZ ;  /* 0x0000000c07077c10 */ /* 0x000fe4000ffbe0ff */
[----:B------:R-:W-:Y:S02]  /*0cc0*/  SEL R4, R4, 0x1, !P4 ;  /* 0x0000000104047807 */ /* 0x000fe40006000000 */
[----:B------:R-:W-:Y:S01]  /*0cd0*/  ISETP.LT.U32.AND P0, PT, R7, R18, PT ;  /* 0x000000120700720c */ /* 0x000fe20003f01070 */
[----:B------:R-:W-:Y:S01]  /*0ce0*/  IMAD.X R8, RZ, RZ, UR13, P5 ;  /* 0x0000000dff087e24 */ /* 0x000fe2000a8e06ff */
[----:B------:R-:W-:-:S04]  /*0cf0*/  LOP3.LUT P3, RZ, R4, 0xff, RZ, 0xc0, !PT ;  /* 0x000000ff04ff7812 */ /* 0x000fc8000786c0ff */
[----:B------:R-:W-:-:S04]  /*0d00*/  ISETP.LT.AND.EX P0, PT, R8, R9, PT, P0 ;  /* 0x000000090800720c */ /* 0x000fc80003f01300 */
[CC--:B------:R-:W-:Y:S02]  /*0d10*/  SEL R16, R7.reuse, R18.reuse, P0 ;  /* 0x0000001207107207 */ /* 0x0c0fe40000000000 */
[CC--:B------:R-:W-:Y:S02]  /*0d20*/  SEL R13, R8.reuse, R9.reuse, P0 ;  /* 0x00000009080d7207 */ /* 0x0c0fe40000000000 */
[----:B------:R-:W-:Y:S02]  /*0d30*/  @!P4 SEL R16, R7, R18, !P2 ;  /* 0x000000120710c207 */ /* 0x000fe40005000000 */
[----:B------:R-:W-:Y:S02]  /*0d40*/  @!P4 SEL R13, R8, R9, !P2 ;  /* 0x00000009080dc207 */ /* 0x000fe40005000000 */
[----:B------:R-:W-:Y:S01]  /*0d50*/  IADD3 R3, P0, PT, R2, UR12, RZ ;  /* 0x0000000c02037c10 */ /* 0x000fe2000ff1e0ff */
[C---:B------:R-:W-:Y:S01]  /*0d60*/  VIADD R2, R11.reuse, 0x300 ;  /* 0x000003000b027836 */ /* 0x040fe20000000000 */
[C---:B-----5:R-:W-:Y:S01]  /*0d70*/  ISETP.NE.AND P2, PT, R14.reuse, UR9, PT ;  /* 0x000000090e007c0c */ /* 0x060fe2000bf45270 */
[----:B------:R-:W-:Y:S01]  /*0d80*/  VIADD R11, R11, 0x400 ;  /* 0x000004000b0b7836 */ /* 0x000fe20000000000 */
[----:B------:R-:W-:Y:S01]  /*0d90*/  ISETP.EQ.AND P4, PT, R14, UR9, P3 ;  /* 0x000000090e007c0c */ /* 0x000fe20009f82270 */
[----:B------:R-:W-:Y:S01]  /*0da0*/  IMAD.X R8, RZ, RZ, UR13, P0 ;  /* 0x0000000dff087e24 */ /* 0x000fe200080e06ff */
[----:B------:R-:W-:-:S02]  /*0db0*/  @!P3 SEL R4, RZ, 0x1, P2 ;  /* 0x00000001ff04b807 */ /* 0x000fc40001000000 */
[CC--:B------:R-:W-:Y:S02]  /*0dc0*/  ISETP.LT.U32.AND P0, PT, R3.reuse, R16.reuse, PT ;  /* 0x000000100300720c */ /* 0x0c0fe40003f01070 */
[----:B------:R-:W-:Y:S02]  /*0dd0*/  SEL R4, R4, 0x1, !P4 ;  /* 0x0000000104047807 */ /* 0x000fe40006000000 */
[----:B------:R-:W-:Y:S02]  /*0de0*/  ISETP.LT.AND.EX P0, PT, R8, R13, PT, P0 ;  /* 0x0000000d0800720c */ /* 0x000fe40003f01300 */
[----:B------:R-:W-:Y:S02]  /*0df0*/  LOP3.LUT P2, RZ, R4, 0xff, RZ, 0xc0, !PT ;  /* 0x000000ff04ff7812 */ /* 0x000fe4000784c0ff */
[----:B------:R-:W-:Y:S02]  /*0e00*/  IADD3 R7, P5, PT, R2, UR12, RZ ;  /* 0x0000000c02077c10 */ /* 0x000fe4000ffbe0ff */
[----:B------:R-:W-:-:S02]  /*0e10*/  SEL R14, R3, R16, P0 ;  /* 0x00000010030e7207 */ /* 0x000fc40000000000 */
[CC--:B------:R-:W-:Y:S02]  /*0e20*/  SEL R9, R8.reuse, R13.reuse, P0 ;  /* 0x0000000d08097207 */ /* 0x0c0fe40000000000 */
[----:B------:R-:W-:Y:S02]  /*0e30*/  @!P4 SEL R14, R3, R16, !P3 ;  /* 0x00000010030ec207 */ /* 0x000fe40005800000 */
[----:B------:R-:W-:Y:S01]  /*0e40*/  @!P4 SEL R9, R8, R13, !P3 ;  /* 0x0000000d0809c207 */ /* 0x000fe20005800000 */
[----:B------:R-:W-:Y:S01]  /*0e50*/  IMAD.X R8, RZ, RZ, UR13, P5 ;  /* 0x0000000dff087e24 */ /* 0x000fe2000a8e06ff */
[C---:B------:R-:W-:Y:S02]  /*0e60*/  ISETP.EQ.AND P3, PT, R6.reuse, UR9, P2 ;  /* 0x0000000906007c0c */ /* 0x040fe40009762270 */
        /* <DEDUP_REMOVED lines=9> */
.L_x_141:
[----:B------:R-:W-:Y:S05]  /*0f00*/  BSYNC.RECONVERGENT B2 ;  /* 0x0000000000027941 */ /* 0x000fea0003800200 */
.L_x_140:
[----:B------:R-:W-:Y:S05]  /*0f10*/  @!P1 BRA `(.L_x_136) ;  /* 0x0000000000f49947 */ /* 0x000fea0003800000 */
[----:B------:R-:W-:Y:S01]  /*0f20*/  ISETP.NE.AND P0, PT, R12, 0x1, PT ;  /* 0x000000010c00780c */ /* 0x000fe20003f05270 */
[----:B------:R-:W-:Y:S01]  /*0f30*/  BSSY.RECONVERGENT B2, `(.L_x_142) ;  /* 0x0000026000027945 */ /* 0x000fe20003800200 */
[----:B------:R-:W-:-:S11]  /*0f40*/  LOP3.LUT P1, RZ, R10, 0x100, RZ, 0xc0, !PT ;  /* 0x000001000aff7812 */ /* 0x000fd6000782c0ff */
[----:B------:R-:W-:Y:S05]  /*0f50*/  @!P0 BRA `(.L_x_143) ;  /* 0x00000000008c8947 */ /* 0x000fea0003800000 */
[----:B------:R-:W0:Y:S01]  /*0f60*/  LDC.64 R6, c[0x0][0x380] ;  /* 0x0000e000ff067b82 */ /* 0x000e220000000a00 */
[----:B------:R-:W2:Y:S01]  /*0f70*/  LDCU UR9, c[0x0][0x38c] ;  /* 0x00007180ff0977ac */ /* 0x000ea20008000800 */
[----:B------:R-:W3:Y:S01]  /*0f80*/  LDCU.64 UR12, c[0x0][0x390] ;  /* 0x00007200ff0c77ac */ /* 0x000ee20008000a00 */
[----:B0-----:R-:W-:-:S05]  /*0f90*/  IMAD.WIDE.U32 R6, R11, 0x4, R6 ;  /* 0x000000040b067825 */ /* 0x001fca00078e0006 */
[----:B------:R-:W2:Y:S04]  /*0fa0*/  LDG.E R8, desc[UR10][R6.64] ;  /* 0x0000000a06087981 */ /* 0x000ea8000c1e1900 */
[----:B------:R0:W4:Y:S01]  /*0fb0*/  LDG.E R12, desc[UR10][R6.64+0x400] ;  /* 0x0004000a060c7981 */ /* 0x000122000c1e1900 */
[----:B------:R-:W-:Y:S01]  /*0fc0*/  LOP3.LUT P2, RZ, R4, 0xff, RZ, 0xc0, !PT ;  /* 0x000000ff04ff7812 */ /* 0x000fe2000784c0ff */
[C---:B------:R-:W-:Y:S01]  /*0fd0*/  VIADD R10, R11.reuse, 0x100 ;  /* 0x000001000b0a7836 */ /* 0x040fe20000000000 */
[C---:B---3--:R-:W-:Y:S01]  /*0fe0*/  IADD3 R9, P4, PT, R11.reuse, UR12, RZ ;  /* 0x0000000c0b097c10 */ /* 0x048fe2000ff9e0ff */
[----:B------:R-:W-:-:S03]  /*0ff0*/  VIADD R11, R11, 0x200 ;  /* 0x000002000b0b7836 */ /* 0x000fc60000000000 */
[----:B------:R-:W-:Y:S02]  /*1000*/  ISETP.LT.U32.AND P0, PT, R9, R2, PT ;  /* 0x000000020900720c */ /* 0x000fe40003f01070 */
[C---:B--2---:R-:W-:Y:S02]  /*1010*/  ISETP.NE.AND P5, PT, R8.reuse, UR9, PT ;  /* 0x0000000908007c0c */ /* 0x044fe4000bfa5270 */
[----:B------:R-:W-:Y:S01]  /*1020*/  ISETP.EQ.AND P3, PT, R8, UR9, P2 ;  /* 0x0000000908007c0c */ /* 0x000fe20009762270 */
[----:B------:R-:W-:Y:S02]  /*1030*/  IMAD.X R8, RZ, RZ, UR13, P4 ;  /* 0x0000000dff087e24 */ /* 0x000fe4000a0e06ff */
[----:B------:R-:W-:Y:S02]  /*1040*/  @!P2 SEL R4, RZ, 0x1, P5 ;  /* 0x00000001ff04a807 */ /* 0x000fe40002800000 */
[----:B------:R-:W-:Y:S02]  /*1050*/  IADD3 R13, P5, PT, R10, UR12, RZ ;  /* 0x0000000c0a0d7c10 */ /* 0x000fe4000ffbe0ff */
[----:B0-----:R-:W-:-:S02]  /*1060*/  SEL R7, R4, 0x1, !P3 ;  /* 0x0000000104077807 */ /* 0x001fc40005800000 */
[CC--:B------:R-:W-:Y:S02]  /*1070*/  ISETP.LT.AND.EX P0, PT, R8.reuse, R3.reuse, PT, P0 ;  /* 0x000000030800720c */ /* 0x0c0fe40003f01300 */
[----:B------:R-:W-:Y:S02]  /*1080*/  LOP3.LUT P4, RZ, R7, 0xff, RZ, 0xc0, !PT ;  /* 0x000000ff07ff7812 */ /* 0x000fe4000788c0ff */
[CC--:B------:R-:W-:Y:S02]  /*1090*/  SEL R4, R9.reuse, R2.reuse, P0 ;  /* 0x0000000209047207 */ /* 0x0c0fe40000000000 */
[CC--:B------:R-:W-:Y:S02]  /*10a0*/  SEL R6, R8.reuse, R3.reuse, P0 ;  /* 0x0000000308067207 */ /* 0x0c0fe40000000000 */
[----:B------:R-:W-:Y:S01]  /*10b0*/  @!P3 SEL R4, R9, R2, !P2 ;  /* 0x000000020904b207 */ /* 0x000fe20005000000 */
[----:B------:R-:W-:Y:S01]  /*10c0*/  IMAD.X R9, RZ, RZ, UR13, P5 ;  /* 0x0000000dff097e24 */ /* 0x000fe2000a8e06ff */
[----:B------:R-:W-:-:S02]  /*10d0*/  @!P3 SEL R6, R8, R3, !P2 ;  /* 0x000000030806b207 */ /* 0x000fc40005000000 */
[C---:B----4-:R-:W-:Y:S02]  /*10e0*/  ISETP.EQ.AND P3, PT, R12.reuse, UR9, P4 ;  /* 0x000000090c007c0c */ /* 0x050fe4000a762270 */
[----:B------:R-:W-:Y:S02]  /*10f0*/  ISETP.NE.AND P2, PT, R12, UR9, PT ;  /* 0x000000090c007c0c */ /* 0x000fe4000bf45270 */
[----:B------:R-:W-:Y:S02]  /*1100*/  ISETP.LT.U32.AND P0, PT, R13, R4, PT ;  /* 0x000000040d00720c */ /* 0x000fe40003f01070 */
[----:B------:R-:W-:Y:S02]  /*1110*/  @!P4 SEL R7, RZ, 0x1, P2 ;  /* 0x00000001ff07c807 */ /* 0x000fe40001000000 */
[----:B------:R-:W-:Y:S02]  /*1120*/  ISETP.LT.AND.EX P0, PT, R9, R6, PT, P0 ;  /* 0x000000060900720c */ /* 0x000fe40003f01300 */
[----:B------:R-:W-:-:S02]  /*1130*/  SEL R7, R7, 0x1, !P3 ;  /* 0x0000000107077807 */ /* 0x000fc40005800000 */
[----:B------:R-:W-:Y:S02]  /*1140*/  SEL R2, R13, R4, P0 ;  /* 0x000000040d027207 */ /* 0x000fe40000000000 */
[----:B------:R-:W-:Y:S02]  /*1150*/  SEL R3, R9, R6, P0 ;  /* 0x0000000609037207 */ /* 0x000fe40000000000 */
[----:B------:R-:W-:Y:S02]  /*1160*/  @!P3 SEL R2, R13, R4, !P4 ;  /* 0x000000040d02b207 */ /* 0x000fe40006000000 */
[----:B------:R-:W-:Y:S02]  /*1170*/  @!P3 SEL R3, R9, R6, !P4 ;  /* 0x000000060903b207 */ /* 0x000fe40006000000 */
[----:B------:R-:W-:-:S07]  /*1180*/  PRMT R4, R7, 0x7610, R4 ;  /* 0x0000761007047816 */ /* 0x000fce0000000004 */
.L_x_143:
[----:B------:R-:W-:Y:S05]  /*1190*/  BSYNC.RECONVERGENT B2 ;  /* 0x0000000000027941 */ /* 0x000fea0003800200 */
.L_x_142:
[----:B------:R-:W-:Y:S05]  /*11a0*/  @P1 BRA `(.L_x_136) ;  /* 0x0000000000501947 */ /* 0x000fea0003800000 */
[----:B------:R-:W0:Y:S01]  /*11b0*/  LDC.64 R6, c[0x0][0x380] ;  /* 0x0000e000ff067b82 */ /* 0x000e220000000a00 */
[----:B------:R-:W2:Y:S01]  /*11c0*/  LDCU.64 UR12, c[0x0][0x390] ;  /* 0x00007200ff0c77ac */ /* 0x000ea20008000a00 */
[----:B------:R-:W3:Y:S01]  /*11d0*/  LDCU UR9, c[0x0][0x38c] ;  /* 0x00007180ff0977ac */ /* 0x000ee20008000800 */
[----:B0-----:R-:W-:-:S06]  /*11e0*/  IMAD.WIDE.U32 R6, R11, 0x4, R6 ;  /* 0x000000040b067825 */ /* 0x001fcc00078e0006 */
[----:B------:R-:W3:Y:S01]  /*11f0*/  LDG.E R6, desc[UR10][R6.64] ;  /* 0x0000000a06067981 */ /* 0x000ee2000c1e1900 */
[----:B------:R-:W-:Y:S02]  /*1200*/  LOP3.LUT P3, RZ, R4, 0xff, RZ, 0xc0, !PT ;  /* 0x000000ff04ff7812 */ /* 0x000fe4000786c0ff */
[----:B--2---:R-:W-:-:S05]  /*1210*/  IADD3 R9, P0, PT, R11, UR12, RZ ;  /* 0x0000000c0b097c10 */ /* 0x004fca000ff1e0ff */
[----:B------:R-:W-:Y:S01]  /*1220*/  IMAD.X R10, RZ, RZ, UR13, P0 ;  /* 0x0000000dff0a7e24 */ /* 0x000fe200080e06ff */
[----:B------:R-:W-:-:S04]  /*1230*/  ISETP.LT.U32.AND P0, PT, R9, R2, PT ;  /* 0x000000020900720c */ /* 0x000fc80003f01070 */
[----:B------:R-:W-:-:S04]  /*1240*/  ISETP.LT.AND.EX P0, PT, R10, R3, PT, P0 ;  /* 0x000000030a00720c */ /* 0x000fc80003f01300 */
[----:B------:R-:W-:Y:S02]  /*1250*/  SEL R8, R9, R2, P0 ;  /* 0x0000000209087207 */ /* 0x000fe40000000000 */
[C---:B---3--:R-:W-:Y:S02]  /*1260*/  ISETP.EQ.AND P1, PT, R6.reuse, UR9, P3 ;  /* 0x0000000906007c0c */ /* 0x048fe40009f22270 */
        /* <DEDUP_REMOVED lines=8> */
.L_x_136:
[----:B------:R-:W-:Y:S05]  /*12f0*/  BSYNC.RECONVERGENT B1 ;  /* 0x0000000000017941 */ /* 0x000fea0003800200 */
.L_x_135:
[----:B------:R-:W-:-:S04]  /*1300*/  UISETP.GE.U32.AND UP0, UPT, UR4, 0x100, UPT ;  /* 0x000001000400788c */ /* 0x000fc8000bf06070 */
[----:B------:R-:W-:-:S09]  /*1310*/  UISETP.GE.U32.AND.EX UP0, UPT, UR5, URZ, UPT, UP0 ;  /* 0x000000ff0500728c */ /* 0x000fd2000bf06100 */
[----:B------:R-:W-:Y:S05]  /*1320*/  BRA.U !UP0, `(.L_x_144) ;  /* 0x0000000d08407547 */ /* 0x000fea000b800000 */
[----:B------:R-:W0:Y:S01]  /*1330*/  S2R R10, SR_LANEID ;  /* 0x00000000000a7919 */ /* 0x000e220000000000 */
[----:B------:R-:W-:Y:S01]  /*1340*/  LOP3.LUT R6, R4, 0xff, RZ, 0xc0, !PT ;  /* 0x000000ff04067812 */ /* 0x000fe200078ec0ff */
[----:B------:R-:W-:Y:S01]  /*1350*/  BSSY.RECONVERGENT B1, `(.L_x_145) ;  /* 0x0000016000017945 */ /* 0x000fe20003800200 */
[----:B------:R2:W3:Y:S04]  /*1360*/  SHFL.DOWN PT, R9, R2, 0x1, 0x1f ;  /* 0x08201f0002097f89 */ /* 0x0004e800000e0000 */
[----:B------:R2:W4:Y:S04]  /*1370*/  SHFL.DOWN PT, R8, R3, 0x1, 0x1f ;  /* 0x08201f0003087f89 */ /* 0x00052800000e0000 */
[----:B------:R2:W1:Y:S01]  /*1380*/  SHFL.DOWN PT, R7, R6, 0x1, 0x1f ;  /* 0x08201f0006077f89 */ /* 0x00046200000e0000 */
        /* <DEDUP_REMOVED lines=18> */
.L_x_146:
[----:B------:R-:W-:Y:S05]  /*14b0*/  BSYNC.RECONVERGENT B1 ;  /* 0x0000000000017941 */ /* 0x000fea0003800200 */
.L_x_145:
        /* <DEDUP_REMOVED lines=23> */
.L_x_148:
[----:B------:R-:W-:Y:S05]  /*1630*/  BSYNC.RECONVERGENT B1 ;  /* 0x0000000000017941 */ /* 0x000fea0003800200 */
.L_x_147:
        /* <DEDUP_REMOVED lines=20> */
.L_x_150:
[----:B------:R-:W-:Y:S05]  /*1780*/  BSYNC.RECONVERGENT B1 ;  /* 0x0000000000017941 */ /* 0x000fea0003800200 */
.L_x_149:
        /* <DEDUP_REMOVED lines=20> */
.L_x_152:
[----:B------:R-:W-:Y:S05]  /*18d0*/  BSYNC.RECONVERGENT B1 ;  /* 0x0000000000017941 */ /* 0x000fea0003800200 */
.L_x_151:
        /* <DEDUP_REMOVED lines=20> */
.L_x_154:
[----:B------:R-:W-:Y:S05]  /*1a20*/  BSYNC.RECONVERGENT B1 ;  /* 0x0000000000017941 */ /* 0x000fea0003800200 */
.L_x_153:
        /* <DEDUP_REMOVED lines=10> */
.L_x_156:
[----:B------:R-:W-:Y:S05]  /*1ad0*/  BSYNC.RECONVERGENT B1 ;  /* 0x0000000000017941 */ /* 0x000fea0003800200 */
.L_x_155:
        /* <DEDUP_REMOVED lines=8> */
[----:B--2-4-:R-:W2:Y:S04]  /*1b60*/  LDS.64 R8, [UR6+0x20] ;  /* 0x00002006ff087984 */ /* 0x014ea80008000a00 */
[----:B------:R-:W4:Y:S04]  /*1b70*/  LDS.U8 R16, [UR6+0x28] ;  /* 0x00002806ff107984 */ /* 0x000f280008000000 */
[----:B0-----:R-:W0:Y:S04]  /*1b80*/  LDS.64 R6, [UR6+0x30] ;  /* 0x00003006ff067984 */ /* 0x001e280008000a00 */
[----:B------:R-:W0:Y:S04]  /*1b90*/  LDS.U8 R17, [UR6+0x38] ;  /* 0x00003806ff117984 */ /* 0x000e280008000000 */
[----:B------:R-:W0:Y:S04]  /*1ba0*/  LDS.64 R10, [UR6+0x40] ;  /* 0x00004006ff0a7984 */ /* 0x000e280008000a00 */
[----:B------:R-:W0:Y:S01]  /*1bb0*/  LDS.U8 R12, [UR6+0x48] ;  /* 0x00004806ff0c7984 */ /* 0x000e220008000000 */
[----:B-----5:R-:W-:-:S04]  /*1bc0*/  ISETP.NE.AND P2, PT, R14, RZ, PT ;  /* 0x000000ff0e00720c */ /* 0x020fc80003f45270 */
[----:B------:R-:W-:Y:S02]  /*1bd0*/  @P4 SEL R14, R4, 0x1, !P2 ;  /* 0x00000001040e4807 */ /* 0x000fe40005000000 */
[-C--:B--2---:R-:W-:Y:S01]  /*1be0*/  ISETP.LT.U32.AND P0, PT, R8, R2.reuse, PT ;  /* 0x000000020800720c */ /* 0x084fe20003f01070 */
[----:B------:R-:W2:Y:S01]  /*1bf0*/  LDS.64 R4, [UR6+0x50] ;  /* 0x00005006ff047984 */ /* 0x000ea20008000a00 */
[----:B------:R-:W-:Y:S02]  /*1c00*/  LOP3.LUT P3, RZ, R14, 0xff, RZ, 0xc0, !PT ;  /* 0x000000ff0eff7812 */ /* 0x000fe4000786c0ff */
[----:B------:R-:W-:Y:S02]  /*1c10*/  ISETP.LT.AND.EX P0, PT, R9, R3, PT, P0 ;  /* 0x000000030900720c */ /* 0x000fe40003f01300 */
[----:B----4-:R-:W-:Y:S02]  /*1c20*/  ISETP.NE.AND P5, PT, R16, RZ, PT ;  /* 0x000000ff1000720c */ /* 0x010fe40003fa5270 */
[----:B-1-3--:R-:W-:-:S02]  /*1c30*/  @P2 SEL R2, R8, R2, P0 ;  /* 0x0000000208022207 */ /* 0x00afc40000000000 */
[C---:B------:R-:W-:Y:S02]  /*1c40*/  @P2 SEL R3, R9.reuse, R3, P0 ;  /* 0x0000000309032207 */ /* 0x040fe40000000000 */
[----:B------:R-:W-:Y:S02]  /*1c50*/  SEL R13, R8, R2, !P4 ;  /* 0x00000002080d7207 */ /* 0x000fe40006000000 */
[----:B------:R-:W-:Y:S02]  /*1c60*/  SEL R3, R9, R3, !P4 ;  /* 0x0000000309037207 */ /* 0x000fe40006000000 */
[----:B0-----:R-:W-:Y:S01]  /*1c70*/  ISETP.LT.U32.AND P0, PT, R6, R13, PT ;  /* 0x0000000d0600720c */ /* 0x001fe20003f01070 */
[----:B------:R-:W-:Y:S01]  /*1c80*/  LDS.64 R8, [UR6+0x60] ;  /* 0x00006006ff087984 */ /* 0x000fe20008000a00 */
[----:B------:R-:W-:Y:S02]  /*1c90*/  @P3 SEL R16, R14, 0x1, !P5 ;  /* 0x000000010e103807 */ /* 0x000fe40006800000 */
[----:B------:R-:W-:Y:S01]  /*1ca0*/  ISETP.LT.AND.EX P0, PT, R7, R3, PT, P0 ;  /* 0x000000030700720c */ /* 0x000fe20003f01300 */
[----:B------:R-:W0:Y:S01]  /*1cb0*/  LDS.U8 R14, [UR6+0x58] ;  /* 0x00005806ff0e7984 */ /* 0x000e220008000000 */
[----:B------:R-:W-:-:S02]  /*1cc0*/  LOP3.LUT P2, RZ, R16, 0xff, RZ, 0xc0, !PT ;  /* 0x000000ff10ff7812 */ /* 0x000fc4000784c0ff */
[C---:B------:R-:W-:Y:S02]  /*1cd0*/  @P5 SEL R13, R6.reuse, R13, P0 ;  /* 0x0000000d060d5207 */ /* 0x040fe40000000000 */
[----:B------:R-:W-:Y:S02]  /*1ce0*/  ISETP.NE.AND P4, PT, R17, RZ, PT ;  /* 0x000000ff1100720c */ /* 0x000fe40003f85270 */
        /* <DEDUP_REMOVED lines=9> */
[----:B------:R-:W-:Y:S01]  /*1d80*/  @P4 SEL R13, R10, R13, P0 ;  /* 0x0000000d0a0d4207 */ /* 0x000fe20000000000 */
[----:B------:R-:W-:Y:S01]  /*1d90*/  LDS.64 R2, [UR6+0x80] ;  /* 0x00008006ff027984 */ /* 0x000fe20008000a00 */
[----:B------:R-:W-:Y:S02]  /*1da0*/  ISETP.NE.AND P3, PT, R12, RZ, PT ;  /* 0x000000ff0c00720c */ /* 0x000fe40003f65270 */
[----:B------:R-:W-:Y:S02]  /*1db0*/  @P4 SEL R15, R11, R15, P0 ;  /* 0x0000000f0b0f4207 */ /* 0x000fe40000000000 */
[----:B------:R-:W-:-:S02]  /*1dc0*/  SEL R13, R10, R13, !P2 ;  /* 0x0000000d0a0d7207 */ /* 0x000fc40005000000 */
[----:B------:R-:W-:Y:S01]  /*1dd0*/  SEL R15, R11, R15, !P2 ;  /* 0x0000000f0b0f7207 */ /* 0x000fe20005000000 */
[----:B------:R-:W3:Y:S01]  /*1de0*/  LDS.U8 R10, [UR6+0x78] ;  /* 0x00007806ff0a7984 */ /* 0x000ee20008000000 */
[----:B--2---:R-:W-:Y:S02]  /*1df0*/  ISETP.LT.U32.AND P0, PT, R4, R13, PT ;  /* 0x0000000d0400720c */ /* 0x004fe40003f01070 */
[----:B------:R-:W-:Y:S02]  /*1e00*/  @P5 SEL R12, R17, 0x1, !P3 ;  /* 0x00000001110c5807 */ /* 0x000fe40005800000 */
[----:B------:R-:W-:Y:S02]  /*1e10*/  ISETP.LT.AND.EX P0, PT, R5, R15, PT, P0 ;  /* 0x0000000f0500720c */ /* 0x000fe40003f01300 */
[----:B------:R-:W-:Y:S02]  /*1e20*/  LOP3.LUT P4, RZ, R12, 0xff, RZ, 0xc0, !PT ;  /* 0x000000ff0cff7812 */ /* 0x000fe4000788c0ff */
[----:B------:R-:W-:-:S02]  /*1e30*/  @P3 SEL R13, R4, R13, P0 ;  /* 0x0000000d040d3207 */ /* 0x000fc40000000000 */
[----:B0-----:R-:W-:Y:S02]  /*1e40*/  ISETP.NE.AND P2, PT, R14, RZ, PT ;  /* 0x000000ff0e00720c */ /* 0x001fe40003f45270 */
[C---:B------:R-:W-:Y:S02]  /*1e50*/  @P3 SEL R15, R5.reuse, R15, P0 ;  /* 0x0000000f050f3207 */ /* 0x040fe40000000000 */
[----:B------:R-:W-:Y:S02]  /*1e60*/  SEL R11, R4, R13, !P5 ;  /* 0x0000000d040b7207 */ /* 0x000fe40006800000 */
[----:B------:R-:W-:Y:S02]  /*1e70*/  SEL R13, R5, R15, !P5 ;  /* 0x0000000f050d7207 */ /* 0x000fe40006800000 */
[----:B------:R-:W-:Y:S02]  /*1e80*/  ISETP.LT.U32.AND P0, PT, R8, R11, PT ;  /* 0x0000000b0800720c */ /* 0x000fe40003f01070 */
[----:B------:R-:W-:-:S02]  /*1e90*/  @P4 SEL R14, R12, 0x1, !P2 ;  /* 0x000000010c0e4807 */ /* 0x000fc40005000000 */
[C---:B------:R-:W-:Y:S02]  /*1ea0*/  ISETP.LT.AND.EX P0, PT, R9.reuse, R13, PT, P0 ;  /* 0x0000000d0900720c */ /* 0x040fe40003f01300 */
[----:B------:R-:W-:Y:S02]  /*1eb0*/  LOP3.LUT P5, RZ, R14, 0xff, RZ, 0xc0, !PT ;  /* 0x000000ff0eff7812 */ /* 0x000fe400078ac0ff */
[----:B------:R-:W-:Y:S02]  /*1ec0*/  @P2 SEL R11, R8, R11, P0 ;  /* 0x0000000b080b2207 */ /* 0x000fe40000000000 */
[----:B-1----:R-:W-:Y:S02]  /*1ed0*/  ISETP.NE.AND P3, PT, R16, RZ, PT ;  /* 0x000000ff1000720c */ /* 0x002fe40003f65270 */
[----:B------:R-:W-:Y:S02]  /*1ee0*/  @P2 SEL R13, R9, R13, P0 ;  /* 0x0000000d090d2207 */ /* 0x000fe40000000000 */
[----:B------:R-:W-:-:S02]  /*1ef0*/  SEL R5, R8, R11, !P4 ;  /* 0x0000000b08057207 */ /* 0x000fc40006000000 */
[----:B------:R-:W-:Y:S02]  /*1f00*/  SEL R9, R9, R13, !P4 ;  /* 0x0000000d09097207 */ /* 0x000fe40006000000 */
[----:B------:R-:W-:Y:S02]  /*1f10*/  ISETP.LT.U32.AND P0, PT, R6, R5, PT ;  /* 0x000000050600720c */ /* 0x000fe40003f01070 */
[----:B------:R-:W-:Y:S02]  /*1f20*/  @P5 SEL R16, R14, 0x1, !P3 ;  /* 0x000000010e105807 */ /* 0x000fe40005800000 */
[----:B------:R-:W-:Y:S02]  /*1f30*/  ISETP.LT.AND.EX P0, PT, R7, R9, PT, P0 ;  /* 0x000000090700720c */ /* 0x000fe40003f01300 */
[----:B---3--:R-:W-:Y:S02]  /*1f40*/  ISETP.NE.AND P4, PT, R10, RZ, PT ;  /* 0x000000ff0a00720c */ /* 0x008fe40003f85270 */
[----:B------:R-:W-:-:S02]  /*1f50*/  @P3 SEL R5, R6, R5, P0 ;  /* 0x0000000506053207 */ /* 0x000fc40000000000 */
[----:B------:R-:W-:Y:S02]  /*1f60*/  LOP3.LUT P2, RZ, R16, 0xff, RZ, 0xc0, !PT ;  /* 0x000000ff10ff7812 */ /* 0x000fe4000784c0ff */
[C---:B------:R-:W-:Y:S02]  /*1f70*/  @P3 SEL R9, R7.reuse, R9, P0 ;  /* 0x0000000907093207 */ /* 0x040fe40000000000 */
[----:B------:R-:W-:Y:S02]  /*1f80*/  SEL R5, R6, R5, !P5 ;  /* 0x0000000506057207 */ /* 0x000fe40006800000 */
[----:B------:R-:W-:Y:S02]  /*1f90*/  SEL R7, R7, R9, !P5 ;  /* 0x0000000907077207 */ /* 0x000fe40006800000 */
[----:B------:R-:W-:-:S04]  /*1fa0*/  ISETP.LT.U32.AND P0, PT, R2, R5, PT ;  /* 0x000000050200720c */ /* 0x000fc80003f01070 */
        /* <DEDUP_REMOVED lines=8> */
.L_x_144:
[----:B------:R-:W0:Y:S01]  /*2030*/  S2R R13, SR_LANEID ;  /* 0x00000000000d7919 */ /* 0x000e220000000000 */
[----:B------:R-:W-:Y:S01]  /*2040*/  LOP3.LUT R6, R5, 0x3e0, RZ, 0xc0, !PT ;  /* 0x000003e005067812 */ /* 0x000fe200078ec0ff */
[----:B------:R-:W-:Y:S04]  /*2050*/  BSSY.RECONVERGENT B1, `(.L_x_158) ;  /* 0x0000022000017945 */ /* 0x000fe80003800200 */
[----:B------:R-:W-:Y:S01]  /*2060*/  VIADD R7, R6, 0x20 ;  /* 0x0000002006077836 */ /* 0x000fe20000000000 */
[----:B------:R-:W-:-:S04]  /*2070*/  LOP3.LUT R6, RZ, R6, RZ, 0x33, !PT ;  /* 0x00000006ff067212 */ /* 0x000fc800078e33ff */
[----:B------:R-:W-:Y:S01]  /*2080*/  ISETP.GT.U32.AND P0, PT, R7, UR4, PT ;  /* 0x0000000407007c0c */ /* 0x000fe2000bf04070 */
[----:B------:R-:W-:-:S05]  /*2090*/  VIADD R6, R6, UR4 ;  /* 0x0000000406067c36 */ /* 0x000fca0008000000 */
[----:B------:R-:W-:-:S05]  /*20a0*/  SEL R6, R6, 0x1f, P0 ;  /* 0x0000001f06067807 */ /* 0x000fca0000000000 */
[----:B------:R2:W3:Y:S01]  /*20b0*/  SHFL.DOWN PT, R8, R3, 0x1, R6 ;  /* 0x0820000003087989 */ /* 0x0004e200000e0006 */
        /* <DEDUP_REMOVED lines=22> */
[----:B--2---:R-:W-:-:S02]  /*2220*/  @!P0 SEL R2, R11, R2, P4 ;  /* 0x000000020b028207 */ /* 0x004fc40002000000 */
[C---:B------:R-:W-:Y:S02]  /*2230*/  @!P0 SEL R3, R8.reuse, R3, P4 ;  /* 0x0000000308038207 */ /* 0x040fe40002000000 */
[----:B------:R-:W-:Y:S02]  /*2240*/  @P0 PRMT R4, R7, 0x7610, R4 ;  /* 0x0000761007040816 */ /* 0x000fe40000000004 */
[----:B------:R-:W-:Y:S02]  /*2250*/  @P0 SEL R2, R11, R2, !P6 ;  /* 0x000000020b020207 */ /* 0x000fe40007000000 */
[----:B------:R-:W-:-:S07]  /*2260*/  @P0 SEL R3, R8, R3, !P6 ;  /* 0x0000000308030207 */ /* 0x000fce0007000000 */
.L_x_159:
[----:B------:R-:W-:Y:S05]  /*2270*/  BSYNC.RECONVERGENT B1 ;  /* 0x0000000000017941 */ /* 0x000fea0003800200 */
.L_x_158:
        /* <DEDUP_REMOVED lines=8> */
[----:B------:R-:W-:Y:S01]  /*2300*/  IMAD.MOV.U32 R11, RZ, RZ, 0x1 ;  /* 0x00000001ff0b7424 */ /* 0x000fe200078e00ff */
[----:B------:R-:W-:-:S04]  /*2310*/  LOP3.LUT P5, R10, R4, 0xff, RZ, 0xc0, !PT ;  /* 0x000000ff040a7812 */ /* 0x000fc800078ac0ff */
[----:B------:R-:W-:-:S13]  /*2320*/  PLOP3.LUT P0, PT, P5, P0, PT, 0x2f, 0xf2 ;  /* 0x0000000000f2781c */ /* 0x000fda0002f00577 */
[----:B------:R-:W-:Y:S02]  /*2330*/  @!P0 ISETP.LT.U32.AND P5, PT, R9, R2, PT ;  /* 0x000000020900820c */ /* 0x000fe40003fa1070 */
[----:B------:R-:W-:Y:S02]  /*2340*/  @P0 ISETP.NE.AND P6, PT, R10, RZ, PT ;  /* 0x000000ff0a00020c */ /* 0x000fe40003fc5270 */
[----:B------:R-:W-:Y:S02]  /*2350*/  @!P0 PRMT R4, R11, 0x7610, R4 ;  /* 0x000076100b048816 */ /* 0x000fe40000000004 */
[----:B----4-:R-:W-:Y:S02]  /*2360*/  @!P0 ISETP.LT.AND.EX P5, PT, R8, R3, PT, P5 ;  /* 0x000000030800820c */ /* 0x010fe40003fa1350 */
[----:B------:R-:W-:Y:S02]  /*2370*/  @P0 SEL R7, R7, R4, !P6 ;  /* 0x0000000407070207 */ /* 0x000fe40007000000 */
[----:B--23--:R-:W-:-:S02]  /*2380*/  @!P0 SEL R2, R9, R2, P5 ;  /* 0x0000000209028207 */ /* 0x00cfc40002800000 */
[C---:B------:R-:W-:Y:S02]  /*2390*/  @!P0 SEL R3, R8.reuse, R3, P5 ;  /* 0x0000000308038207 */ /* 0x040fe40002800000 */
[----:B------:R-:W-:Y:S02]  /*23a0*/  @P0 PRMT R4, R7, 0x7610, R4 ;  /* 0x0000761007040816 */ /* 0x000fe40000000004 */
[----:B------:R-:W-:Y:S02]  /*23b0*/  @P0 SEL R2, R9, R2, !P6 ;  /* 0x0000000209020207 */ /* 0x000fe40007000000 */
[----:B------:R-:W-:-:S07]  /*23c0*/  @P0 SEL R3, R8, R3, !P6 ;  /* 0x0000000308030207 */ /* 0x000fce0007000000 */
.L_x_161:
[----:B------:R-:W-:Y:S05]  /*23d0*/  BSYNC.RECONVERGENT B1 ;  /* 0x0000000000017941 */ /* 0x000fea0003800200 */
.L_x_160:
[----:B0-----:R-:W-:Y:S01]  /*23e0*/  LOP3.LUT R7, R4, 0xff, RZ, 0xc0, !PT ;  /* 0x000000ff04077812 */ /* 0x001fe200078ec0ff */
[----:B------:R0:W0:Y:S01]  /*23f0*/  SHFL.DOWN PT, R9, R2, 0x4, R6 ;  /* 0x0880000002097989 */ /* 0x00002200000e0006 */
[----:B------:R-:W-:Y:S03]  /*2400*/  BSSY.RECONVERGENT B1, `(.L_x_162) ;  /* 0x0000012000017945 */ /* 0x000fe60003800200 */
[----:B----4-:R4:W0:Y:S04]  /*2410*/  SHFL.DOWN PT, R8, R3, 0x4, R6 ;  /* 0x0880000003087989 */ /* 0x01082800000e0006 */
        /* <DEDUP_REMOVED lines=11> */
[----:B--23--:R-:W-:-:S02]  /*24d0*/  @!P0 SEL R2, R9, R2, P3 ;  /* 0x0000000209028207 */ /* 0x00cfc40001800000 */
[C---:B----4-:R-:W-:Y:S02]  /*24e0*/  @!P0 SEL R3, R8.reuse, R3, P3 ;  /* 0x0000000308038207 */ /* 0x050fe40001800000 */
[----:B------:R-:W-:Y:S02]  /*24f0*/  @P0 PRMT R4, R7, 0x7610, R4 ;  /* 0x0000761007040816 */ /* 0x000fe40000000004 */
[----:B------:R-:W-:Y:S02]  /*2500*/  @P0 SEL R2, R9, R2, !P5 ;  /* 0x0000000209020207 */ /* 0x000fe40006800000 */
[----:B------:R-:W-:-:S07]  /*2510*/  @P0 SEL R3, R8, R3, !P5 ;  /* 0x0000000308030207 */ /* 0x000fce0006800000 */
.L_x_163:
[----:B------:R-:W-:Y:S05]  /*2520*/  BSYNC.RECONVERGENT B1 ;  /* 0x0000000000017941 */ /* 0x000fea0003800200 */
.L_x_162:
        /* <DEDUP_REMOVED lines=20> */
.L_x_165:
[----:B------:R-:W-:Y:S05]  /*2670*/  BSYNC.RECONVERGENT B1 ;  /* 0x0000000000017941 */ /* 0x000fea0003800200 */
.L_x_164:
        /* <DEDUP_REMOVED lines=8> */
[----:B--234-:R-:W-:-:S04]  /*2700*/  LOP3.LUT P2, R6, R4, 0xff, RZ, 0xc0, !PT ;  /* 0x000000ff04067812 */ /* 0x01cfc8000784c0ff */
        /* <DEDUP_REMOVED lines=11> */
.L_x_167:
[----:B------:R-:W-:Y:S05]  /*27c0*/  BSYNC.RECONVERGENT B1 ;  /* 0x0000000000017941 */ /* 0x000fea0003800200 */
.L_x_166:
[----:B------:R-:W-:Y:S04]  /*27d0*/  BSSY.RECONVERGENT B1, `(.L_x_168) ;  /* 0x000000a000017945 */ /* 0x000fe80003800200 */
[----:B------:R-:W-:Y:S05]  /*27e0*/  @P1 BRA `(.L_x_169) ;  /* 0x0000000000201947 */ /* 0x000fea0003800000 */
[----:B0-----:R-:W0:Y:S01]  /*27f0*/  S2R R8, SR_CgaCtaId ;  /* 0x0000000000087919 */ /* 0x001e220000008800 */
[----:B------:R-:W-:Y:S02]  /*2800*/  MOV R7, 0x400 ;  /* 0x0000040000077802 */ /* 0x000fe40000000f00 */
[----:B--234-:R-:W-:-:S04]  /*2810*/  SHF.R.U32.HI R6, RZ, 0x1, R5 ;  /* 0x00000001ff067819 */ /* 0x01cfc80000011605 */
[----:B------:R-:W-:Y:S02]  /*2820*/  LOP3.LUT R6, R6, 0x1f0, RZ, 0xc0, !PT ;  /* 0x000001f006067812 */ /* 0x000fe400078ec0ff */
[----:B0-----:R-:W-:-:S05]  /*2830*/  LEA R7, R8, R7, 0x18 ;  /* 0x0000000708077211 */ /* 0x001fca00078ec0ff */
[----:B------:R-:W-:-:S05]  /*2840*/  IMAD.IADD R7, R6, 0x1, R7 ;  /* 0x0000000106077824 */ /* 0x000fca00078e0207 */
[----:B------:R0:W-:Y:S04]  /*2850*/  STS.64 [R7+0x10], R2 ;  /* 0x0000100207007388 */ /* 0x0001e80000000a00 */
[----:B------:R0:W-:Y:S02]  /*2860*/  STS.U8 [R7+0x8], R4 ;  /* 0x0000080407007388 */ /* 0x0001e40000000000 */
.L_x_169:
[----:B------:R-:W-:Y:S05]  /*2870*/  BSYNC.RECONVERGENT B1 ;  /* 0x0000000000017941 */ /* 0x000fea0003800200 */
.L_x_168:
[----:B------:R-:W-:Y:S01]  /*2880*/  BAR.SYNC.DEFER_BLOCKING 0x0 ;  /* 0x0000000000007b1d */ /* 0x000fe20000010000 */
[----:B------:R-:W-:-:S13]  /*2890*/  ISETP.NE.AND P1, PT, R5, RZ, PT ;  /* 0x000000ff0500720c */ /* 0x000fda0003f25270 */
[----:B------:R-:W-:Y:S05]  /*28a0*/  @P1 BRA `(.L_x_157) ;  /* 0x0000002c00501947 */ /* 0x000fea0003800000 */
[----:B------:R-:W-:Y:S02]  /*28b0*/  UISETP.GE.U32.AND UP3, UPT, UR4, 0x21, UPT ;  /* 0x000000210400788c */ /* 0x000fe4000bf66070 */
[----:B------:R-:W-:Y:S02]  /*28c0*/  UISETP.GE.U32.AND UP2, UPT, UR4, 0x41, UPT ;  /* 0x000000410400788c */ /* 0x000fe4000bf46070 */
[----:B------:R-:W-:Y:S02]  /*28d0*/  UISETP.GE.U32.AND.EX UP3, UPT, UR5, URZ, UPT, UP3 ;  /* 0x000000ff0500728c */ /* 0x000fe4000bf66130 */
[----:B------:R-:W-:Y:S02]  /*28e0*/  UISETP.GE.U32.AND UP1, UPT, UR4, 0x61, UPT ;  /* 0x000000610400788c */ /* 0x000fe4000bf26070 */
[----:B------:R-:W-:Y:S02]  /*28f0*/  UISETP.GE.U32.AND UP0, UPT, UR4, 0x81, UPT ;  /* 0x000000810400788c */ /* 0x000fe4000bf06070 */
[----:B------:R-:W-:-:S02]  /*2900*/  UISETP.GE.U32.AND UP6, UPT, UR4, 0xa1, UPT ;  /* 0x000000a10400788c */ /* 0x000fc4000bfc6070 */
[----:B------:R-:W-:Y:S02]  /*2910*/  UISETP.GE.U32.AND UP4, UPT, UR4, 0xc1, UPT ;  /* 0x000000c10400788c */ /* 0x000fe4000bf86070 */
[----:B------:R-:W-:Y:S02]  /*2920*/  UISETP.GE.U32.AND UP5, UPT, UR4, 0xe1, UPT ;  /* 0x000000e10400788c */ /* 0x000fe4000bfa6070 */
[----:B------:R-:W-:Y:S02]  /*2930*/  UISETP.GE.U32.AND.EX UP2, UPT, UR5, URZ, UPT, UP2 ;  /* 0x000000ff0500728c */ /* 0x000fe4000bf46120 */
[----:B------:R-:W-:Y:S02]  /*2940*/  UISETP.GE.U32.AND.EX UP1, UPT, UR5, URZ, UPT, UP1 ;  /* 0x000000ff0500728c */ /* 0x000fe4000bf26110 */
[----:B------:R-:W-:Y:S02]  /*2950*/  UISETP.GE.U32.AND.EX UP0, UPT, UR5, URZ, UPT, UP0 ;  /* 0x000000ff0500728c */ /* 0x000fe4000bf06100 */
[----:B------:R-:W-:-:S02]  /*2960*/  UISETP.GE.U32.AND.EX UP6, UPT, UR5, URZ, UPT, UP6 ;  /* 0x000000ff0500728c */ /* 0x000fc4000bfc6160 */
[----:B------:R-:W-:Y:S02]  /*2970*/  UISETP.GE.U32.AND.EX UP4, UPT, UR5, URZ, UPT, UP4 ;  /* 0x000000ff0500728c */ /* 0x000fe4000bf86140 */
[----:B------:R-:W-:Y:S01]  /*2980*/  UISETP.GE.U32.AND.EX UP5, UPT, UR5, URZ, UPT, UP5 ;  /* 0x000000ff0500728c */ /* 0x000fe2000bfa6150 */
[----:B------:R-:W-:Y:S10]  /*2990*/  BRA.U !UP3, `(.L_x_170) ;  /* 0x000000010b3c7547 */ /* 0x000ff4000b800000 */
[----:B------:R-:W5:Y:S01]  /*29a0*/  S2UR UR7, SR_CgaCtaId ;  /* 0x00000000000779c3 */ /* 0x000f620000008800 */
[----:B------:R-:W-:Y:S01]  /*29b0*/  UMOV UR6, 0x400 ;  /* 0x0000040000067882 */ /* 0x000fe20000000000 */
[----:B------:R-:W-:Y:S01]  /*29c0*/  LOP3.LUT P3, RZ, R4, 0xff, RZ, 0xc0, !PT ;  /* 0x000000ff04ff7812 */ /* 0x000fe2000786c0ff */
[----:B-----5:R-:W-:-:S09]  /*29d0*/  ULEA UR6, UR7, UR6, 0x18 ;  /* 0x0000000607067291 */ /* 0x020fd2000f8ec0ff */
[----:B------:R-:W5:Y:S04]  /*29e0*/  LDS.U8 R5, [UR6+0x18] ;  /* 0x00001806ff057984 */ /* 0x000f680008000000 */
[----:B0-234-:R-:W0:Y:S01]  /*29f0*/  LDS.64 R6, [UR6+0x20] ;  /* 0x00002006ff067984 */ /* 0x01de220008000a00 */
        /* <DEDUP_REMOVED lines=9> */
.L_x_170:
[----:B------:R-:W-:Y:S05]  /*2a90*/  BRA.U !UP2, `(.L_x_171) ;  /* 0x000000010a3c7547 */ /* 0x000fea000b800000 */
        /* <DEDUP_REMOVED lines=15> */
.L_x_171:
        /* <DEDUP_REMOVED lines=16> */
.L_x_172:
        /* <DEDUP_REMOVED lines=16> */
.L_x_173:
        /* <DEDUP_REMOVED lines=16> */
.L_x_174:
        /* <DEDUP_REMOVED lines=16> */
.L_x_175:
        /* <DEDUP_REMOVED lines=17> */
.L_x_134:
[----:B------:R-:W0:Y:S01]  /*30a0*/  S2R R8, SR_TID.X ;  /* 0x0000000000087919 */ /* 0x000e220000002100 */
[----:B------:R-:W0:Y:S01]  /*30b0*/  LDC.64 R6, c[0x0][0x380] ;  /* 0x0000e000ff067b82 */ /* 0x000e220000000a00 */
[----:B------:R-:W2:Y:S01]  /*30c0*/  LDCU UR6, c[0x0][0x38c] ;  /* 0x00007180ff0677ac */ /* 0x000ea20008000800 */
[----:B------:R-:W3:Y:S01]  /*30d0*/  LDCU.64 UR8, c[0x0][0x390] ;  /* 0x00007200ff0877ac */ /* 0x000ee20008000a00 */
[----:B0-----:R-:W-:-:S05]  /*30e0*/  IMAD.WIDE.U32 R6, R8, 0x4, R6 ;  /* 0x0000000408067825 */ /* 0x001fca00078e0006 */
[----:B------:R-:W2:Y:S04]  /*30f0*/  LDG.E R3, desc[UR10][R6.64] ;  /* 0x0000000a06037981 */ /* 0x000ea8000c1e1900 */
[----:B------:R-:W4:Y:S04]  /*3100*/  LDG.E R4, desc[UR10][R6.64+0x800] ;  /* 0x0008000a06047981 */ /* 0x000f28000c1e1900 */
[----:B------:R-:W5:Y:S04]  /*3110*/  LDG.E R2, desc[UR10][R6.64+0x400] ;  /* 0x0004000a06027981 */ /* 0x000f68000c1e1900 */
[----:B------:R-:W5:Y:S01]  /*3120*/  LDG.E R5, desc[UR10][R6.64+0xc00] ;  /* 0x000c000a06057981 */ /* 0x000f62000c1e1900 */
[----:B------:R-:W-:Y:S01]  /*3130*/  VIADD R9, R8, 0x100 ;  /* 0x0000010008097836 */ /* 0x000fe20000000000 */
[----:B------:R-:W-:-:S04]  /*3140*/  UIADD3 UR7, UP0, UPT, UR4, -0x400, URZ ;  /* 0xfffffc0004077890 */ /* 0x000fc8000ff1e0ff */
[----:B------:R-:W-:Y:S02]  /*3150*/  UIADD3.X UR12, UPT, UPT, UR5, -0x1, URZ, UP0, !UPT ;  /* 0xffffffff050c7890 */ /* 0x000fe400087fe4ff */
[----:B------:R-:W-:-:S04]  /*3160*/  UISETP.GE.U32.AND UP0, UPT, UR7, 0x400, UPT ;  /* 0x000004000700788c */ /* 0x000fc8000bf06070 */
[----:B------:R-:W-:Y:S01]  /*3170*/  UISETP.GE.U32.AND.EX UP0, UPT, UR12, URZ, UPT, UP0 ;  /* 0x000000ff0c00728c */ /* 0x000fe2000bf06100 */
[----:B--2---:R-:W-:Y:S01]  /*3180*/  ISETP.NE.AND P0, PT, R3, UR6, PT ;  /* 0x0000000603007c0c */ /* 0x004fe2000bf05270 */
[----:B------:R-:W-:-:S03]  /*3190*/  VIADD R3, R8, 0x200 ;  /* 0x0000020008037836 */ /* 0x000fc60000000000 */
[----:B------:R-:W-:Y:S02]  /*31a0*/  SEL R9, R8, R9, !P0 ;  /* 0x0000000908097207 */ /* 0x000fe40004000000 */
[----:B---3--:R-:W-:Y:S02]  /*31b0*/  IADD3 R10, P1, PT, R3, UR8, RZ ;  /* 0x00000008030a7c10 */ /* 0x008fe4000ff3e0ff */
[----:B------:R-:W-:Y:S02]  /*31c0*/  IADD3 R3, P3, PT, R9, UR8, RZ ;  /* 0x0000000809037c10 */ /* 0x000fe4000ff7e0ff */
[----:B----4-:R-:W-:Y:S01]  /*31d0*/  ISETP.NE.AND P2, PT, R4, UR6, PT ;  /* 0x0000000604007c0c */ /* 0x010fe2000bf45270 */
[----:B------:R-:W-:Y:S01]  /*31e0*/  IMAD.X R12, RZ, RZ, UR9, P1 ;  /* 0x00000009ff0c7e24 */ /* 0x000fe200088e06ff */
[----:B------:R-:W-:Y:S01]  /*31f0*/  ISETP.LT.U32.AND P1, PT, R10, R3, PT ;  /* 0x000000030a00720c */ /* 0x000fe20003f21070 */
[----:B------:R-:W-:Y:S01]  /*3200*/  IMAD.X R9, RZ, RZ, UR9, P3 ;  /* 0x00000009ff097e24 */ /* 0x000fe200098e06ff */
[----:B-----5:R-:W-:-:S02]  /*3210*/  ISETP.EQ.OR P0, PT, R2, UR6, !P0 ;  /* 0x0000000602007c0c */ /* 0x020fc4000c702670 */
[----:B------:R-:W-:Y:S02]  /*3220*/  IADD3 R11, P4, PT, R10, 0x100, RZ ;  /* 0x000001000a0b7810 */ /* 0x000fe40007f9e0ff */
[----:B------:R-:W-:Y:S02]  /*3230*/  ISETP.LT.AND.EX P1, PT, R12, R9, PT, P1 ;  /* 0x000000090c00720c */ /* 0x000fe40003f21310 */
[----:B------:R-:W-:-:S03]  /*3240*/  ISETP.NE.AND P3, PT, R5, UR6, PT ;  /* 0x0000000605007c0c */ /* 0x000fc6000bf65270 */
[----:B------:R-:W-:Y:S02]  /*3250*/  @!P2 SEL R3, R10, R3, P1 ;  /* 0x000000030a03a207 */ /* 0x000fe40000800000 */
[----:B------:R-:W-:Y:S02]  /*3260*/  @!P2 SEL R9, R12, R9, P1 ;  /* 0x000000090c09a207 */ /* 0x000fe40000800000 */
[----:B------:R-:W-:Y:S01]  /*3270*/  SEL R2, R3, R10, P0 ;  /* 0x0000000a03027207 */ /* 0x000fe20000000000 */
[----:B------:R-:W-:Y:S01]  /*3280*/  IMAD.X R10, RZ, RZ, R12, P4 ;  /* 0x000000ffff0a7224 */ /* 0x000fe200020e060c */
[----:B------:R-:W-:Y:S01]  /*3290*/  SEL R3, R9, R12, P0 ;  /* 0x0000000c09037207 */ /* 0x000fe20000000000 */
[----:B------:R-:W-:Y:S01]  /*32a0*/  IMAD.MOV.U32 R9, RZ, RZ, 0x400 ;  /* 0x00000400ff097424 */ /* 0x000fe200078e00ff */
[----:B------:R-:W-:Y:S02]  /*32b0*/  ISETP.LT.U32.AND P1, PT, R11, R2, PT ;  /* 0x000000020b00720c */ /* 0x000fe40003f21070 */
[----:B------:R-:W-:-:S02]  /*32c0*/  ISETP.EQ.OR P0, PT, R4, UR6, P0 ;  /* 0x0000000604007c0c */ /* 0x000fc40008702670 */
[CC--:B------:R-:W-:Y:S02]  /*32d0*/  ISETP.LT.AND.EX P1, PT, R10.reuse, R3.reuse, PT, P1 ;  /* 0x000000030a00720c */ /* 0x0c0fe40003f21310 */
[----:B------:R-:W-:Y:S01]  /*32e0*/  ISETP.EQ.OR P2, PT, R5, UR6, P0 ;  /* 0x0000000605007c0c */ /* 0x000fe20008742670 */
[----:B------:R-:W-:Y:S01]  /*32f0*/  IMAD.MOV.U32 R5, RZ, RZ, RZ ;  /* 0x000000ffff057224 */ /* 0x000fe200078e00ff */
[----:B------:R-:W-:Y:S02]  /*3300*/  @!P3 SEL R2, R11, R2, P1 ;  /* 0x000000020b02b207 */ /* 0x000fe40000800000 */
[----:B------:R-:W-:Y:S02]  /*3310*/  @!P3 SEL R3, R10, R3, P1 ;  /* 0x000000030a03b207 */ /* 0x000fe40000800000 */
[----:B------:R-:W-:Y:S02]  /*3320*/  SEL R2, R2, R11, P0 ;  /* 0x0000000b02027207 */ /* 0x000fe40000000000 */
[----:B------:R-:W-:-:S02]  /*3330*/  SEL R4, RZ, 0x1, !P2 ;  /* 0x00000001ff047807 */ /* 0x000fc40005000000 */
[----:B------:R-:W-:Y:S01]  /*3340*/  SEL R3, R3, R10, P0 ;  /* 0x0000000a03037207 */ /* 0x000fe20000000000 */
[----:B------:R-:W-:Y:S06]  /*3350*/  BRA.U !UP0, `(.L_x_176) ;  /* 0x0000000508187547 */ /* 0x000fec000b800000 */
[----:B------:R-:W-:Y:S01]  /*3360*/  IMAD.MOV.U32 R9, RZ, RZ, 0x400 ;  /* 0x00000400ff097424 */ /* 0x000fe200078e00ff */
[----:B------:R-:W0:Y:S01]  /*3370*/  LDCU UR6, c[0x0][0x38c] ;  /* 0x00007180ff0677ac */ /* 0x000e220008000800 */
[----:B------:R-:W-:Y:S01]  /*3380*/  IMAD.MOV.U32 R5, RZ, RZ, RZ ;  /* 0x000000ffff057224 */ /* 0x000fe200078e00ff */
[----:B------:R-:W2:Y:S01]  /*3390*/  LDCU.64 UR8, c[0x0][0x390] ;  /* 0x00007200ff0877ac */ /* 0x000ea20008000a00 */
[----:B------:R-:W3:Y:S01]  /*33a0*/  LDCU.64 UR4, c[0x0][0x3a0] ;  /* 0x00007400ff0477ac */ /* 0x000ee20008000a00 */
[----:B------:R-:W-:-:S04]  /*33b0*/  NOP ;  /* 0x0000000000007918 */ /* 0x000fc80000000000 */
.L_x_178:
[----:B------:R-:W-:-:S04]  /*33c0*/  LEA R12, P0, R9, R6, 0x2 ;  /* 0x00000006090c7211 */ /* 0x000fc800078010ff */
[----:B------:R-:W-:-:S05]  /*33d0*/  LEA.HI.X R13, R9, R7, R5, 0x2, P0 ;  /* 0x00000007090d7211 */ /* 0x000fca00000f1405 */
[----:B------:R-:W0:Y:S04]  /*33e0*/  LDG.E R15, desc[UR10][R12.64] ;  /* 0x0000000a0c0f7981 */ /* 0x000e28000c1e1900 */
[----:B------:R-:W4:Y:S04]  /*33f0*/  LDG.E R11, desc[UR10][R12.64+0x400] ;  /* 0x0004000a0c0b7981 */ /* 0x000f28000c1e1900 */
[----:B------:R-:W5:Y:S04]  /*3400*/  LDG.E R14, desc[UR10][R12.64+0x800] ;  /* 0x0008000a0c0e7981 */ /* 0x000f68000c1e1900 */
[----:B------:R1:W3:Y:S01]  /*3410*/  LDG.E R10, desc[UR10][R12.64+0xc00] ;  /* 0x000c000a0c0a7981 */ /* 0x0002e2000c1e1900 */
[----:B------:R-:W-:-:S02]  /*3420*/  LOP3.LUT P3, RZ, R4, 0xff, RZ, 0xc0, !PT ;  /* 0x000000ff04ff7812 */ /* 0x000fc4000786c0ff */
[----:B0-----:R-:W-:Y:S02]  /*3430*/  ISETP.NE.AND P2, PT, R15, UR6, PT ;  /* 0x000000060f007c0c */ /* 0x001fe4000bf45270 */
[----:B--2---:R-:W-:Y:S02]  /*3440*/  IADD3 R15, P1, P4, R9, UR8, R8 ;  /* 0x00000008090f7c10 */ /* 0x004fe4000fc3e008 */
[----:B-1----:R-:W-:Y:S02]  /*3450*/  SEL R12, RZ, 0x1, P2 ;  /* 0x00000001ff0c7807 */ /* 0x002fe40001000000 */
[----:B------:R-:W-:Y:S02]  /*3460*/  ISETP.LT.U32.AND P0, PT, R15, R2, PT ;  /* 0x000000020f00720c */ /* 0x000fe40003f01070 */
[----:B------:R-:W-:Y:S02]  /*3470*/  IADD3.X R16, PT, PT, R5, UR9, RZ, P1, P4 ;  /* 0x0000000905107c10 */ /* 0x000fe40008fe84ff */
[----:B------:R-:W-:-:S02]  /*3480*/  IADD3 R13, P5, PT, R15, 0x100, RZ ;  /* 0x000001000f0d7810 */ /* 0x000fc40007fbe0ff */
[CC--:B------:R-:W-:Y:S02]  /*3490*/  ISETP.LT.AND.EX P0, PT, R16.reuse, R3.reuse, PT, P0 ;  /* 0x000000031000720c */ /* 0x0c0fe40003f01300 */
[----:B----4-:R-:W-:Y:S02]  /*34a0*/  ISETP.NE.AND P4, PT, R11, UR6, PT ;  /* 0x000000060b007c0c */ /* 0x010fe4000bf85270 */
[C---:B------:R-:W-:Y:S02]  /*34b0*/  @!P2 SEL R2, R15.reuse, R2, P0 ;  /* 0x000000020f02a207 */ /* 0x040fe40000000000 */
[----:B------:R-:W-:Y:S02]  /*34c0*/  @!P2 SEL R3, R16, R3, P0 ;  /* 0x000000031003a207 */ /* 0x000fe40000000000 */
[----:B------:R-:W-:Y:S02]  /*34d0*/  SEL R2, R15, R2, !P3 ;  /* 0x000000020f027207 */ /* 0x000fe40005800000 */
[----:B------:R-:W-:Y:S01]  /*34e0*/  @P3 SEL R12, R4, 0x1, P2 ;  /* 0x00000001040c3807 */ /* 0x000fe20001000000 */
[----:B------:R-:W-:Y:S01]  /*34f0*/  IMAD.X R4, RZ, RZ, R16, P5 ;  /* 0x000000ffff047224 */ /* 0x000fe200028e0610 */
[----:B------:R-:W-:-:S02]  /*3500*/  SEL R3, R16, R3, !P3 ;  /* 0x0000000310037207 */ /* 0x000fc40005800000 */
[CC--:B------:R-:W-:Y:S02]  /*3510*/  ISETP.LT.U32.AND P0, PT, R13.reuse, R2.reuse, PT ;  /* 0x000000020d00720c */ /* 0x0c0fe40003f01070 */
[----:B------:R-:W-:Y:S02]  /*3520*/  LOP3.LUT P1, RZ, R12, 0xff, RZ, 0xc0, !PT ;  /* 0x000000ff0cff7812 */ /* 0x000fe4000782c0ff */
[-C--:B------:R-:W-:Y:S02]  /*3530*/  ISETP.LT.AND.EX P0, PT, R4, R3.reuse, PT, P0 ;  /* 0x000000030400720c */ /* 0x080fe40003f01300 */
[----:B-----5:R-:W-:Y:S02]  /*3540*/  ISETP.NE.AND P2, PT, R14, UR6, PT ;  /* 0x000000060e007c0c */ /* 0x020fe4000bf45270 */
[----:B------:R-:W-:Y:S02]  /*3550*/  @!P4 SEL R2, R13, R2, P0 ;  /* 0x000000020d02c207 */ /* 0x000fe40000000000 */
[----:B------:R-:W-:-:S02]  /*3560*/  @!P4 SEL R3, R4, R3, P0 ;  /* 0x000000030403c207 */ /* 0x000fc40000000000 */
[----:B------:R-:W-:Y:S02]  /*3570*/  IADD3 R11, P0, PT, R15, 0x200, RZ ;  /* 0x000002000f0b7810 */ /* 0x000fe40007f1e0ff */
[----:B------:R-:W-:Y:S02]  /*3580*/  SEL R2, R13, R2, !P1 ;  /* 0x000000020d027207 */ /* 0x000fe40004800000 */
[----:B------:R-:W-:Y:S01]  /*3590*/  SEL R3, R4, R3, !P1 ;  /* 0x0000000304037207 */ /* 0x000fe20004800000 */
[----:B------:R-:W-:Y:S01]  /*35a0*/  IMAD.X R4, RZ, RZ, R16, P0 ;  /* 0x000000ffff047224 */ /* 0x000fe200000e0610 */
[----:B------:R-:W-:Y:S02]  /*35b0*/  ISETP.LT.U32.AND P0, PT, R11, R2, PT ;  /* 0x000000020b00720c */ /* 0x000fe40003f01070 */
[----:B------:R-:W-:Y:S02]  /*35c0*/  SEL R17, RZ, 0x1, P4 ;  /* 0x00000001ff117807 */ /* 0x000fe40002000000 */
[----:B------:R-:W-:-:S02]  /*35d0*/  @P1 SEL R17, R12, 0x1, P4 ;  /* 0x000000010c111807 */ /* 0x000fc40002000000 */
[CC--:B------:R-:W-:Y:S02]  /*35e0*/  ISETP.LT.AND.EX P0, PT, R4.reuse, R3.reuse, PT, P0 ;  /* 0x000000030400720c */ /* 0x0c0fe40003f01300 */
[----:B------:R-:W-:Y:S02]  /*35f0*/  LOP3.LUT P1, RZ, R17, 0xff, RZ, 0xc0, !PT ;  /* 0x000000ff11ff7812 */ /* 0x000fe4000782c0ff */
[C---:B------:R-:W-:Y:S02]  /*3600*/  @!P2 SEL R2, R11.reuse, R2, P0 ;  /* 0x000000020b02a207 */ /* 0x040fe40000000000 */
[----:B------:R-:W-:Y:S02]  /*3610*/  @!P2 SEL R3, R4, R3, P0 ;  /* 0x000000030403a207 */ /* 0x000fe40000000000 */
[----:B------:R-:W-:Y:S02]  /*3620*/  SEL R2, R11, R2, !P1 ;  /* 0x000000020b027207 */ /* 0x000fe40004800000 */
[----:B------:R-:W-:-:S02]  /*3630*/  IADD3 R11, P0, PT, R15, 0x300, RZ ;  /* 0x000003000f0b7810 */ /* 0x000fc40007f1e0ff */
[----:B------:R-:W-:Y:S02]  /*3640*/  SEL R3, R4, R3, !P1 ;  /* 0x0000000304037207 */ /* 0x000fe40004800000 */
[----:B---3--:R-:W-:Y:S02]  /*3650*/  IADD3 R4, P4, PT, -R9, UR4, RZ ;  /* 0x0000000409047c10 */ /* 0x008fe4000ff9e1ff */
[----:B------:R-:W-:Y:S01]  /*3660*/  ISETP.NE.AND P3, PT, R10, UR6, PT ;  /* 0x000000060a007c0c */ /* 0x000fe2000bf65270 */
[----:B------:R-:W-:Y:S01]  /*3670*/  IMAD.X R10, RZ, RZ, R16, P0 ;  /* 0x000000ffff0a7224 */ /* 0x000fe200000e0610 */
[----:B------:R-:W-:Y:S02]  /*3680*/  ISETP.GE.U32.AND P0, PT, R4, 0x400, PT ;  /* 0x000004000400780c */ /* 0x000fe40003f06070 */
[----:B------:R-:W-:Y:S02]  /*3690*/  IADD3.X R13, PT, PT, ~R5, UR5, RZ, P4, !PT ;  /* 0x00000005050d7c10 */ /* 0x000fe4000a7fe5ff */
[----:B------:R-:W-:-:S02]  /*36a0*/  SEL R12, RZ, 0x1, P2 ;  /* 0x00000001ff0c7807 */ /* 0x000fc40001000000 */
[----:B------:R-:W-:Y:S02]  /*36b0*/  @P1 SEL R12, R17, 0x1, P2 ;  /* 0x00000001110c1807 */ /* 0x000fe40001000000 */
[----:B------:R-:W-:Y:S02]  /*36c0*/  ISETP.GE.U32.AND.EX P0, PT, R13, RZ, PT, P0 ;  /* 0x000000ff0d00720c */ /* 0x000fe40003f06100 */
[----:B------:R-:W-:Y:S02]  /*36d0*/  LOP3.LUT P2, RZ, R12, 0xff, RZ, 0xc0, !PT ;  /* 0x000000ff0cff7812 */ /* 0x000fe4000784c0ff */
[----:B------:R-:W-:Y:S02]  /*36e0*/  ISETP.LT.U32.AND P1, PT, R11, R2, PT ;  /* 0x000000020b00720c */ /* 0x000fe40003f21070 */
[----:B------:R-:W-:Y:S02]  /*36f0*/  SEL R4, RZ, 0x1, P3 ;  /* 0x00000001ff047807 */ /* 0x000fe40001800000 */
[----:B------:R-:W-:-:S04]  /*3700*/  ISETP.LT.AND.EX P1, PT, R10, R3, PT, P1 ;  /* 0x000000030a00720c */ /* 0x000fc80003f21310 */
[C---:B------:R-:W-:Y:S02]  /*3710*/  @!P3 SEL R2, R11.reuse, R2, P1 ;  /* 0x000000020b02b207 */ /* 0x040fe40000800000 */
[----:B------:R-:W-:Y:S02]  /*3720*/  @!P3 SEL R3, R10, R3, P1 ;  /* 0x000000030a03b207 */ /* 0x000fe40000800000 */
[----:B------:R-:W-:Y:S02]  /*3730*/  @P2 SEL R4, R12, 0x1, P3 ;  /* 0x000000010c042807 */ /* 0x000fe40001800000 */
[----:B------:R-:W-:Y:S02]  /*3740*/  SEL R2, R11, R2, !P2 ;  /* 0x000000020b027207 */ /* 0x000fe40005000000 */
[----:B------:R-:W-:Y:S01]  /*3750*/  SEL R3, R10, R3, !P2 ;  /* 0x000000030a037207 */ /* 0x000fe20005000000 */
[----:B------:R-:W-:Y:S06]  /*3760*/  @!P0 BRA `(.L_x_177) ;  /* 0x0000001000648947 */ /* 0x000fec0003800000 */
[----:B------:R-:W-:-:S05]  /*3770*/  IADD3 R9, P0, PT, R9, 0x400, RZ ;  /* 0x0000040009097810 */ /* 0x000fca0007f1e0ff */
[----:B------:R-:W-:Y:S01]  /*3780*/  IMAD.X R5, RZ, RZ, R5, P0 ;  /* 0x000000ffff057224 */ /* 0x000fe200000e0605 */
[----:B------:R-:W-:-:S04]  /*3790*/  ISETP.GT.U32.AND P0, PT, R9, UR7, PT ;  /* 0x0000000709007c0c */ /* 0x000fc8000bf04070 */
[----:B------:R-:W-:-:S13]  /*37a0*/  ISETP.GT.U32.AND.EX P0, PT, R5, UR12, PT, P0 ;  /* 0x0000000c05007c0c */ /* 0x000fda000bf04100 */
[----:B------:R-:W-:Y:S05]  /*37b0*/  @!P0 BRA `(.L_x_178) ;  /* 0xfffffffc00008947 */ /* 0x000fea000383ffff */
.L_x_176:
[C---:B------:R-:W-:Y:S01]  /*37c0*/  IADD3 R7, PT, PT, -R9.reuse, UR4, RZ ;  /* 0x0000000409077c10 */ /* 0x040fe2000fffe1ff */
[----:B------:R-:W0:Y:S01]  /*37d0*/  LDCU.64 UR12, c[0x0][0x380] ;  /* 0x00007000ff0c77ac */ /* 0x000e220008000a00 */
[----:B------:R-:W-:Y:S01]  /*37e0*/  ISETP.GE.U32.AND P1, PT, R9, UR4, PT ;  /* 0x0000000409007c0c */ /* 0x000fe2000bf26070 */
[----:B------:R-:W-:Y:S01]  /*37f0*/  BSSY.RECONVERGENT B1, `(.L_x_177) ;  /* 0x0000110000017945 */ /* 0x000fe20003800200 */
[----:B------:R-:W-:-:S04]  /*3800*/  ISETP.GE.AND P0, PT, R8, R7, PT ;  /* 0x000000070800720c */ /* 0x000fc80003f06270 */
[----:B------:R-:W-:-:S13]  /*3810*/  ISETP.GE.U32.OR.EX P0, PT, R5, UR5, P0, P1 ;  /* 0x0000000505007c0c */ /* 0x000fda0008706510 */
[----:B0-----:R-:W-:Y:S05]  /*3820*/  @P0 BRA `(.L_x_179) ;  /* 0x0000001000300947 */ /* 0x001fea0003800000 */
[----:B------:R-:W-:Y:S01]  /*3830*/  LOP3.LUT R6, RZ, R8, RZ, 0x33, !PT ;  /* 0x00000008ff067212 */ /* 0x000fe200078e33ff */
[----:B------:R-:W-:Y:S01]  /*3840*/  BSSY.RECONVERGENT B2, `(.L_x_180) ;  /* 0x0000084000027945 */ /* 0x000fe20003800200 */
[----:B------:R-:W-:Y:S02]  /*3850*/  IMAD.MOV.U32 R10, RZ, RZ, R8 ;  /* 0x000000ffff0a7224 */ /* 0x000fe400078e0008 */
[----:B------:R-:W-:-:S04]  /*3860*/  IADD3 R11, PT, PT, -R9, UR4, R6 ;  /* 0x00000004090b7c10 */ /* 0x000fc8000fffe106 */
[C---:B------:R-:W-:Y:S02]  /*3870*/  ISETP.GE.U32.AND P0, PT, R11.reuse, 0x700, PT ;  /* 0x000007000b00780c */ /* 0x040fe40003f06070 */
[----:B------:R-:W-:-:S04]  /*3880*/  LEA.HI R12, R11, 0x1, RZ, 0x18 ;  /* 0x000000010b0c7811 */ /* 0x000fc800078fc0ff */
[----:B------:R-:W-:-:S04]  /*3890*/  LOP3.LUT R23, R12, 0x7, RZ, 0xc0, !PT ;  /* 0x000000070c177812 */ /* 0x000fc800078ec0ff */
[----:B------:R-:W-:-:S03]  /*38a0*/  ISETP.NE.AND P1, PT, R23, RZ, PT ;  /* 0x000000ff1700720c */ /* 0x000fc60003f25270 */
[----:B------:R-:W-:Y:S10]  /*38b0*/  @!P0 BRA `(.L_x_181) ;  /* 0x0000000400f08947 */ /* 0x000ff40003800000 */
[----:B------:R-:W-:Y:S01]  /*38c0*/  LOP3.LUT R13, R12, 0x1fffff8, RZ, 0xc0, !PT ;  /* 0x01fffff80c0d7812 */ /* 0x000fe200078ec0ff */
[----:B------:R-:W-:-:S04]  /*38d0*/  IMAD.MOV.U32 R10, RZ, RZ, R8 ;  /* 0x000000ffff0a7224 */ /* 0x000fc800078e0008 */
[----:B------:R-:W-:-:S07]  /*38e0*/  IMAD.MOV R13, RZ, RZ, -R13 ;  /* 0x000000ffff0d7224 */ /* 0x000fce00078e0a0d */
.L_x_182:
        /* <DEDUP_REMOVED lines=16> */
[----:B------:R-:W-:-:S02]  /*39f0*/  LOP3.LUT P5, RZ, R24, 0xff, RZ, 0xc0, !PT ;  /* 0x000000ff18ff7812 */ /* 0x000fc400078ac0ff */
[----:B------:R-:W-:Y:S02]  /*3a00*/  IADD3.X R4, PT, PT, R22, UR9, RZ, P3, !PT ;  /* 0x0000000916047c10 */ /* 0x000fe40009ffe4ff */
        /* <DEDUP_REMOVED lines=23> */
[CC--:B------:R-:W-:Y:S02]  /*3b80*/  SEL R6, R3.reuse, R24.reuse, P0 ;  /* 0x0000001803067207 */ /* 0x0c0fe40000000000 */
        /* <DEDUP_REMOVED lines=10> */
[CC--:B------:R-:W-:Y:S02]  /*3c30*/  ISETP.LT.AND.EX P0, PT, R3.reuse, R6.reuse, PT, P0 ;  /* 0x000000060300720c */ /* 0x0c0fe40003f01300 */
[----:B------:R-:W-:Y:S02]  /*3c40*/  @!P3 SEL R22, RZ, 0x1, P6 ;  /* 0x00000001ff16b807 */ /* 0x000fe40003000000 */
[-C--:B------:R-:W-:Y:S02]  /*3c50*/  SEL R7, R2, R21.reuse, P0 ;  /* 0x0000001502077207 */ /* 0x080fe40000000000 */
        /* <DEDUP_REMOVED lines=31> */
[-C--:B------:R-:W-:Y:S02]  /*3e50*/  ISETP.LT.U32.AND P0, PT, R2, R7.reuse, PT ;  /* 0x000000070200720c */ /* 0x080fe40003f01070 */
        /* <DEDUP_REMOVED lines=34> */
.L_x_181:
[----:B------:R-:W-:Y:S05]  /*4080*/  BSYNC.RECONVERGENT B2 ;  /* 0x0000000000027941 */ /* 0x000fea0003800200 */
.L_x_180:
[----:B------:R-:W-:Y:S05]  /*4090*/  @!P1 BRA `(.L_x_179) ;  /* 0x0000000800149947 */ /* 0x000fea0003800000 */
[----:B------:R-:W-:Y:S01]  /*40a0*/  ISETP.GE.U32.AND P0, PT, R23, 0x4, PT ;  /* 0x000000041700780c */ /* 0x000fe20003f06070 */
[----:B------:R-:W-:Y:S01]  /*40b0*/  BSSY.RECONVERGENT B2, `(.L_x_183) ;  /* 0x0000044000027945 */ /* 0x000fe20003800200 */
[----:B------:R-:W-:-:S11]  /*40c0*/  LOP3.LUT P1, R12, R12, 0x3, RZ, 0xc0, !PT ;  /* 0x000000030c0c7812 */ /* 0x000fd6000782c0ff */
[----:B------:R-:W-:Y:S05]  /*40d0*/  @!P0 BRA `(.L_x_184) ;  /* 0x0000000400048947 */ /* 0x000fea0003800000 */
[----:B------:R-:W0:Y:S01]  /*40e0*/  LDCU.64 UR14, c[0x0][0x380] ;  /* 0x00007000ff0e77ac */ /* 0x000e220008000a00 */
[----:B------:R-:W-:-:S05]  /*40f0*/  IADD3 R17, P0, PT, R10, R9, RZ ;  /* 0x000000090a117210 */ /* 0x000fca0007f1e0ff */
[----:B------:R-:W-:Y:S01]  /*4100*/  IMAD.X R18, RZ, RZ, R5, P0 ;  /* 0x000000ffff127224 */ /* 0x000fe200000e0605 */
[----:B0-----:R-:W-:-:S04]  /*4110*/  LEA R14, P0, R17, UR14, 0x2 ;  /* 0x0000000e110e7c11 */ /* 0x001fc8000f8010ff */
[----:B------:R-:W-:-:S05]  /*4120*/  LEA.HI.X R15, R17, UR15, R18, 0x2, P0 ;  /* 0x0000000f110f7c11 */ /* 0x000fca00080f1412 */
[----:B------:R-:W2:Y:S04]  /*4130*/  LDG.E R16, desc[UR10][R14.64] ;  /* 0x0000000a0e107981 */ /* 0x000ea8000c1e1900 */
[----:B------:R-:W3:Y:S04]  /*4140*/  LDG.E R13, desc[UR10][R14.64+0x400] ;  /* 0x0004000a0e0d7981 */ /* 0x000ee8000c1e1900 */
[----:B------:R-:W4:Y:S04]  /*4150*/  LDG.E R7, desc[UR10][R14.64+0x800] ;  /* 0x0008000a0e077981 */ /* 0x000f28000c1e1900 */
[----:B------:R0:W5:Y:S01]  /*4160*/  LDG.E R6, desc[UR10][R14.64+0xc00] ;  /* 0x000c000a0e067981 */ /* 0x000162000c1e1900 */
[----:B------:R-:W-:-:S02]  /*4170*/  LOP3.LUT P4, RZ, R4, 0xff, RZ, 0xc0, !PT ;  /* 0x000000ff04ff7812 */ /* 0x000fc4000788c0ff */
[----:B------:R-:W-:-:S04]  /*4180*/  IADD3 R17, P2, PT, R17, UR8, RZ ;  /* 0x0000000811117c10 */ /* 0x000fc8000ff5e0ff */
[----:B------:R-:W-:Y:S01]  /*4190*/  IADD3.X R18, PT, PT, R18, UR9, RZ, P2, !PT ;  /* 0x0000000912127c10 */ /* 0x000fe200097fe4ff */
[----:B0-----:R-:W-:-:S05]  /*41a0*/  VIADD R14, R10, 0x100 ;  /* 0x000001000a0e7836 */ /* 0x001fca0000000000 */
[----:B------:R-:W-:Y:S02]  /*41b0*/  IADD3 R14, P5, P6, R9, UR8, R14 ;  /* 0x00000008090e7c10 */ /* 0x000fe4000febe00e */
[C---:B--2---:R-:W-:Y:S02]  /*41c0*/  ISETP.NE.AND P0, PT, R16.reuse, UR6, PT ;  /* 0x0000000610007c0c */ /* 0x044fe4000bf05270 */
[----:B------:R-:W-:Y:S02]  /*41d0*/  ISETP.EQ.AND P3, PT, R16, UR6, P4 ;  /* 0x0000000610007c0c */ /* 0x000fe4000a762270 */
[----:B------:R-:W-:Y:S02]  /*41e0*/  @!P4 SEL R4, RZ, 0x1, P0 ;  /* 0x00000001ff04c807 */ /* 0x000fe40000000000 */
[----:B------:R-:W-:Y:S02]  /*41f0*/  ISETP.LT.U32.AND P0, PT, R17, R2, PT ;  /* 0x000000021100720c */ /* 0x000fe40003f01070 */
[----:B------:R-:W-:-:S02]  /*4200*/  SEL R4, R4, 0x1, !P3 ;  /* 0x0000000104047807 */ /* 0x000fc40005800000 */
[-C--:B------:R-:W-:Y:S02]  /*4210*/  ISETP.LT.AND.EX P0, PT, R18, R3.reuse, PT, P0 ;  /* 0x000000031200720c */ /* 0x080fe40003f01300 */
[----:B------:R-:W-:Y:S02]  /*4220*/  LOP3.LUT P2, RZ, R4, 0xff, RZ, 0xc0, !PT ;  /* 0x000000ff04ff7812 */ /* 0x000fe4000784c0ff */
[-C--:B------:R-:W-:Y:S02]  /*4230*/  SEL R15, R17, R2.reuse, P0 ;  /* 0x00000002110f7207 */ /* 0x080fe40000000000 */
[-C--:B------:R-:W-:Y:S02]  /*4240*/  SEL R16, R18, R3.reuse, P0 ;  /* 0x0000000312107207 */ /* 0x080fe40000000000 */
[----:B---3--:R-:W-:Y:S02]  /*4250*/  ISETP.NE.AND P0, PT, R13, UR6, PT ;  /* 0x000000060d007c0c */ /* 0x008fe4000bf05270 */
[----:B------:R-:W-:Y:S01]  /*4260*/  @!P3 SEL R15, R17, R2, !P4 ;  /* 0x00000002110fb207 */ /* 0x000fe20006000000 */
[----:B------:R-:W-:Y:S01]  /*4270*/  VIADD R2, R10, 0x200 ;  /* 0x000002000a027836 */ /* 0x000fe20000000000 */
[----:B------:R-:W-:-:S02]  /*4280*/  @!P3 SEL R16, R18, R3, !P4 ;  /* 0x000000031210b207 */ /* 0x000fc40006000000 */
[----:B------:R-:W-:Y:S02]  /*4290*/  ISETP.EQ.AND P3, PT, R13, UR6, P2 ;  /* 0x000000060d007c0c */ /* 0x000fe40009762270 */
[----:B------:R-:W-:Y:S02]  /*42a0*/  @!P2 SEL R4, RZ, 0x1, P0 ;  /* 0x00000001ff04a807 */ /* 0x000fe40000000000 */
[----:B------:R-:W-:Y:S02]  /*42b0*/  IADD3.X R13, PT, PT, R5, UR9, RZ, P5, P6 ;  /* 0x00000009050d7c10 */ /* 0x000fe4000afec4ff */
[----:B------:R-:W-:Y:S02]  /*42c0*/  SEL R4, R4, 0x1, !P3 ;  /* 0x0000000104047807 */ /* 0x000fe40005800000 */
[----:B------:R-:W-:Y:S02]  /*42d0*/  ISETP.LT.U32.AND P0, PT, R14, R15, PT ;  /* 0x0000000f0e00720c */ /* 0x000fe40003f01070 */
[----:B------:R-:W-:-:S02]  /*42e0*/  LOP3.LUT P4, RZ, R4, 0xff, RZ, 0xc0, !PT ;  /* 0x000000ff04ff7812 */ /* 0x000fc4000788c0ff */
[----:B------:R-:W-:-:S04]  /*42f0*/  ISETP.LT.AND.EX P0, PT, R13, R16, PT, P0 ;  /* 0x000000100d00720c */ /* 0x000fc80003f01300 */
[CC--:B------:R-:W-:Y:S02]  /*4300*/  SEL R18, R14.reuse, R15.reuse, P0 ;  /* 0x0000000f0e127207 */ /* 0x0c0fe40000000000 */
[CC--:B------:R-:W-:Y:S02]  /*4310*/  SEL R20, R13.reuse, R16.reuse, P0 ;  /* 0x000000100d147207 */ /* 0x0c0fe40000000000 */
[----:B------:R-:W-:Y:S02]  /*4320*/  @!P3 SEL R18, R14, R15, !P2 ;  /* 0x0000000f0e12b207 */ /* 0x000fe40005000000 */
[----:B------:R-:W-:Y:S02]  /*4330*/  @!P3 SEL R20, R13, R16, !P2 ;  /* 0x000000100d14b207 */ /* 0x000fe40005000000 */
[----:B----4-:R-:W-:Y:S02]  /*4340*/  ISETP.NE.AND P3, PT, R7, UR6, PT ;  /* 0x0000000607007c0c */ /* 0x010fe4000bf65270 */
[----:B------:R-:W-:Y:S01]  /*4350*/  IADD3 R3, P5, P0, R9, UR8, R2 ;  /* 0x0000000809037c10 */ /* 0x000fe2000f8be002 */
[C---:B------:R-:W-:Y:S01]  /*4360*/  VIADD R2, R10.reuse, 0x300 ;  /* 0x000003000a027836 */ /* 0x040fe20000000000 */
[----:B------:R-:W-:Y:S01]  /*4370*/  ISETP.EQ.AND P2, PT, R7, UR6, P4 ;  /* 0x0000000607007c0c */ /* 0x000fe2000a742270 */
[----:B------:R-:W-:Y:S01]  /*4380*/  VIADD R10, R10, 0x400 ;  /* 0x000004000a0a7836 */ /* 0x000fe20000000000 */
[----:B------:R-:W-:-:S02]  /*4390*/  @!P4 SEL R4, RZ, 0x1, P3 ;  /* 0x00000001ff04c807 */ /* 0x000fc40001800000 */
[----:B------:R-:W-:Y:S02]  /*43a0*/  IADD3.X R13, PT, PT, R5, UR9, RZ, P5, P0 ;  /* 0x00000009050d7c10 */ /* 0x000fe4000afe04ff */
[----:B------:R-:W-:Y:S02]  /*43b0*/  ISETP.LT.U32.AND P0, PT, R3, R18, PT ;  /* 0x000000120300720c */ /* 0x000fe40003f01070 */
[----:B------:R-:W-:Y:S02]  /*43c0*/  SEL R4, R4, 0x1, !P2 ;  /* 0x0000000104047807 */ /* 0x000fe40005000000 */
[----:B------:R-:W-:Y:S02]  /*43d0*/  ISETP.LT.AND.EX P0, PT, R13, R20, PT, P0 ;  /* 0x000000140d00720c */ /* 0x000fe40003f01300 */
[----:B------:R-:W-:Y:S02]  /*43e0*/  LOP3.LUT P3, RZ, R4, 0xff, RZ, 0xc0, !PT ;  /* 0x000000ff04ff7812 */ /* 0x000fe4000786c0ff */
[----:B------:R-:W-:-:S02]  /*43f0*/  SEL R14, R3, R18, P0 ;  /* 0x00000012030e7207 */ /* 0x000fc40000000000 */
[----:B------:R-:W-:Y:S02]  /*4400*/  SEL R16, R13, R20, P0 ;  /* 0x000000140d107207 */ /* 0x000fe40000000000 */
        /* <DEDUP_REMOVED lines=14> */
.L_x_184:
[----:B------:R-:W-:Y:S05]  /*44f0*/  BSYNC.RECONVERGENT B2 ;  /* 0x0000000000027941 */ /* 0x000fea0003800200 */
.L_x_183:
[----:B------:R-:W-:Y:S05]  /*4500*/  @!P1 BRA `(.L_x_179) ;  /* 0x0000000000f89947 */ /* 0x000fea0003800000 */
[----:B------:R-:W-:Y:S01]  /*4510*/  ISETP.NE.AND P0, PT, R12, 0x1, PT ;  /* 0x000000010c00780c */ /* 0x000fe20003f05270 */
[----:B------:R-:W-:Y:S01]  /*4520*/  BSSY.RECONVERGENT B2, `(.L_x_185) ;  /* 0x0000026000027945 */ /* 0x000fe20003800200 */
[----:B------:R-:W-:-:S11]  /*4530*/  LOP3.LUT P1, RZ, R11, 0x100, RZ, 0xc0, !PT ;  /* 0x000001000bff7812 */ /* 0x000fd6000782c0ff */
[----:B------:R-:W-:Y:S05]  /*4540*/  @!P0 BRA `(.L_x_186) ;  /* 0x00000000008c8947 */ /* 0x000fea0003800000 */
[----:B------:R-:W0:Y:S01]  /*4550*/  LDCU.64 UR14, c[0x0][0x380] ;  /* 0x00007000ff0e77ac */ /* 0x000e220008000a00 */
[----:B------:R-:W-:-:S05]  /*4560*/  IADD3 R11, P0, PT, R10, R9, RZ ;  /* 0x000000090a0b7210 */ /* 0x000fca0007f1e0ff */
[----:B------:R-:W-:Y:S01]  /*4570*/  IMAD.X R12, RZ, RZ, R5, P0 ;  /* 0x000000ffff0c7224 */ /* 0x000fe200000e0605 */
[----:B0-----:R-:W-:-:S04]  /*4580*/  LEA R6, P0, R11, UR14, 0x2 ;  /* 0x0000000e0b067c11 */ /* 0x001fc8000f8010ff */
[----:B------:R-:W-:-:S05]  /*4590*/  LEA.HI.X R7, R11, UR15, R12, 0x2, P0 ;  /* 0x0000000f0b077c11 */ /* 0x000fca00080f140c */
[----:B------:R-:W2:Y:S04]  /*45a0*/  LDG.E R13, desc[UR10][R6.64] ;  /* 0x0000000a060d7981 */ /* 0x000ea8000c1e1900 */
[----:B------:R0:W3:Y:S01]  /*45b0*/  LDG.E R15, desc[UR10][R6.64+0x400] ;  /* 0x0004000a060f7981 */ /* 0x0000e2000c1e1900 */
[----:B------:R-:W-:Y:S01]  /*45c0*/  LOP3.LUT P2, RZ, R4, 0xff, RZ, 0xc0, !PT ;  /* 0x000000ff04ff7812 */ /* 0x000fe2000784c0ff */
[C---:B------:R-:W-:Y:S01]  /*45d0*/  VIADD R14, R10.reuse, 0x100 ;  /* 0x000001000a0e7836 */ /* 0x040fe20000000000 */
[----:B------:R-:W-:Y:S01]  /*45e0*/  IADD3 R11, P0, PT, R11, UR8, RZ ;  /* 0x000000080b0b7c10 */ /* 0x000fe2000ff1e0ff */
[----:B------:R-:W-:-:S03]  /*45f0*/  VIADD R10, R10, 0x200 ;  /* 0x000002000a0a7836 */ /* 0x000fc60000000000 */
[----:B------:R-:W-:Y:S02]  /*4600*/  IADD3.X R12, PT, PT, R12, UR9, RZ, P0, !PT ;  /* 0x000000090c0c7c10 */ /* 0x000fe400087fe4ff */
[----:B------:R-:W-:-:S04]  /*4610*/  ISETP.LT.U32.AND P0, PT, R11, R2, PT ;  /* 0x000000020b00720c */ /* 0x000fc80003f01070 */
[----:B------:R-:W-:-:S04]  /*4620*/  ISETP.LT.AND.EX P0, PT, R12, R3, PT, P0 ;  /* 0x000000030c00720c */ /* 0x000fc80003f01300 */
[----:B0-----:R-:W-:Y:S02]  /*4630*/  SEL R6, R11, R2, P0 ;  /* 0x000000020b067207 */ /* 0x001fe40000000000 */
[----:B------:R-:W-:Y:S02]  /*4640*/  SEL R7, R12, R3, P0 ;  /* 0x000000030c077207 */ /* 0x000fe40000000000 */
[C---:B--2---:R-:W-:Y:S02]  /*4650*/  ISETP.NE.AND P4, PT, R13.reuse, UR6, PT ;  /* 0x000000060d007c0c */ /* 0x044fe4000bf85270 */
[----:B------:R-:W-:Y:S02]  /*4660*/  ISETP.EQ.AND P3, PT, R13, UR6, P2 ;  /* 0x000000060d007c0c */ /* 0x000fe40009762270 */
[----:B------:R-:W-:Y:S02]  /*4670*/  @!P2 SEL R4, RZ, 0x1, P4 ;  /* 0x00000001ff04a807 */ /* 0x000fe40002000000 */
[----:B------:R-:W-:-:S02]  /*4680*/  IADD3 R13, P5, P6, R9, UR8, R14 ;  /* 0x00000008090d7c10 */ /* 0x000fc4000febe00e */
[----:B------:R-:W-:-:S04]  /*4690*/  SEL R4, R4, 0x1, !P3 ;  /* 0x0000000104047807 */ /* 0x000fc80005800000 */
[----:B------:R-:W-:-:S03]  /*46a0*/  LOP3.LUT P4, RZ, R4, 0xff, RZ, 0xc0, !PT ;  /* 0x000000ff04ff7812 */ /* 0x000fc6000788c0ff */
[----:B------:R-:W-:Y:S02]  /*46b0*/  @!P3 SEL R6, R11, R2, !P2 ;  /* 0x000000020b06b207 */ /* 0x000fe40005000000 */
[----:B------:R-:W-:Y:S02]  /*46c0*/  @!P3 SEL R7, R12, R3, !P2 ;  /* 0x000000030c07b207 */ /* 0x000fe40005000000 */
[----:B---3--:R-:W-:Y:S02]  /*46d0*/  ISETP.EQ.AND P3, PT, R15, UR6, P4 ;  /* 0x000000060f007c0c */ /* 0x008fe4000a762270 */
[----:B------:R-:W-:Y:S02]  /*46e0*/  IADD3.X R12, PT, PT, R5, UR9, RZ, P5, P6 ;  /* 0x00000009050c7c10 */ /* 0x000fe4000afec4ff */
        /* <DEDUP_REMOVED lines=9> */
.L_x_186:
[----:B------:R-:W-:Y:S05]  /*4780*/  BSYNC.RECONVERGENT B2 ;  /* 0x0000000000027941 */ /* 0x000fea0003800200 */
.L_x_185:
[----:B------:R-:W-:Y:S05]  /*4790*/  @P1 BRA `(.L_x_179) ;  /* 0x0000000000541947 */ /* 0x000fea0003800000 */
[----:B------:R-:W0:Y:S01]  /*47a0*/  LDCU.64 UR14, c[0x0][0x380] ;  /* 0x00007000ff0e77ac */ /* 0x000e220008000a00 */
[----:B------:R-:W-:-:S05]  /*47b0*/  IADD3 R9, P0, PT, R10, R9, RZ ;  /* 0x000000090a097210 */ /* 0x000fca0007f1e0ff */
[----:B------:R-:W-:Y:S01]  /*47c0*/  IMAD.X R10, RZ, RZ, R5, P0 ;  /* 0x000000ffff0a7224 */ /* 0x000fe200000e0605 */
[----:B0-----:R-:W-:-:S04]  /*47d0*/  LEA R6, P0, R9, UR14, 0x2 ;  /* 0x0000000e09067c11 */ /* 0x001fc8000f8010ff */
[----:B------:R-:W-:-:S05]  /*47e0*/  LEA.HI.X R7, R9, UR15, R10, 0x2, P0 ;  /* 0x0000000f09077c11 */ /* 0x000fca00080f140a */
[----:B------:R-:W2:Y:S01]  /*47f0*/  LDG.E R6, desc[UR10][R6.64] ;  /* 0x0000000a06067981 */ /* 0x000ea2000c1e1900 */
[----:B------:R-:W-:Y:S02]  /*4800*/  LOP3.LUT P3, RZ, R4, 0xff, RZ, 0xc0, !PT ;  /* 0x000000ff04ff7812 */ /* 0x000fe4000786c0ff */
[----:B------:R-:W-:-:S04]  /*4810*/  IADD3 R11, P0, PT, R9, UR8, RZ ;  /* 0x00000008090b7c10 */ /* 0x000fc8000ff1e0ff */
[----:B------:R-:W-:Y:S02]  /*4820*/  IADD3.X R10, PT, PT, R10, UR9, RZ, P0, !PT ;  /* 0x000000090a0a7c10 */ /* 0x000fe400087fe4ff */
        /* <DEDUP_REMOVED lines=12> */
.L_x_179:
[----:B------:R-:W-:Y:S05]  /*48f0*/  BSYNC.RECONVERGENT B1 ;  /* 0x0000000000017941 */ /* 0x000fea0003800200 */
.L_x_177:
        /* <DEDUP_REMOVED lines=20> */
[C---:B------:R-:W-:Y:S02]  /*4a40*/  @!P0 SEL R3, R6.reuse, R3, P1 ;  /* 0x0000000306038207 */ /* 0x040fe40000800000 */
[----:B------:R-:W-:Y:S02]  /*4a50*/  @P0 PRMT R4, R5, 0x7610, R4 ;  /* 0x0000761005040816 */ /* 0x000fe40000000004 */
[----:B------:R-:W-:Y:S02]  /*4a60*/  @P0 SEL R2, R7, R2, !P3 ;  /* 0x0000000207020207 */ /* 0x000fe40005800000 */
[----:B------:R-:W-:-:S07]  /*4a70*/  @P0 SEL R3, R6, R3, !P3 ;  /* 0x0000000306030207 */ /* 0x000fce0005800000 */
.L_x_188:
[----:B------:R-:W-:Y:S05]  /*4a80*/  BSYNC.RECONVERGENT B1 ;  /* 0x0000000000017941 */ /* 0x000fea0003800200 */
.L_x_187:
        /* <DEDUP_REMOVED lines=19> */
[C---:B------:R-:W-:Y:S02]  /*4bc0*/  @!P0 SEL R3, R6.reuse, R3, P5 ;  /* 0x0000000306038207 */ /* 0x040fe40002800000 */
[----:B------:R-:W-:Y:S02]  /*4bd0*/  @P0 PRMT R4, R5, 0x7610, R4 ;  /* 0x0000761005040816 */ /* 0x000fe40000000004 */
[----:B------:R-:W-:Y:S02]  /*4be0*/  @P0 SEL R2, R7, R2, !P6 ;  /* 0x0000000207020207 */ /* 0x000fe40007000000 */
[----:B------:R-:W-:-:S07]  /*4bf0*/  @P0 SEL R3, R6, R3, !P6 ;  /* 0x0000000306030207 */ /* 0x000fce0007000000 */
.L_x_190:
[----:B------:R-:W-:Y:S05]  /*4c00*/  BSYNC.RECONVERGENT B1 ;  /* 0x0000000000017941 */ /* 0x000fea0003800200 */
.L_x_189:
        /* <DEDUP_REMOVED lines=16> */
[C---:B------:R-:W-:Y:S02]  /*4d10*/  @!P0 SEL R3, R6.reuse, R3, P2 ;  /* 0x0000000306038207 */ /* 0x040fe40001000000 */
[----:B------:R-:W-:Y:S02]  /*4d20*/  @P0 PRMT R4, R5, 0x7610, R4 ;  /* 0x0000761005040816 */ /* 0x000fe40000000004 */
[----:B------:R-:W-:Y:S02]  /*4d30*/  @P0 SEL R2, R7, R2, !P5 ;  /* 0x0000000207020207 */ /* 0x000fe40006800000 */
[----:B------:R-:W-:-:S07]  /*4d40*/  @P0 SEL R3, R6, R3, !P5 ;  /* 0x0000000306030207 */ /* 0x000fce0006800000 */
.L_x_192:
[----:B------:R-:W-:Y:S05]  /*4d50*/  BSYNC.RECONVERGENT B1 ;  /* 0x0000000000017941 */ /* 0x000fea0003800200 */
.L_x_191:
        /* <DEDUP_REMOVED lines=16> */
[C---:B------:R-:W-:Y:S02]  /*4e60*/  @!P0 SEL R3, R6.reuse, R3, P2 ;  /* 0x0000000306038207 */ /* 0x040fe40001000000 */
[----:B------:R-:W-:Y:S02]  /*4e70*/  @P0 PRMT R4, R5, 0x7610, R4 ;  /* 0x0000761005040816 */ /* 0x000fe40000000004 */
[----:B------:R-:W-:Y:S02]  /*4e80*/  @P0 SEL R2, R7, R2, !P4 ;  /* 0x0000000207020207 */ /* 0x000fe40006000000 */
[----:B------:R-:W-:-:S07]  /*4e90*/  @P0 SEL R3, R6, R3, !P4 ;  /* 0x0000000306030207 */ /* 0x000fce0006000000 */
.L_x_194:
[----:B------:R-:W-:Y:S05]  /*4ea0*/  BSYNC.RECONVERGENT B1 ;  /* 0x0000000000017941 */ /* 0x000fea0003800200 */
.L_x_193:
        /* <DEDUP_REMOVED lines=20> */
.L_x_196:
[----:B------:R-:W-:Y:S05]  /*4ff0*/  BSYNC.RECONVERGENT B1 ;  /* 0x0000000000017941 */ /* 0x000fea0003800200 */
.L_x_195:
[----:B------:R-:W-:Y:S04]  /*5000*/  BSSY.RECONVERGENT B1, `(.L_x_197) ;  /* 0x000000a000017945 */ /* 0x000fe80003800200 */
[----:B------:R-:W-:Y:S05]  /*5010*/  @P1 BRA `(.L_x_198) ;  /* 0x0000000000201947 */ /* 0x000fea0003800000 */
[----:B----4-:R-:W4:Y:S01]  /*5020*/  S2R R7, SR_CgaCtaId ;  /* 0x0000000000077919 */ /* 0x010f220000008800 */
[----:B--2---:R-:W-:Y:S02]  /*5030*/  MOV R6, 0x400 ;  /* 0x0000040000067802 */ /* 0x004fe40000000f00 */
[----:B0-----:R-:W-:-:S04]  /*5040*/  SHF.R.U32.HI R5, RZ, 0x1, R8 ;  /* 0x00000001ff057819 */ /* 0x001fc80000011608 */
[----:B------:R-:W-:Y:S02]  /*5050*/  LOP3.LUT R5, R5, 0x1f0, RZ, 0xc0, !PT ;  /* 0x000001f005057812 */ /* 0x000fe400078ec0ff */
[----:B----4-:R-:W-:-:S05]  /*5060*/  LEA R6, R7, R6, 0x18 ;  /* 0x0000000607067211 */ /* 0x010fca00078ec0ff */
[----:B------:R-:W-:-:S05]  /*5070*/  IMAD.IADD R5, R5, 0x1, R6 ;  /* 0x0000000105057824 */ /* 0x000fca00078e0206 */
[----:B------:R0:W-:Y:S04]  /*5080*/  STS.64 [R5+0x10], R2 ;  /* 0x0000100205007388 */ /* 0x0001e80000000a00 */
[----:B------:R0:W-:Y:S02]  /*5090*/  STS.U8 [R5+0x8], R4 ;  /* 0x0000080405007388 */ /* 0x0001e40000000000 */
.L_x_198:
[----:B------:R-:W-:Y:S05]  /*50a0*/  BSYNC.RECONVERGENT B1 ;  /* 0x0000000000017941 */ /* 0x000fea0003800200 */
.L_x_197:
        /* <DEDUP_REMOVED lines=8> */
[----:B------:R-:W0:Y:S04]  /*5130*/  LDS.64 R8, [UR6+0x20] ;  /* 0x00002006ff087984 */ /* 0x000e280008000a00 */
[----:B------:R-:W1:Y:S04]  /*5140*/  LDS.U8 R16, [UR6+0x28] ;  /* 0x00002806ff107984 */ /* 0x000e680008000000 */
[----:B--2-4-:R-:W2:Y:S04]  /*5150*/  LDS.64 R6, [UR6+0x30] ;  /* 0x00003006ff067984 */ /* 0x014ea80008000a00 */
[----:B------:R-:W4:Y:S04]  /*5160*/  LDS.U8 R17, [UR6+0x38] ;  /* 0x00003806ff117984 */ /* 0x000f280008000000 */
[----:B------:R-:W4:Y:S04]  /*5170*/  LDS.64 R10, [UR6+0x40] ;  /* 0x00004006ff0a7984 */ /* 0x000f280008000a00 */
[----:B------:R-:W4:Y:S01]  /*5180*/  LDS.U8 R12, [UR6+0x48] ;  /* 0x00004806ff0c7984 */ /* 0x000f220008000000 */
[----:B-----5:R-:W-:-:S04]  /*5190*/  ISETP.NE.AND P2, PT, R14, RZ, PT ;  /* 0x000000ff0e00720c */ /* 0x020fc80003f45270 */
[----:B------:R-:W-:Y:S02]  /*51a0*/  @P4 SEL R14, R4, 0x1, !P2 ;  /* 0x00000001040e4807 */ /* 0x000fe40005000000 */
[-C--:B0-----:R-:W-:Y:S01]  /*51b0*/  ISETP.LT.U32.AND P0, PT, R8, R2.reuse, PT ;  /* 0x000000020800720c */ /* 0x081fe20003f01070 */
[----:B------:R-:W0:Y:S01]  /*51c0*/  LDS.64 R4, [UR6+0x50] ;  /* 0x00005006ff047984 */ /* 0x000e220008000a00 */
[----:B------:R-:W-:Y:S02]  /*51d0*/  LOP3.LUT P3, RZ, R14, 0xff, RZ, 0xc0, !PT ;  /* 0x000000ff0eff7812 */ /* 0x000fe4000786c0ff */
[----:B------:R-:W-:Y:S02]  /*51e0*/  ISETP.LT.AND.EX P0, PT, R9, R3, PT, P0 ;  /* 0x000000030900720c */ /* 0x000fe40003f01300 */
[----:B-1----:R-:W-:Y:S02]  /*51f0*/  ISETP.NE.AND P5, PT, R16, RZ, PT ;  /* 0x000000ff1000720c */ /* 0x002fe40003fa5270 */
[----:B---3--:R-:W-:-:S02]  /*5200*/  @P2 SEL R2, R8, R2, P0 ;  /* 0x0000000208022207 */ /* 0x008fc40000000000 */
[C---:B------:R-:W-:Y:S02]  /*5210*/  @P2 SEL R3, R9.reuse, R3, P0 ;  /* 0x0000000309032207 */ /* 0x040fe40000000000 */
[----:B------:R-:W-:Y:S02]  /*5220*/  SEL R13, R8, R2, !P4 ;  /* 0x00000002080d7207 */ /* 0x000fe40006000000 */
[----:B------:R-:W-:Y:S02]  /*5230*/  SEL R3, R9, R3, !P4 ;  /* 0x0000000309037207 */ /* 0x000fe40006000000 */
[----:B--2---:R-:W-:Y:S01]  /*5240*/  ISETP.LT.U32.AND P0, PT, R6, R13, PT ;  /* 0x0000000d0600720c */ /* 0x004fe20003f01070 */
[----:B------:R-:W-:Y:S01]  /*5250*/  LDS.64 R8, [UR6+0x60] ;  /* 0x00006006ff087984 */ /* 0x000fe20008000a00 */
[----:B------:R-:W-:Y:S02]  /*5260*/  @P3 SEL R16, R14, 0x1, !P5 ;  /* 0x000000010e103807 */ /* 0x000fe40006800000 */
[----:B------:R-:W-:Y:S01]  /*5270*/  ISETP.LT.AND.EX P0, PT, R7, R3, PT, P0 ;  /* 0x000000030700720c */ /* 0x000fe20003f01300 */
[----:B------:R-:W1:Y:S01]  /*5280*/  LDS.U8 R14, [UR6+0x58] ;  /* 0x00005806ff0e7984 */ /* 0x000e620008000000 */
[----:B------:R-:W-:-:S02]  /*5290*/  LOP3.LUT P2, RZ, R16, 0xff, RZ, 0xc0, !PT ;  /* 0x000000ff10ff7812 */ /* 0x000fc4000784c0ff */
[C---:B------:R-:W-:Y:S02]  /*52a0*/  @P5 SEL R13, R6.reuse, R13, P0 ;  /* 0x0000000d060d5207 */ /* 0x040fe40000000000 */
[----:B----4-:R-:W-:Y:S02]  /*52b0*/  ISETP.NE.AND P4, PT, R17, RZ, PT ;  /* 0x000000ff1100720c */ /* 0x010fe40003f85270 */
[C---:B------:R-:W-:Y:S02]  /*52c0*/  @P5 SEL R3, R7.reuse, R3, P0 ;  /* 0x0000000307035207 */ /* 0x040fe40000000000 */
[----:B------:R-:W-:Y:S02]  /*52d0*/  SEL R13, R6, R13, !P3 ;  /* 0x0000000d060d7207 */ /* 0x000fe40005800000 */
[----:B------:R-:W-:Y:S02]  /*52e0*/  SEL R15, R7, R3, !P3 ;  /* 0x00000003070f7207 */ /* 0x000fe40005800000 */
[----:B------:R-:W-:Y:S01]  /*52f0*/  ISETP.LT.U32.AND P0, PT, R10, R13, PT ;  /* 0x0000000d0a00720c */ /* 0x000fe20003f01070 */
[----:B------:R-:W-:Y:S01]  /*5300*/  LDS.64 R6, [UR6+0x70] ;  /* 0x00007006ff067984 */ /* 0x000fe20008000a00 */
[----:B------:R-:W-:-:S02]  /*5310*/  @P2 SEL R17, R16, 0x1, !P4 ;  /* 0x0000000110112807 */ /* 0x000fc40006000000 */
[----:B------:R-:W-:Y:S01]  /*5320*/  ISETP.LT.AND.EX P0, PT, R11, R15, PT, P0 ;  /* 0x0000000f0b00720c */ /* 0x000fe20003f01300 */
[----:B------:R-:W2:Y:S01]  /*5330*/  LDS.U8 R16, [UR6+0x68] ;  /* 0x00006806ff107984 */ /* 0x000ea20008000000 */
        /* <DEDUP_REMOVED lines=8> */
[----:B0-----:R-:W-:Y:S02]  /*53c0*/  ISETP.LT.U32.AND P0, PT, R4, R13, PT ;  /* 0x0000000d0400720c */ /* 0x001fe40003f01070 */
[----:B------:R-:W-:Y:S02]  /*53d0*/  @P5 SEL R12, R17, 0x1, !P3 ;  /* 0x00000001110c5807 */ /* 0x000fe40005800000 */
[----:B------:R-:W-:Y:S02]  /*53e0*/  ISETP.LT.AND.EX P0, PT, R5, R15, PT, P0 ;  /* 0x0000000f0500720c */ /* 0x000fe40003f01300 */
[----:B------:R-:W-:Y:S02]  /*53f0*/  LOP3.LUT P4, RZ, R12, 0xff, RZ, 0xc0, !PT ;  /* 0x000000ff0cff7812 */ /* 0x000fe4000788c0ff */
[----:B------:R-:W-:-:S02]  /*5400*/  @P3 SEL R13, R4, R13, P0 ;  /* 0x0000000d040d3207 */ /* 0x000fc40000000000 */
[----:B-1----:R-:W-:Y:S02]  /*5410*/  ISETP.NE.AND P2, PT, R14, RZ, PT ;  /* 0x000000ff0e00720c */ /* 0x002fe40003f45270 */
        /* <DEDUP_REMOVED lines=8> */
[----:B--2---:R-:W-:Y:S02]  /*54a0*/  ISETP.NE.AND P3, PT, R16, RZ, PT ;  /* 0x000000ff1000720c */ /* 0x004fe40003f65270 */
        /* <DEDUP_REMOVED lines=19> */
[----:B------:R-:W-:-:S07]  /*55e0*/  SEL R3, R3, R7, !P2 ;  /* 0x0000000703037207 */ /* 0x000fce0005000000 */
.L_x_157:
[----:B------:R-:W-:Y:S05]  /*55f0*/  BSYNC.RECONVERGENT B0 ;  /* 0x0000000000007941 */ /* 0x000fea0003800200 */
.L_x_133:
[----:B------:R-:W-:Y:S05]  /*5600*/  @P1 EXIT ;  /* 0x000000000000194d */ /* 0x000fea0003800000 */
[----:B0-2-4-:R-:W0:Y:S01]  /*5610*/  LDC.64 R8, c[0x0][0x3b8] ;  /* 0x0000ee00ff087b82 */ /* 0x015e220000000a00 */
        /* <DEDUP_REMOVED lines=10> */
[----:B---3--:R-:W-:Y:S02]  /*56c0*/  SEL R2, R2, R8, !P1 ;  /* 0x0000000802027207 */ /* 0x008fe40004800000 */
[----:B------:R-:W-:-:S05]  /*56d0*/  SEL R3, R3, R9, !P1 ;  /* 0x0000000903037207 */ /* 0x000fca0004800000 */
[----:B------:R-:W-:Y:S01]  /*56e0*/  STG.E.64 desc[UR10][R4.64+0x8], R2 ;  /* 0x0000080204007986 */ /* 0x000fe2000c101b0a */
[----:B------:R-:W-:Y:S05]  /*56f0*/  EXIT ;  /* 0x000000000000794d */ /* 0x000fea0003800000 */
.L_x_199:
        /* <DEDUP_REMOVED lines=16> */
.L_x_669:


//--------------------- .text._ZN3cub18CUB_300001_SM_10006detail6reduce28DeviceReduceSingleTileKernelINS2_10policy_hubIN4cuda3std3__45tupleIJblEEEjN6thrust24THRUST_300001_SM_1000_NS8cuda_cub9__find_if7functorIS9_EEE10Policy1000EPS9_SI_iSF_S9_S9_NS7_10__identityEEEvT0_T1_T2_T3_T4_T6_ --------------------------
	.section	.text._ZN3cub18CUB_300001_SM_10006detail6reduce28DeviceReduceSingleTileKernelINS2_10policy_hubIN4cuda3std3__45tupleIJblEEEjN6thrust24THRUST_300001_SM_1000_NS8cuda_cub9__find_if7functorIS9_EEE10Policy1000EPS9_SI_iSF_S9_S9_NS7_10__identityEEEvT0_T1_T2_T3_T4_T6_,"ax",@progbits
	.align	128
        .global         _ZN3cub18CUB_300001_SM_10006detail6reduce28DeviceReduceSingleTileKernelINS2_10policy_hubIN4cuda3std3__45tupleIJblEEEjN6thrust24THRUST_300001_SM_1000_NS8cuda_cub9__find_if7functorIS9_EEE10Policy1000EPS9_SI_iSF_S9_S9_NS7_10__identityEEEvT0_T1_T2_T3_T4_T6_
        .type           _ZN3cub18CUB_300001_SM_10006detail6reduce28DeviceReduceSingleTileKernelINS2_10policy_hubIN4cuda3std3__45tupleIJblEEEjN6thrust24THRUST_300001_SM_1000_NS8cuda_cub9__find_if7functorIS9_EEE10Policy1000EPS9_SI_iSF_S9_S9_NS7_10__identityEEEvT0_T1_T2_T3_T4_T6_,@function
        .size           _ZN3cub18CUB_300001_SM_10006detail6reduce28DeviceReduceSingleTileKernelINS2_10policy_hubIN4cuda3std3__45tupleIJblEEEjN6thrust24THRUST_300001_SM_1000_NS8cuda_cub9__find_if7functorIS9_EEE10Policy1000EPS9_SI_iSF_S9_S9_NS7_10__identityEEEvT0_T1_T2_T3_T4_T6_,(.L_x_670 - _ZN3cub18CUB_300001_SM_10006detail6reduce28DeviceReduceSingleTileKernelINS2_10policy_hubIN4cuda3std3__45tupleIJblEEEjN6thrust24THRUST_300001_SM_1000_NS8cuda_cub9__find_if7functorIS9_EEE10Policy1000EPS9_SI_iSF_S9_S9_NS7_10__identityEEEvT0_T1_T2_T3_T4_T6_)
        .other          _ZN3cub18CUB_300001_SM_10006detail6reduce28DeviceReduceSingleTileKernelINS2_10policy_hubIN4cuda3std3__45tupleIJblEEEjN6thrust24THRUST_300001_SM_1000_NS8cuda_cub9__find_if7functorIS9_EEE10Policy1000EPS9_SI_iSF_S9_S9_NS7_10__identityEEEvT0_T1_T2_T3_T4_T6_,@"STO_CUDA_ENTRY STV_DEFAULT"
_ZN3cub18CUB_300001_SM_10006detail6reduce28DeviceReduceSingleTileKernelINS2_10policy_hubIN4cuda3std3__45tupleIJblEEEjN6thrust24THRUST_300001_SM_1000_NS8cuda_cub9__find_if7functorIS9_EEE10Policy1000EPS9_SI_iSF_S9_S9_NS7_10__identityEEEvT0_T1_T2_T3_T4_T6_:
.text._ZN3cub18CUB_300001_SM_10006detail6reduce28DeviceReduceSingleTileKernelINS2_10policy_hubIN4cuda3std3__45tupleIJblEEEjN6thrust24THRUST_300001_SM_1000_NS8cuda_cub9__find_if7functorIS9_EEE10Policy1000EPS9_SI_iSF_S9_S9_NS7_10__identityEEEvT0_T1_T2_T3_T4_T6_:
        /* <DEDUP_REMOVED lines=14> */
.L_x_200:
        /* <DEDUP_REMOVED lines=15> */
.L_x_204:
[----:B------:R-:W-:Y:S05]  /*01d0*/  BSYNC.RECONVERGENT B1 ;  /* 0x0000000000017941 */ /* 0x000fea0003800200 */
.L_x_203:
        /* <DEDUP_REMOVED lines=18> */
.L_x_209:
        /* <DEDUP_REMOVED lines=19> */
.L_x_208:
[----:B------:R-:W-:Y:S05]  /*0430*/  BSYNC.RECONVERGENT B2 ;  /* 0x0000000000027941 */ /* 0x000fea0003800200 */
.L_x_207:
[----:B------:R-:W-:Y:S05]  /*0440*/  @!P1 BRA `(.L_x_206) ;  /* 0x0000000000c89947 */ /* 0x000fea0003800000 */
.L_x_210:
        /* <DEDUP_REMOVED lines=50> */
.L_x_206:
[----:B------:R-:W-:Y:S05]  /*0770*/  BSYNC.RECONVERGENT B1 ;  /* 0x0000000000017941 */ /* 0x000fea0003800200 */
.L_x_205:
        /* <DEDUP_REMOVED lines=26> */
.L_x_213:
[----:B------:R-:W-:Y:S05]  /*0920*/  BSYNC.RECONVERGENT B1 ;  /* 0x0000000000017941 */ /* 0x000fea0003800200 */
.L_x_212:
        /* <DEDUP_REMOVED lines=23> */
.L_x_215:
[----:B------:R-:W-:Y:S05]  /*0aa0*/  BSYNC.RECONVERGENT B1 ;  /* 0x0000000000017941 */ /* 0x000fea0003800200 */
.L_x_214:
        /* <DEDUP_REMOVED lines=20> */
.L_x_217:
[----:B------:R-:W-:Y:S05]  /*0bf0*/  BSYNC.RECONVERGENT B1 ;  /* 0x0000000000017941 */ /* 0x000fea0003800200 */
.L_x_216:
        /* <DEDUP_REMOVED lines=20> */
.L_x_219:
[----:B------:R-:W-:Y:S05]  /*0d40*/  BSYNC.RECONVERGENT B1 ;  /* 0x0000000000017941 */ /* 0x000fea0003800200 */
.L_x_218:
        /* <DEDUP_REMOVED lines=20> */
.L_x_221:
[----:B------:R-:W-:Y:S05]  /*0e90*/  BSYNC.RECONVERGENT B1 ;  /* 0x0000000000017941 */ /* 0x000fea0003800200 */
.L_x_220:
        /* <DEDUP_REMOVED lines=10> */
.L_x_223:
[----:B------:R-:W-:Y:S05]  /*0f40*/  BSYNC.RECONVERGENT B1 ;  /* 0x0000000000017941 */ /* 0x000fea0003800200 */
.L_x_222:
        /* <DEDUP_REMOVED lines=85> */
.L_x_211:
        /* <DEDUP_REMOVED lines=36> */
.L_x_226:
[----:B------:R-:W-:Y:S05]  /*16e0*/  BSYNC.RECONVERGENT B1 ;  /* 0x0000000000017941 */ /* 0x000fea0003800200 */
.L_x_225:
        /* <DEDUP_REMOVED lines=21> */
.L_x_228:
[----:B------:R-:W-:Y:S05]  /*1840*/  BSYNC.RECONVERGENT B1 ;  /* 0x0000000000017941 */ /* 0x000fea0003800200 */
.L_x_227:
        /* <DEDUP_REMOVED lines=20> */
.L_x_230:
[----:B------:R-:W-:Y:S05]  /*1990*/  BSYNC.RECONVERGENT B1 ;  /* 0x0000000000017941 */ /* 0x000fea0003800200 */
.L_x_229:
        /* <DEDUP_REMOVED lines=20> */
.L_x_232:
[----:B------:R-:W-:Y:S05]  /*1ae0*/  BSYNC.RECONVERGENT B1 ;  /* 0x0000000000017941 */ /* 0x000fea0003800200 */
.L_x_231:
        /* <DEDUP_REMOVED lines=20> */
.L_x_234:
[----:B------:R-:W-:Y:S05]  /*1c30*/  BSYNC.RECONVERGENT B1 ;  /* 0x0000000000017941 */ /* 0x000fea0003800200 */
.L_x_233:
        /* <DEDUP_REMOVED lines=10> */
.L_x_236:
[----:B------:R-:W-:Y:S05]  /*1ce0*/  BSYNC.RECONVERGENT B1 ;  /* 0x0000000000017941 */ /* 0x000fea0003800200 */
.L_x_235:
        /* <DEDUP_REMOVED lines=26> */
.L_x_237:
        /* <DEDUP_REMOVED lines=16> */
.L_x_238:
        /* <DEDUP_REMOVED lines=16> */
.L_x_239:
        /* <DEDUP_REMOVED lines=16> */
.L_x_240:
        /* <DEDUP_REMOVED lines=16> */
.L_x_241:
        /* <DEDUP_REMOVED lines=16> */
.L_x_242:
        /* <DEDUP_REMOVED lines=17> */
.L_x_202:
        /* <DEDUP_REMOVED lines=47> */
.L_x_245:
        /* <DEDUP_REMOVED lines=54> */
.L_x_243:
        /* <DEDUP_REMOVED lines=20> */
.L_x_249:
        /* <DEDUP_REMOVED lines=18> */
.L_x_248:
[----:B------:R-:W-:Y:S05]  /*2d50*/  BSYNC.RECONVERGENT B2 ;  /* 0x0000000000027941 */ /* 0x000fea0003800200 */
.L_x_247:
        /* <DEDUP_REMOVED lines=10> */
.L_x_250:
        /* <DEDUP_REMOVED lines=55> */
.L_x_246:
[----:B------:R-:W-:Y:S05]  /*3170*/  BSYNC.RECONVERGENT B1 ;  /* 0x0000000000017941 */ /* 0x000fea0003800200 */
.L_x_244:
        /* <DEDUP_REMOVED lines=24> */
.L_x_252:
[----:B------:R-:W-:Y:S05]  /*3300*/  BSYNC.RECONVERGENT B1 ;  /* 0x0000000000017941 */ /* 0x000fea0003800200 */
.L_x_251:
        /* <DEDUP_REMOVED lines=23> */
.L_x_254:
[----:B------:R-:W-:Y:S05]  /*3480*/  BSYNC.RECONVERGENT B1 ;  /* 0x0000000000017941 */ /* 0x000fea0003800200 */
.L_x_253:
        /* <DEDUP_REMOVED lines=20> */
.L_x_256:
[----:B------:R-:W-:Y:S05]  /*35d0*/  BSYNC.RECONVERGENT B1 ;  /* 0x0000000000017941 */ /* 0x000fea0003800200 */
.L_x_255:
        /* <DEDUP_REMOVED lines=20> */
.L_x_258:
[----:B------:R-:W-:Y:S05]  /*3720*/  BSYNC.RECONVERGENT B1 ;  /* 0x0000000000017941 */ /* 0x000fea0003800200 */
.L_x_257:
        /* <DEDUP_REMOVED lines=20> */
.L_x_260:
[----:B------:R-:W-:Y:S05]  /*3870*/  BSYNC.RECONVERGENT B1 ;  /* 0x0000000000017941 */ /* 0x000fea0003800200 */
.L_x_259:
        /* <DEDUP_REMOVED lines=10> */
.L_x_262:
[----:B------:R-:W-:Y:S05]  /*3920*/  BSYNC.RECONVERGENT B1 ;  /* 0x0000000000017941 */ /* 0x000fea0003800200 */
.L_x_261:
        /* <DEDUP_REMOVED lines=84> */
.L_x_224:
[----:B------:R-:W-:Y:S05]  /*3e70*/  BSYNC.RECONVERGENT B0 ;  /* 0x0000000000007941 */ /* 0x000fea0003800200 */
.L_x_201:
        /* <DEDUP_REMOVED lines=16> */
.L_x_263:
        /* <DEDUP_REMOVED lines=16> */
.L_x_670:


//--------------------- .text._ZN3cub18CUB_300001_SM_10006detail6reduce18DeviceReduceKernelINS2_10policy_hubIN4cuda3std3__45tupleIJblEEEjN6thrust24THRUST_300001_SM_1000_NS8cuda_cub9__find_if7functorIS9_EEE10Policy1000ENSB_12zip_iteratorINS8_IJNSD_26transform_input_iterator_tIbPiNSB_6detail10functional5actorINSM_9compositeIJNSM_16operator_adaptorINS7_8equal_toIvEEEENSN_INSM_8argumentILj0EEEEENSN_INSM_5valueIiEEEEEEEEEEENSB_17counting_iteratorIlNSB_11use_defaultES13_S13_EEEEEEEjSF_S9_NS7_10__identityEEEvT0_PT3_T1_NS0_13GridEvenShareIS1B_EET2_T4_ --------------------------
	.section	.text._ZN3cub18CUB_300001_SM_10006detail6reduce18DeviceReduceKernelINS2_10policy_hubIN4cuda3std3__45tupleIJblEEEjN6thrust24THRUST_300001_SM_1000_NS8cuda_cub9__find_if7functorIS9_EEE10Policy1000ENSB_12zip_iteratorINS8_IJNSD_26transform_input_iterator_tIbPiNSB_6detail10functional5actorINSM_9compositeIJNSM_16operator_adaptorINS7_8equal_toIvEEEENSN_INSM_8argumentILj0EEEEENSN_INSM_5valueIiEEEEEEEEEEENSB_17counting_iteratorIlNSB_11use_defaultES13_S13_EEEEEEEjSF_S9_NS7_10__identityEEEvT0_PT3_T1_NS0_13GridEvenShareIS1B_EET2_T4_,"ax",@progbits
	.align	128
        .global         _ZN3cub18CUB_300001_SM_10006detail6reduce18DeviceReduceKernelINS2_10policy_hubIN4cuda3std3__45tupleIJblEEEjN6thrust24THRUST_300001_SM_1000_NS8cuda_cub9__find_if7functorIS9_EEE10Policy1000ENSB_12zip_iteratorINS8_IJNSD_26transform_input_iterator_tIbPiNSB_6detail10functional5actorINSM_9compositeIJNSM_16operator_adaptorINS7_8equal_toIvEEEENSN_INSM_8argumentILj0EEEEENSN_INSM_5valueIiEEEEEEEEEEENSB_17counting_iteratorIlNSB_11use_defaultES13_S13_EEEEEEEjSF_S9_NS7_10__identityEEEvT0_PT3_T1_NS0_13GridEvenShareIS1B_EET2_T4_
        .type           _ZN3cub18CUB_300001_SM_10006detail6reduce18DeviceReduceKernelINS2_10policy_hubIN4cuda3std3__45tupleIJblEEEjN6thrust24THRUST_300001_SM_1000_NS8cuda_cub9__find_if7functorIS9_EEE10Policy1000ENSB_12zip_iteratorINS8_IJNSD_26transform_input_iterator_tIbPiNSB_6detail10functional5actorINSM_9compositeIJNSM_16operator_adaptorINS7_8equal_toIvEEEENSN_INSM_8argumentILj0EEEEENSN_INSM_5valueIiEEEEEEEEEEENSB_17counting_iteratorIlNSB_11use_defaultES13_S13_EEEEEEEjSF_S9_NS7_10__identityEEEvT0_PT3_T1_NS0_13GridEvenShareIS1B_EET2_T4_,@function
        .size           _ZN3cub18CUB_300001_SM_10006detail6reduce18DeviceReduceKernelINS2_10policy_hubIN4cuda3std3__45tupleIJblEEEjN6thrust24THRUST_300001_SM_1000_NS8cuda_cub9__find_if7functorIS9_EEE10Policy1000ENSB_12zip_iteratorINS8_IJNSD_26transform_input_iterator_tIbPiNSB_6detail10functional5actorINSM_9compositeIJNSM_16operator_adaptorINS7_8equal_toIvEEEENSN_INSM_8argumentILj0EEEEENSN_INSM_5valueIiEEEEEEEEEEENSB_17counting_iteratorIlNSB_11use_defaultES13_S13_EEEEEEEjSF_S9_NS7_10__identityEEEvT0_PT3_T1_NS0_13GridEvenShareIS1B_EET2_T4_,(.L_x_671 - _ZN3cub18CUB_300001_SM_10006detail6reduce18DeviceReduceKernelINS2_10policy_hubIN4cuda3std3__45tupleIJblEEEjN6thrust24THRUST_300001_SM_1000_NS8cuda_cub9__find_if7functorIS9_EEE10Policy1000ENSB_12zip_iteratorINS8_IJNSD_26transform_input_iterator_tIbPiNSB_6detail10functional5actorINSM_9compositeIJNSM_16operator_adaptorINS7_8equal_toIvEEEENSN_INSM_8argumentILj0EEEEENSN_INSM_5valueIiEEEEEEEEEEENSB_17counting_iteratorIlNSB_11use_defaultES13_S13_EEEEEEEjSF_S9_NS7_10__identityEEEvT0_PT3_T1_NS0_13GridEvenShareIS1B_EET2_T4_)
        .other          _ZN3cub18CUB_300001_SM_10006detail6reduce18DeviceReduceKernelINS2_10policy_hubIN4cuda3std3__45tupleIJblEEEjN6thrust24THRUST_300001_SM_1000_NS8cuda_cub9__find_if7functorIS9_EEE10Policy1000ENSB_12zip_iteratorINS8_IJNSD_26transform_input_iterator_tIbPiNSB_6detail10functional5actorINSM_9compositeIJNSM_16operator_adaptorINS7_8equal_toIvEEEENSN_INSM_8argumentILj0EEEEENSN_INSM_5valueIiEEEEEEEEEEENSB_17counting_iteratorIlNSB_11use_defaultES13_S13_EEEEEEEjSF_S9_NS7_10__identityEEEvT0_PT3_T1_NS0_13GridEvenShareIS1B_EET2_T4_,@"STO_CUDA_ENTRY STV_DEFAULT"
_ZN3cub18CUB_300001_SM_10006detail6reduce18DeviceReduceKernelINS2_10policy_hubIN4cuda3std3__45tupleIJblEEEjN6thrust24THRUST_300001_SM_1000_NS8cuda_cub9__find_if7functorIS9_EEE10Policy1000ENSB_12zip_iteratorINS8_IJNSD_26transform_input_iterator_tIbPiNSB_6detail10functional5actorINSM_9compositeIJNSM_16operator_adaptorINS7_8equal_toIvEEEENSN_INSM_8argumentILj0EEEEENSN_INSM_5valueIiEEEEEEEEEEENSB_17counting_iteratorIlNSB_11use_defaultES13_S13_EEEEEEEjSF_S9_NS7_10__identityEEEvT0_PT3_T1_NS0_13GridEvenShareIS1B_EET2_T4_:
.text._ZN3cub18CUB_300001_SM_10006detail6reduce18DeviceReduceKernelINS2_10policy_hubIN4cuda3std3__45tupleIJblEEEjN6thrust24THRUST_300001_SM_1000_NS8cuda_cub9__find_if7functorIS9_EEE10Policy1000ENSB_12zip_iteratorINS8_IJNSD_26transform_input_iterator_tIbPiNSB_6detail10functional5actorINSM_9compositeIJNSM_16operator_adaptorINS7_8equal_toIvEEEENSN_INSM_8argumentILj0EEEEENSN_INSM_5valueIiEEEEEEEEEEENSB_17counting_iteratorIlNSB_11use_defaultES13_S13_EEEEEEEjSF_S9_NS7_10__identityEEEvT0_PT3_T1_NS0_13GridEvenShareIS1B_EET2_T4_:
[----:B------:R-:W-:Y:S01]  /*0000*/  LDC R1, c[0x0][0x37c] ;  /* 0x0000df00ff017b82 */ /* 0x000fe20000000800 */
[----:B------:R-:W0:Y:S01]  /*0010*/  S2R R0, SR_CTAID.X ;  /* 0x0000000000007919 */ /* 0x000e220000002500 */
[----:B------:R-:W1:Y:S01]  /*0020*/  LDCU.64 UR12, c[0x0][0x3b8] ;  /* 0x00007700ff0c77ac */ /* 0x000e620008000a00 */
[----:B------:R-:W-:Y:S01]  /*0030*/  BSSY.RECONVERGENT B0, `(.L_x_264) ;  /* 0x0000586000007945 */ /* 0x000fe20003800200 */
[----:B------:R-:W2:Y:S01]  /*0040*/  LDCU.64 UR10, c[0x0][0x358] ;  /* 0x00006b00ff0a77ac */ /* 0x000ea20008000a00 */
[----:B-1----:R-:W-:Y:S01]  /*0050*/  IMAD.U32 R12, RZ, RZ, UR12 ;  /* 0x0000000cff0c7e24 */ /* 0x002fe2000f8e00ff */
[----:B------:R-:W-:Y:S01]  /*0060*/  USHF.L.U32 UR4, UR13, 0xa, URZ ;  /* 0x0000000a0d047899 */ /* 0x000fe200080006ff */
[----:B0-----:R-:W-:-:S04]  /*0070*/  IMAD.SHL.U32 R5, R0, 0x400, RZ ;  /* 0x0000040000057824 */ /* 0x001fc800078e00ff */
[----:B------:R-:W-:-:S05]  /*0080*/  IMAD.IADD R4, R12, 0x1, -R5 ;  /* 0x000000010c047824 */ /* 0x000fca00078e0a05 */
[----:B------:R-:W-:-:S13]  /*0090*/  ISETP.GT.U32.AND P0, PT, R4, 0x3ff, PT ;  /* 0x000003ff0400780c */ /* 0x000fda0003f04070 */
[----:B--2---:R-:W-:Y:S05]  /*00a0*/  @P0 BRA `(.L_x_265) ;  /* 0x0000003000240947 */ /* 0x004fea0003800000 */
[----:B------:R-:W0:Y:S01]  /*00b0*/  S2R R14, SR_TID.X ;  /* 0x00000000000e7919 */ /* 0x000e220000002100 */
[----:B------:R-:W-:Y:S01]  /*00c0*/  CS2R R18, SRZ ;  /* 0x0000000000127805 */ /* 0x000fe2000001ff00 */
[----:B------:R-:W1:Y:S01]  /*00d0*/  LDCU UR6, c[0x0][0x38c] ;  /* 0x00007180ff0677ac */ /* 0x000e620008000800 */
[----:B------:R-:W2:Y:S01]  /*00e0*/  LDCU.64 UR4, c[0x0][0x390] ;  /* 0x00007200ff0477ac */ /* 0x000ea20008000a00 */
[----:B0-----:R-:W-:-:S13]  /*00f0*/  ISETP.GE.U32.AND P0, PT, R14, R4, PT ;  /* 0x000000040e00720c */ /* 0x001fda0003f06070 */
[----:B------:R-:W0:Y:S01]  /*0100*/  @!P0 LDC.64 R2, c[0x0][0x380] ;  /* 0x0000e000ff028b82 */ /* 0x000e220000000a00 */
[----:B------:R-:W-:-:S07]  /*0110*/  @!P0 IMAD.IADD R7, R5, 0x1, R14 ;  /* 0x0000000105078824 */ /* 0x000fce00078e020e */
[----:B------:R-:W3:Y:S08]  /*0120*/  @!P0 LDC R11, c[0x0][0x38c] ;  /* 0x0000e300ff0b8b82 */ /* 0x000ef00000000800 */
[----:B------:R-:W4:Y:S01]  /*0130*/  @!P0 LDC.64 R8, c[0x0][0x390] ;  /* 0x0000e400ff088b82 */ /* 0x000f220000000a00 */
[----:B0-----:R-:W-:-:S06]  /*0140*/  @!P0 IMAD.WIDE.U32 R2, R7, 0x4, R2 ;  /* 0x0000000407028825 */ /* 0x001fcc00078e0002 */
[----:B------:R-:W3:Y:S01]  /*0150*/  @!P0 LDG.E R2, desc[UR10][R2.64] ;  /* 0x0000000a02028981 */ /* 0x000ee2000c1e1900 */
[----:B------:R-:W-:Y:S01]  /*0160*/  IMAD.MOV.U32 R6, RZ, RZ, R14 ;  /* 0x000000ffff067224 */ /* 0x000fe200078e000e */
[----:B------:R-:W-:Y:S01]  /*0170*/  PRMT R20, RZ, 0x7610, R20 ;  /* 0x00007610ff147816 */ /* 0x000fe20000000014 */
[----:B------:R-:W-:Y:S01]  /*0180*/  @!P0 VIADD R6, R14, 0x100 ;  /* 0x000001000e068836 */ /* 0x000fe20000000000 */
[----:B------:R-:W-:Y:S04]  /*0190*/  BSSY.RECONVERGENT B1, `(.L_x_266) ;  /* 0x0000129000017945 */ /* 0x000fe80003800200 */
[----:B------:R-:W-:Y:S02]  /*01a0*/  ISETP.GE.U32.AND P2, PT, R6, R4, PT ;  /* 0x000000040600720c */ /* 0x000fe40003f46070 */
[----:B----4-:R-:W-:-:S05]  /*01b0*/  @!P0 IADD3 R18, P3, PT, R7, R8, RZ ;  /* 0x0000000807128210 */ /* 0x010fca0007f7e0ff */
[----:B------:R-:W-:Y:S01]  /*01c0*/  @!P0 IMAD.X R19, RZ, RZ, R9, P3 ;  /* 0x000000ffff138224 */ /* 0x000fe200018e0609 */
[----:B---3--:R-:W-:-:S04]  /*01d0*/  @!P0 ISETP.NE.AND P1, PT, R2, R11, PT ;  /* 0x0000000b0200820c */ /* 0x008fc80003f25270 */
[----:B------:R-:W-:-:S04]  /*01e0*/  @!P0 SEL R2, RZ, 0x1, P1 ;  /* 0x00000001ff028807 */ /* 0x000fc80000800000 */
[----:B------:R-:W-:Y:S01]  /*01f0*/  @!P0 PRMT R20, R2, 0x7610, R20 ;  /* 0x0000761002148816 */ /* 0x000fe20000000014 */
[----:B-12---:R-:W-:Y:S06]  /*0200*/  @P2 BRA `(.L_x_267) ;  /* 0x0000001000842947 */ /* 0x006fec0003800000 */
        /* <DEDUP_REMOVED lines=8> */
[----:B------:R-:W0:Y:S01]  /*0290*/  LDC.64 R2, c[0x0][0x380] ;  /* 0x0000e000ff027b82 */ /* 0x000e220000000a00 */
[----:B------:R-:W-:Y:S01]  /*02a0*/  LOP3.LUT R22, R15, 0x1fffff8, RZ, 0xc0, !PT ;  /* 0x01fffff80f167812 */ /* 0x000fe200078ec0ff */
[----:B------:R-:W-:Y:S01]  /*02b0*/  BSSY.RECONVERGENT B3, `(.L_x_270) ;  /* 0x0000089000037945 */ /* 0x000fe20003800200 */
[----:B------:R-:W-:Y:S02]  /*02c0*/  VIADD R21, R6, 0x400 ;  /* 0x0000040006157836 */ /* 0x000fe40000000000 */
[----:B------:R-:W-:Y:S02]  /*02d0*/  IMAD.IADD R17, R5, 0x1, R6 ;  /* 0x0000000105117824 */ /* 0x000fe400078e0206 */
[----:B------:R-:W-:-:S07]  /*02e0*/  IMAD.MOV R22, RZ, RZ, -R22 ;  /* 0x000000ffff167224 */ /* 0x000fce00078e0a16 */
.L_x_271:
[----:B0-----:R-:W-:-:S06]  /*02f0*/  IMAD.WIDE.U32 R6, R17, 0x4, R2 ;  /* 0x0000000411067825 */ /* 0x001fcc00078e0002 */
[----:B------:R0:W2:Y:S01]  /*0300*/  LDG.E R6, desc[UR10][R6.64] ;  /* 0x0000000a06067981 */ /* 0x0000a2000c1e1900 */
[----:B------:R-:W-:-:S04]  /*0310*/  VIADD R29, R17, 0x100 ;  /* 0x00000100111d7836 */ /* 0x000fc80000000000 */
[----:B------:R-:W-:-:S06]  /*0320*/  IMAD.WIDE.U32 R8, R29, 0x4, R2 ;  /* 0x000000041d087825 */ /* 0x000fcc00078e0002 */
[----:B------:R-:W3:Y:S01]  /*0330*/  LDG.E R8, desc[UR10][R8.64] ;  /* 0x0000000a08087981 */ /* 0x000ee2000c1e1900 */
[----:B------:R-:W-:-:S04]  /*0340*/  VIADD R27, R17, 0x200 ;  /* 0x00000200111b7836 */ /* 0x000fc80000000000 */
[----:B------:R-:W-:-:S06]  /*0350*/  IMAD.WIDE.U32 R10, R27, 0x4, R2 ;  /* 0x000000041b0a7825 */ /* 0x000fcc00078e0002 */
[----:B------:R1:W4:Y:S01]  /*0360*/  LDG.E R10, desc[UR10][R10.64] ;  /* 0x0000000a0a0a7981 */ /* 0x000322000c1e1900 */
[----:B------:R-:W-:Y:S01]  /*0370*/  PRMT R24, R20, 0x7610, R24 ;  /* 0x0000761014187816 */ /* 0x000fe20000000018 */
[----:B------:R-:W-:-:S03]  /*0380*/  VIADD R25, R17, 0x300 ;  /* 0x0000030011197836 */ /* 0x000fc60000000000 */
[----:B------:R-:W-:Y:S01]  /*0390*/  LOP3.LUT P3, RZ, R24, 0xff, RZ, 0xc0, !PT ;  /* 0x000000ff18ff7812 */ /* 0x000fe2000786c0ff */
[----:B------:R-:W-:Y:S01]  /*03a0*/  IMAD.WIDE.U32 R12, R25, 0x4, R2 ;  /* 0x00000004190c7825 */ /* 0x000fe200078e0002 */
[----:B0-----:R-:W-:-:S05]  /*03b0*/  IADD3 R7, P1, PT, R17, UR4, RZ ;  /* 0x0000000411077c10 */ /* 0x001fca000ff3e0ff */
[----:B------:R-:W-:Y:S01]  /*03c0*/  IMAD.X R26, RZ, RZ, UR5, P1 ;  /* 0x00000005ff1a7e24 */ /* 0x000fe200088e06ff */
[----:B------:R-:W5:Y:S01]  /*03d0*/  LDG.E R12, desc[UR10][R12.64] ;  /* 0x0000000a0c0c7981 */ /* 0x000f62000c1e1900 */
[----:B------:R-:W-:Y:S01]  /*03e0*/  ISETP.LT.U32.AND P0, PT, R7, R18, PT ;  /* 0x000000120700720c */ /* 0x000fe20003f01070 */
[----:B-1----:R-:W-:-:S03]  /*03f0*/  VIADD R11, R17, 0x400 ;  /* 0x00000400110b7836 */ /* 0x002fc60000000000 */
[----:B------:R-:W-:-:S04]  /*0400*/  ISETP.LT.AND.EX P0, PT, R26, R19, PT, P0 ;  /* 0x000000131a00720c */ /* 0x000fc80003f01300 */
[----:B------:R-:W-:Y:S02]  /*0410*/  SEL R20, R7, R18, P0 ;  /* 0x0000001207147207 */ /* 0x000fe40000000000 */
[----:B------:R-:W-:Y:S02]  /*0420*/  SEL R9, R26, R19, P0 ;  /* 0x000000131a097207 */ /* 0x000fe40000000000 */
[----:B------:R-:W-:Y:S02]  /*0430*/  IADD3 R29, P0, PT, R29, UR4, RZ ;  /* 0x000000041d1d7c10 */ /* 0x000fe4000ff1e0ff */
[C---:B--2---:R-:W-:Y:S02]  /*0440*/  ISETP.NE.AND P1, PT, R6.reuse, UR6, PT ;  /* 0x0000000606007c0c */ /* 0x044fe4000bf25270 */
[----:B------:R-:W-:Y:S02]  /*0450*/  ISETP.EQ.AND P2, PT, R6, UR6, P3 ;  /* 0x0000000606007c0c */ /* 0x000fe40009f42270 */
[----:B------:R-:W-:-:S04]  /*0460*/  @!P3 SEL R24, RZ, 0x1, P1 ;  /* 0x00000001ff18b807 */ /* 0x000fc80000800000 */
[----:B------:R-:W-:-:S04]  /*0470*/  SEL R24, R24, 0x1, !P2 ;  /* 0x0000000118187807 */ /* 0x000fc80005000000 */
[----:B------:R-:W-:-:S03]  /*0480*/  LOP3.LUT P1, RZ, R24, 0xff, RZ, 0xc0, !PT ;  /* 0x000000ff18ff7812 */ /* 0x000fc6000782c0ff */
[----:B------:R-:W-:Y:S01]  /*0490*/  @!P2 SEL R20, R7, R18, !P3 ;  /* 0x000000120714a207 */ /* 0x000fe20005800000 */
[----:B------:R-:W-:Y:S01]  /*04a0*/  IMAD.WIDE.U32 R6, R11, 0x4, R2 ;  /* 0x000000040b067825 */ /* 0x000fe200078e0002 */
[----:B------:R-:W-:Y:S02]  /*04b0*/  @!P2 SEL R9, R26, R19, !P3 ;  /* 0x000000131a09a207 */ /* 0x000fe40005800000 */
[C---:B---3--:R-:W-:Y:S01]  /*04c0*/  ISETP.NE.AND P2, PT, R8.reuse, UR6, PT ;  /* 0x0000000608007c0c */ /* 0x048fe2000bf45270 */
[----:B------:R-:W-:Y:S01]  /*04d0*/  IMAD.X R18, RZ, RZ, UR5, P0 ;  /* 0x00000005ff127e24 */ /* 0x000fe200080e06ff */
[----:B------:R0:W2:Y:S01]  /*04e0*/  LDG.E R13, desc[UR10][R6.64] ;  /* 0x0000000a060d7981 */ /* 0x0000a2000c1e1900 */
[----:B------:R-:W-:Y:S02]  /*04f0*/  ISETP.EQ.AND P3, PT, R8, UR6, P1 ;  /* 0x0000000608007c0c */ /* 0x000fe40008f62270 */
[----:B------:R-:W-:Y:S02]  /*0500*/  ISETP.LT.U32.AND P0, PT, R29, R20, PT ;  /* 0x000000141d00720c */ /* 0x000fe40003f01070 */
[----:B------:R-:W-:-:S02]  /*0510*/  @!P1 SEL R24, RZ, 0x1, P2 ;  /* 0x00000001ff189807 */ /* 0x000fc40001000000 */
[-C--:B------:R-:W-:Y:S02]  /*0520*/  ISETP.LT.AND.EX P0, PT, R18, R9.reuse, PT, P0 ;  /* 0x000000091200720c */ /* 0x080fe40003f01300 */
[----:B------:R-:W-:Y:S01]  /*0530*/  SEL R24, R24, 0x1, !P3 ;  /* 0x0000000118187807 */ /* 0x000fe20005800000 */
[----:B------:R-:W-:Y:S01]  /*0540*/  VIADD R19, R17, 0x500 ;  /* 0x0000050011137836 */ /* 0x000fe20000000000 */
[----:B------:R-:W-:Y:S02]  /*0550*/  SEL R26, R29, R20, P0 ;  /* 0x000000141d1a7207 */ /* 0x000fe40000000000 */
[----:B------:R-:W-:Y:S02]  /*0560*/  LOP3.LUT P2, RZ, R24, 0xff, RZ, 0xc0, !PT ;  /* 0x000000ff18ff7812 */ /* 0x000fe4000784c0ff */
[----:B------:R-:W-:Y:S02]  /*0570*/  SEL R8, R18, R9, P0 ;  /* 0x0000000912087207 */ /* 0x000fe40000000000 */
[----:B------:R-:W-:-:S02]  /*0580*/  IADD3 R27, P0, PT, R27, UR4, RZ ;  /* 0x000000041b1b7c10 */ /* 0x000fc4000ff1e0ff */
[----:B------:R-:W-:Y:S02]  /*0590*/  @!P3 SEL R26, R29, R20, !P1 ;  /* 0x000000141d1ab207 */ /* 0x000fe40004800000 */
[----:B------:R-:W-:Y:S01]  /*05a0*/  @!P3 SEL R8, R18, R9, !P1 ;  /* 0x000000091208b207 */ /* 0x000fe20004800000 */
[----:B0-----:R-:W-:Y:S01]  /*05b0*/  IMAD.WIDE.U32 R6, R19, 0x4, R2 ;  /* 0x0000000413067825 */ /* 0x001fe200078e0002 */
[----:B----4-:R-:W-:-:S03]  /*05c0*/  ISETP.EQ.AND P1, PT, R10, UR6, P2 ;  /* 0x000000060a007c0c */ /* 0x010fc60009722270 */
[----:B------:R-:W-:Y:S01]  /*05d0*/  IMAD.X R9, RZ, RZ, UR5, P0 ;  /* 0x00000005ff097e24 */ /* 0x000fe200080e06ff */
[----:B------:R-:W-:Y:S01]  /*05e0*/  ISETP.LT.U32.AND P0, PT, R27, R26, PT ;  /* 0x0000001a1b00720c */ /* 0x000fe20003f01070 */
[----:B------:R0:W3:Y:S03]  /*05f0*/  LDG.E R18, desc[UR10][R6.64] ;  /* 0x0000000a06127981 */ /* 0x0000e6000c1e1900 */
[----:B------:R-:W-:-:S04]  /*0600*/  ISETP.LT.AND.EX P0, PT, R9, R8, PT, P0 ;  /* 0x000000080900720c */ /* 0x000fc80003f01300 */
[CC--:B------:R-:W-:Y:S02]  /*0610*/  SEL R20, R27.reuse, R26.reuse, P0 ;  /* 0x0000001a1b147207 */ /* 0x0c0fe40000000000 */
[----:B------:R-:W-:Y:S01]  /*0620*/  @!P1 SEL R20, R27, R26, !P2 ;  /* 0x0000001a1b149207 */ /* 0x000fe20005000000 */
[----:B------:R-:W-:Y:S01]  /*0630*/  VIADD R27, R17, 0x600 ;  /* 0x00000600111b7836 */ /* 0x000fe20000000000 */
[----:B------:R-:W-:Y:S02]  /*0640*/  ISETP.NE.AND P3, PT, R10, UR6, PT ;  /* 0x000000060a007c0c */ /* 0x000fe4000bf65270 */
[CC--:B------:R-:W-:Y:S02]  /*0650*/  SEL R10, R9.reuse, R8.reuse, P0 ;  /* 0x00000008090a7207 */ /* 0x0c0fe40000000000 */
[----:B------:R-:W-:Y:S01]  /*0660*/  @!P1 SEL R10, R9, R8, !P2 ;  /* 0x00000008090a9207 */ /* 0x000fe20005000000 */
[----:B------:R-:W-:-:S06]  /*0670*/  IMAD.WIDE.U32 R8, R27, 0x4, R2 ;  /* 0x000000041b087825 */ /* 0x000fcc00078e0002 */
[----:B------:R1:W4:Y:S01]  /*0680*/  LDG.E R8, desc[UR10][R8.64] ;  /* 0x0000000a08087981 */ /* 0x000322000c1e1900 */
[----:B------:R-:W-:Y:S01]  /*0690*/  IADD3 R28, P0, PT, R25, UR4, RZ ;  /* 0x00000004191c7c10 */ /* 0x000fe2000ff1e0ff */
[----:B------:R-:W-:-:S04]  /*06a0*/  VIADD R25, R17, 0x700 ;  /* 0x0000070011197836 */ /* 0x000fc80000000000 */
[----:B0-----:R-:W-:-:S06]  /*06b0*/  IMAD.WIDE.U32 R6, R25, 0x4, R2 ;  /* 0x0000000419067825 */ /* 0x001fcc00078e0002 */
[----:B------:R0:W4:Y:S01]  /*06c0*/  LDG.E R6, desc[UR10][R6.64] ;  /* 0x0000000a06067981 */ /* 0x000122000c1e1900 */
[----:B------:R-:W-:-:S04]  /*06d0*/  @!P2 SEL R24, RZ, 0x1, P3 ;  /* 0x00000001ff18a807 */ /* 0x000fc80001800000 */
[----:B------:R-:W-:-:S04]  /*06e0*/  SEL R24, R24, 0x1, !P1 ;  /* 0x0000000118187807 */ /* 0x000fc80004800000 */
[----:B------:R-:W-:Y:S02]  /*06f0*/  LOP3.LUT P1, RZ, R24, 0xff, RZ, 0xc0, !PT ;  /* 0x000000ff18ff7812 */ /* 0x000fe4000782c0ff */
[C---:B-----5:R-:W-:Y:S02]  /*0700*/  ISETP.NE.AND P2, PT, R12.reuse, UR6, PT ;  /* 0x000000060c007c0c */ /* 0x060fe4000bf45270 */
[----:B------:R-:W-:Y:S01]  /*0710*/  ISETP.EQ.AND P3, PT, R12, UR6, P1 ;  /* 0x000000060c007c0c */ /* 0x000fe20008f62270 */
[----:B------:R-:W-:-:S08]  /*0720*/  IMAD.X R29, RZ, RZ, UR5, P0 ;  /* 0x00000005ff1d7e24 */ /* 0x000fd000080e06ff */
[----:B------:R-:W-:-:S04]  /*0730*/  @!P1 SEL R24, RZ, 0x1, P2 ;  /* 0x00000001ff189807 */ /* 0x000fc80001000000 */
[----:B------:R-:W-:Y:S02]  /*0740*/  SEL R24, R24, 0x1, !P3 ;  /* 0x0000000118187807 */ /* 0x000fe40005800000 */
[----:B------:R-:W-:Y:S02]  /*0750*/  ISETP.LT.U32.AND P0, PT, R28, R20, PT ;  /* 0x000000141c00720c */ /* 0x000fe40003f01070 */
[----:B------:R-:W-:Y:S02]  /*0760*/  LOP3.LUT P2, RZ, R24, 0xff, RZ, 0xc0, !PT ;  /* 0x000000ff18ff7812 */ /* 0x000fe4000784c0ff */
[----:B------:R-:W-:-:S04]  /*0770*/  ISETP.LT.AND.EX P0, PT, R29, R10, PT, P0 ;  /* 0x0000000a1d00720c */ /* 0x000fc80003f01300 */
[C---:B------:R-:W-:Y:S02]  /*0780*/  SEL R26, R28.reuse, R20, P0 ;  /* 0x000000141c1a7207 */ /* 0x040fe40000000000 */
[C---:B-1----:R-:W-:Y:S02]  /*0790*/  SEL R9, R29.reuse, R10, P0 ;  /* 0x0000000a1d097207 */ /* 0x042fe40000000000 */
[----:B------:R-:W-:Y:S02]  /*07a0*/  @!P3 SEL R26, R28, R20, !P1 ;  /* 0x000000141c1ab207 */ /* 0x000fe40004800000 */
[----:B------:R-:W-:Y:S02]  /*07b0*/  @!P3 SEL R9, R29, R10, !P1 ;  /* 0x0000000a1d09b207 */ /* 0x000fe40004800000 */
[----:B------:R-:W-:-:S05]  /*07c0*/  IADD3 R11, P1, PT, R11, UR4, RZ ;  /* 0x000000040b0b7c10 */ /* 0x000fca000ff3e0ff */
[----:B------:R-:W-:Y:S01]  /*07d0*/  IMAD.X R12, RZ, RZ, UR5, P1 ;  /* 0x00000005ff0c7e24 */ /* 0x000fe200088e06ff */
[----:B------:R-:W-:Y:S01]  /*07e0*/  IADD3 R10, P4, PT, R19, UR4, RZ ;  /* 0x00000004130a7c10 */ /* 0x000fe2000ff9e0ff */
[----:B------:R-:W-:Y:S02]  /*07f0*/  VIADD R22, R22, 0x8 ;  /* 0x0000000816167836 */ /* 0x000fe40000000000 */
[----:B------:R-:W-:Y:S02]  /*0800*/  VIADD R21, R21, 0x800 ;  /* 0x0000080015157836 */ /* 0x000fe40000000000 */
[----:B------:R-:W-:Y:S01]  /*0810*/  VIADD R17, R17, 0x800 ;  /* 0x0000080011117836 */ /* 0x000fe20000000000 */
[C---:B--2---:R-:W-:Y:S02]  /*0820*/  ISETP.NE.AND P0, PT, R13.reuse, UR6, PT ;  /* 0x000000060d007c0c */ /* 0x044fe4000bf05270 */
[----:B------:R-:W-:Y:S02]  /*0830*/  ISETP.EQ.AND P3, PT, R13, UR6, P2 ;  /* 0x000000060d007c0c */ /* 0x000fe40009762270 */
[----:B------:R-:W-:-:S04]  /*0840*/  @!P2 SEL R24, RZ, 0x1, P0 ;  /* 0x00000001ff18a807 */ /* 0x000fc80000000000 */
[----:B------:R-:W-:Y:S02]  /*0850*/  SEL R24, R24, 0x1, !P3 ;  /* 0x0000000118187807 */ /* 0x000fe40005800000 */
[----:B------:R-:W-:Y:S02]  /*0860*/  ISETP.LT.U32.AND P0, PT, R11, R26, PT ;  /* 0x0000001a0b00720c */ /* 0x000fe40003f01070 */
[----:B------:R-:W-:Y:S02]  /*0870*/  LOP3.LUT P1, RZ, R24, 0xff, RZ, 0xc0, !PT ;  /* 0x000000ff18ff7812 */ /* 0x000fe4000782c0ff */
[----:B------:R-:W-:-:S04]  /*0880*/  ISETP.LT.AND.EX P0, PT, R12, R9, PT, P0 ;  /* 0x000000090c00720c */ /* 0x000fc80003f01300 */
[CC--:B0-----:R-:W-:Y:S02]  /*0890*/  SEL R7, R11.reuse, R26.reuse, P0 ;  /* 0x0000001a0b077207 */ /* 0x0c1fe40000000000 */
[CC--:B------:R-:W-:Y:S02]  /*08a0*/  SEL R20, R12.reuse, R9.reuse, P0 ;  /* 0x000000090c147207 */ /* 0x0c0fe40000000000 */
[----:B------:R-:W-:Y:S02]  /*08b0*/  @!P3 SEL R7, R11, R26, !P2 ;  /* 0x0000001a0b07b207 */ /* 0x000fe40005000000 */
[----:B------:R-:W-:Y:S02]  /*08c0*/  @!P3 SEL R20, R12, R9, !P2 ;  /* 0x000000090c14b207 */ /* 0x000fe40005000000 */
[C---:B---3--:R-:W-:Y:S01]  /*08d0*/  ISETP.NE.AND P0, PT, R18.reuse, UR6, PT ;  /* 0x0000000612007c0c */ /* 0x048fe2000bf05270 */
[----:B------:R-:W-:Y:S01]  /*08e0*/  IMAD.X R9, RZ, RZ, UR5, P4 ;  /* 0x00000005ff097e24 */ /* 0x000fe2000a0e06ff */
[----:B------:R-:W-:-:S02]  /*08f0*/  ISETP.EQ.AND P3, PT, R18, UR6, P1 ;  /* 0x0000000612007c0c */ /* 0x000fc40008f62270 */
[----:B------:R-:W-:Y:S02]  /*0900*/  @!P1 SEL R24, RZ, 0x1, P0 ;  /* 0x00000001ff189807 */ /* 0x000fe40000000000 */
[-C--:B------:R-:W-:Y:S02]  /*0910*/  ISETP.LT.U32.AND P0, PT, R10, R7.reuse, PT ;  /* 0x000000070a00720c */ /* 0x080fe40003f01070 */
[----:B------:R-:W-:Y:S02]  /*0920*/  SEL R24, R24, 0x1, !P3 ;  /* 0x0000000118187807 */ /* 0x000fe40005800000 */
[----:B------:R-:W-:Y:S02]  /*0930*/  ISETP.LT.AND.EX P0, PT, R9, R20, PT, P0 ;  /* 0x000000140900720c */ /* 0x000fe40003f01300 */
[----:B------:R-:W-:Y:S02]  /*0940*/  LOP3.LUT P2, RZ, R24, 0xff, RZ, 0xc0, !PT ;  /* 0x000000ff18ff7812 */ /* 0x000fe4000784c0ff */
[----:B------:R-:W-:-:S02]  /*0950*/  SEL R12, R10, R7, P0 ;  /* 0x000000070a0c7207 */ /* 0x000fc40000000000 */
[-C--:B------:R-:W-:Y:S02]  /*0960*/  SEL R18, R9, R20.reuse, P0 ;  /* 0x0000001409127207 */ /* 0x080fe40000000000 */
[----:B------:R-:W-:Y:S02]  /*0970*/  IADD3 R27, P0, PT, R27, UR4, RZ ;  /* 0x000000041b1b7c10 */ /* 0x000fe4000ff1e0ff */
[----:B------:R-:W-:Y:S02]  /*0980*/  @!P3 SEL R12, R10, R7, !P1 ;  /* 0x000000070a0cb207 */ /* 0x000fe40004800000 */
[----:B------:R-:W-:Y:S01]  /*0990*/  @!P3 SEL R18, R9, R20, !P1 ;  /* 0x000000140912b207 */ /* 0x000fe20004800000 */
[----:B------:R-:W-:Y:S01]  /*09a0*/  IMAD.X R7, RZ, RZ, UR5, P0 ;  /* 0x00000005ff077e24 */ /* 0x000fe200080e06ff */
[----:B----4-:R-:W-:Y:S02]  /*09b0*/  ISETP.EQ.AND P3, PT, R8, UR6, P2 ;  /* 0x0000000608007c0c */ /* 0x010fe40009762270 */
[----:B------:R-:W-:-:S04]  /*09c0*/  ISETP.LT.U32.AND P0, PT, R27, R12, PT ;  /* 0x0000000c1b00720c */ /* 0x000fc80003f01070 */
[----:B------:R-:W-:Y:S02]  /*09d0*/  ISETP.LT.AND.EX P0, PT, R7, R18, PT, P0 ;  /* 0x000000120700720c */ /* 0x000fe40003f01300 */
[----:B------:R-:W-:Y:S02]  /*09e0*/  ISETP.NE.AND P1, PT, R8, UR6, PT ;  /* 0x0000000608007c0c */ /* 0x000fe4000bf25270 */
[----:B------:R-:W-:Y:S02]  /*09f0*/  SEL R8, R27, R12, P0 ;  /* 0x0000000c1b087207 */ /* 0x000fe40000000000 */
[----:B------:R-:W-:Y:S02]  /*0a00*/  SEL R10, R7, R18, P0 ;  /* 0x00000012070a7207 */ /* 0x000fe40000000000 */
[----:B------:R-:W-:Y:S02]  /*0a10*/  IADD3 R25, P0, PT, R25, UR4, RZ ;  /* 0x0000000419197c10 */ /* 0x000fe4000ff1e0ff */
[----:B------:R-:W-:-:S02]  /*0a20*/  @!P3 SEL R8, R27, R12, !P2 ;  /* 0x0000000c1b08b207 */ /* 0x000fc40005000000 */
[----:B------:R-:W-:Y:S01]  /*0a30*/  @!P3 SEL R10, R7, R18, !P2 ;  /* 0x00000012070ab207 */ /* 0x000fe20005000000 */
[----:B------:R-:W-:Y:S01]  /*0a40*/  IMAD.X R7, RZ, RZ, UR5, P0 ;  /* 0x00000005ff077e24 */ /* 0x000fe200080e06ff */
[----:B------:R-:W-:Y:S02]  /*0a50*/  @!P2 SEL R24, RZ, 0x1, P1 ;  /* 0x00000001ff18a807 */ /* 0x000fe40000800000 */
[----:B------:R-:W-:Y:S02]  /*0a60*/  ISETP.LT.U32.AND P0, PT, R25, R8, PT ;  /* 0x000000081900720c */ /* 0x000fe40003f01070 */
[----:B------:R-:W-:Y:S02]  /*0a70*/  SEL R24, R24, 0x1, !P3 ;  /* 0x0000000118187807 */ /* 0x000fe40005800000 */
[----:B------:R-:W-:Y:S02]  /*0a80*/  ISETP.LT.AND.EX P0, PT, R7, R10, PT, P0 ;  /* 0x0000000a0700720c */ /* 0x000fe40003f01300 */
[----:B------:R-:W-:-:S02]  /*0a90*/  LOP3.LUT P1, RZ, R24, 0xff, RZ, 0xc0, !PT ;  /* 0x000000ff18ff7812 */ /* 0x000fc4000782c0ff */
[----:B------:R-:W-:Y:S02]  /*0aa0*/  SEL R18, R25, R8, P0 ;  /* 0x0000000819127207 */ /* 0x000fe40000000000 */
[----:B------:R-:W-:Y:S02]  /*0ab0*/  SEL R19, R7, R10, P0 ;  /* 0x0000000a07137207 */ /* 0x000fe40000000000 */
[----:B------:R-:W-:Y:S02]  /*0ac0*/  ISETP.NE.AND P0, PT, R22, RZ, PT ;  /* 0x000000ff1600720c */ /* 0x000fe40003f05270 */
[C---:B------:R-:W-:Y:S02]  /*0ad0*/  ISETP.EQ.AND P2, PT, R6.reuse, UR6, P1 ;  /* 0x0000000606007c0c */ /* 0x040fe40008f42270 */
[----:B------:R-:W-:-:S04]  /*0ae0*/  ISETP.NE.AND P3, PT, R6, UR6, PT ;  /* 0x0000000606007c0c */ /* 0x000fc8000bf65270 */
[----:B------:R-:W-:-:S04]  /*0af0*/  @!P1 SEL R24, RZ, 0x1, P3 ;  /* 0x00000001ff189807 */ /* 0x000fc80001800000 */
[----:B------:R-:W-:-:S03]  /*0b00*/  SEL R20, R24, 0x1, !P2 ;  /* 0x0000000118147807 */ /* 0x000fc60005000000 */
[----:B------:R-:W-:Y:S02]  /*0b10*/  @!P2 SEL R18, R25, R8, !P1 ;  /* 0x000000081912a207 */ /* 0x000fe40004800000 */
[----:B------:R-:W-:Y:S01]  /*0b20*/  @!P2 SEL R19, R7, R10, !P1 ;  /* 0x0000000a0713a207 */ /* 0x000fe20004800000 */
[----:B------:R-:W-:Y:S06]  /*0b30*/  @P0 BRA `(.L_x_271) ;  /* 0xfffffff400ec0947 */ /* 0x000fec000383ffff */
[----:B------:R-:W-:Y:S05]  /*0b40*/  BSYNC.RECONVERGENT B3 ;  /* 0x0000000000037941 */ /* 0x000fea0003800200 */
.L_x_270:
[----:B------:R-:W-:-:S07]  /*0b50*/  VIADD R6, R21, 0xfffffc00 ;  /* 0xfffffc0015067836 */ /* 0x000fce0000000000 */
.L_x_269:
[----:B------:R-:W-:Y:S05]  /*0b60*/  BSYNC.RECONVERGENT B2 ;  /* 0x0000000000027941 */ /* 0x000fea0003800200 */
.L_x_268:
[----:B------:R-:W-:-:S13]  /*0b70*/  ISETP.NE.AND P0, PT, R23, RZ, PT ;  /* 0x000000ff1700720c */ /* 0x000fda0003f05270 */
[----:B------:R-:W-:Y:S05]  /*0b80*/  @!P0 BRA `(.L_x_267) ;  /* 0x0000000800248947 */ /* 0x000fea0003800000 */
[----:B------:R-:W-:Y:S01]  /*0b90*/  ISETP.GE.U32.AND P0, PT, R23, 0x4, PT ;  /* 0x000000041700780c */ /* 0x000fe20003f06070 */
[----:B------:R-:W-:Y:S01]  /*0ba0*/  BSSY.RECONVERGENT B2, `(.L_x_272) ;  /* 0x0000047000027945 */ /* 0x000fe20003800200 */
[----:B------:R-:W-:-:S11]  /*0bb0*/  LOP3.LUT P1, R15, R15, 0x3, RZ, 0xc0, !PT ;  /* 0x000000030f0f7812 */ /* 0x000fd6000782c0ff */
[----:B------:R-:W-:Y:S05]  /*0bc0*/  @!P0 BRA `(.L_x_273) ;  /* 0x0000000400108947 */ /* 0x000fea0003800000 */
[----:B------:R-:W0:Y:S01]  /*0bd0*/  LDC.64 R2, c[0x0][0x380] ;  /* 0x0000e000ff027b82 */ /* 0x000e220000000a00 */
[----:B------:R-:W-:Y:S01]  /*0be0*/  IMAD.IADD R17, R5, 0x1, R6 ;  /* 0x0000000105117824 */ /* 0x000fe200078e0206 */
[----:B------:R-:W1:Y:S03]  /*0bf0*/  LDCU UR7, c[0x0][0x38c] ;  /* 0x00007180ff0777ac */ /* 0x000e660008000800 */
[C---:B------:R-:W-:Y:S01]  /*0c00*/  VIADD R13, R17.reuse, 0x100 ;  /* 0x00000100110d7836 */ /* 0x040fe20000000000 */
[----:B------:R-:W2:Y:S01]  /*0c10*/  LDCU.64 UR8, c[0x0][0x390] ;  /* 0x00007200ff0877ac */ /* 0x000ea20008000a00 */
[----:B0-----:R-:W-:-:S06]  /*0c20*/  IMAD.WIDE.U32 R24, R17, 0x4, R2 ;  /* 0x0000000411187825 */ /* 0x001fcc00078e0002 */
[----:B------:R-:W1:Y:S01]  /*0c30*/  LDG.E R24, desc[UR10][R24.64] ;  /* 0x0000000a18187981 */ /* 0x000e62000c1e1900 */
[----:B------:R-:W-:-:S06]  /*0c40*/  IMAD.WIDE.U32 R22, R13, 0x4, R2 ;  /* 0x000000040d167825 */ /* 0x000fcc00078e0002 */
[----:B------:R-:W3:Y:S01]  /*0c50*/  LDG.E R22, desc[UR10][R22.64] ;  /* 0x0000000a16167981 */ /* 0x000ee2000c1e1900 */
[----:B------:R-:W-:-:S04]  /*0c60*/  VIADD R11, R17, 0x200 ;  /* 0x00000200110b7836 */ /* 0x000fc80000000000 */
[----:B------:R-:W-:-:S06]  /*0c70*/  IMAD.WIDE.U32 R8, R11, 0x4, R2 ;  /* 0x000000040b087825 */ /* 0x000fcc00078e0002 */
[----:B------:R-:W4:Y:S01]  /*0c80*/  LDG.E R8, desc[UR10][R8.64] ;  /* 0x0000000a08087981 */ /* 0x000f22000c1e1900 */
[----:B------:R-:W-:-:S04]  /*0c90*/  VIADD R7, R17, 0x300 ;  /* 0x0000030011077836 */ /* 0x000fc80000000000 */
[----:B------:R-:W-:-:S06]  /*0ca0*/  IMAD.WIDE.U32 R2, R7, 0x4, R2 ;  /* 0x0000000407027825 */ /* 0x000fcc00078e0002 */
[----:B------:R0:W5:Y:S01]  /*0cb0*/  LDG.E R2, desc[UR10][R2.64] ;  /* 0x0000000a02027981 */ /* 0x000162000c1e1900 */
[----:B------:R-:W-:Y:S01]  /*0cc0*/  LOP3.LUT P3, RZ, R20, 0xff, RZ, 0xc0, !PT ;  /* 0x000000ff14ff7812 */ /* 0x000fe2000786c0ff */
[----:B------:R-:W-:Y:S01]  /*0cd0*/  VIADD R6, R6, 0x400 ;  /* 0x0000040006067836 */ /* 0x000fe20000000000 */
[----:B--2---:R-:W-:Y:S02]  /*0ce0*/  IADD3 R17, P2, PT, R17, UR8, RZ ;  /* 0x0000000811117c10 */ /* 0x004fe4000ff5e0ff */
[----:B------:R-:W-:-:S03]  /*0cf0*/  IADD3 R13, P5, PT, R13, UR8, RZ ;  /* 0x000000080d0d7c10 */ /* 0x000fc6000ffbe0ff */
[----:B------:R-:W-:Y:S02]  /*0d00*/  IMAD.X R12, RZ, RZ, UR9, P2 ;  /* 0x00000009ff0c7e24 */ /* 0x000fe400090e06ff */
[----:B0-----:R-:W-:Y:S01]  /*0d10*/  IMAD.X R3, RZ, RZ, UR9, P5 ;  /* 0x00000009ff037e24 */ /* 0x001fe2000a8e06ff */
[----:B------:R-:W-:Y:S02]  /*0d20*/  IADD3 R7, P5, PT, R7, UR8, RZ ;  /* 0x0000000807077c10 */ /* 0x000fe4000ffbe0ff */
[C---:B-1----:R-:W-:Y:S02]  /*0d30*/  ISETP.NE.AND P0, PT, R24.reuse, UR7, PT ;  /* 0x0000000718007c0c */ /* 0x042fe4000bf05270 */
[----:B------:R-:W-:Y:S02]  /*0d40*/  ISETP.EQ.AND P4, PT, R24, UR7, P3 ;  /* 0x0000000718007c0c */ /* 0x000fe40009f82270 */
[----:B------:R-:W-:Y:S02]  /*0d50*/  @!P3 SEL R20, RZ, 0x1, P0 ;  /* 0x00000001ff14b807 */ /* 0x000fe40000000000 */
[----:B------:R-:W-:-:S02]  /*0d60*/  ISETP.LT.U32.AND P0, PT, R17, R18, PT ;  /* 0x000000121100720c */ /* 0x000fc40003f01070 */
[----:B------:R-:W-:Y:S02]  /*0d70*/  SEL R20, R20, 0x1, !P4 ;  /* 0x0000000114147807 */ /* 0x000fe40006000000 */
[-C--:B------:R-:W-:Y:S02]  /*0d80*/  ISETP.LT.AND.EX P0, PT, R12, R19.reuse, PT, P0 ;  /* 0x000000130c00720c */ /* 0x080fe40003f01300 */
[----:B------:R-:W-:Y:S02]  /*0d90*/  LOP3.LUT P2, RZ, R20, 0xff, RZ, 0xc0, !PT ;  /* 0x000000ff14ff7812 */ /* 0x000fe4000784c0ff */
[----:B------:R-:W-:Y:S02]  /*0da0*/  SEL R10, R17, R18, P0 ;  /* 0x00000012110a7207 */ /* 0x000fe40000000000 */
[----:B------:R-:W-:Y:S02]  /*0db0*/  SEL R24, R12, R19, P0 ;  /* 0x000000130c187207 */ /* 0x000fe40000000000 */
[----:B---3--:R-:W-:-:S02]  /*0dc0*/  ISETP.NE.AND P0, PT, R22, UR7, PT ;  /* 0x0000000716007c0c */ /* 0x008fc4000bf05270 */
[----:B------:R-:W-:Y:S02]  /*0dd0*/  @!P4 SEL R10, R17, R18, !P3 ;  /* 0x00000012110ac207 */ /* 0x000fe40005800000 */
[----:B------:R-:W-:Y:S02]  /*0de0*/  @!P4 SEL R24, R12, R19, !P3 ;  /* 0x000000130c18c207 */ /* 0x000fe40005800000 */
[----:B------:R-:W-:Y:S02]  /*0df0*/  ISETP.EQ.AND P4, PT, R22, UR7, P2 ;  /* 0x0000000716007c0c */ /* 0x000fe40009782270 */
[----:B------:R-:W-:Y:S02]  /*0e00*/  @!P2 SEL R20, RZ, 0x1, P0 ;  /* 0x00000001ff14a807 */ /* 0x000fe40000000000 */
[----:B------:R-:W-:Y:S02]  /*0e10*/  ISETP.LT.U32.AND P0, PT, R13, R10, PT ;  /* 0x0000000a0d00720c */ /* 0x000fe40003f01070 */
[----:B------:R-:W-:-:S02]  /*0e20*/  SEL R20, R20, 0x1, !P4 ;  /* 0x0000000114147807 */ /* 0x000fc40006000000 */
[----:B------:R-:W-:Y:S02]  /*0e30*/  ISETP.LT.AND.EX P0, PT, R3, R24, PT, P0 ;  /* 0x000000180300720c */ /* 0x000fe40003f01300 */
[----:B------:R-:W-:Y:S02]  /*0e40*/  LOP3.LUT P3, RZ, R20, 0xff, RZ, 0xc0, !PT ;  /* 0x000000ff14ff7812 */ /* 0x000fe4000786c0ff */
[----:B------:R-:W-:Y:S02]  /*0e50*/  SEL R12, R13, R10, P0 ;  /* 0x0000000a0d0c7207 */ /* 0x000fe40000000000 */
[----:B------:R-:W-:Y:S02]  /*0e60*/  SEL R18, R3, R24, P0 ;  /* 0x0000001803127207 */ /* 0x000fe40000000000 */
[----:B------:R-:W-:Y:S02]  /*0e70*/  @!P4 SEL R12, R13, R10, !P2 ;  /* 0x0000000a0d0cc207 */ /* 0x000fe40005000000 */
[----:B------:R-:W-:-:S02]  /*0e80*/  @!P4 SEL R18, R3, R24, !P2 ;  /* 0x000000180312c207 */ /* 0x000fc40005000000 */
[----:B------:R-:W-:Y:S02]  /*0e90*/  IADD3 R11, P0, PT, R11, UR8, RZ ;  /* 0x000000080b0b7c10 */ /* 0x000fe4000ff1e0ff */
[C---:B----4-:R-:W-:Y:S02]  /*0ea0*/  ISETP.NE.AND P2, PT, R8.reuse, UR7, PT ;  /* 0x0000000708007c0c */ /* 0x050fe4000bf45270 */
[----:B------:R-:W-:Y:S01]  /*0eb0*/  ISETP.EQ.AND P4, PT, R8, UR7, P3 ;  /* 0x0000000708007c0c */ /* 0x000fe20009f82270 */
[----:B------:R-:W-:Y:S01]  /*0ec0*/  IMAD.X R3, RZ, RZ, UR9, P0 ;  /* 0x00000009ff037e24 */ /* 0x000fe200080e06ff */
        /* <DEDUP_REMOVED lines=8> */
[----:B------:R-:W-:Y:S01]  /*0f50*/  @!P4 SEL R10, R3, R18, !P3 ;  /* 0x00000012030ac207 */ /* 0x000fe20005800000 */
[----:B------:R-:W-:Y:S01]  /*0f60*/  IMAD.X R3, RZ, RZ, UR9, P5 ;  /* 0x00000009ff037e24 */ /* 0x000fe2000a8e06ff */
[----:B-----5:R-:W-:-:S02]  /*0f70*/  ISETP.EQ.AND P3, PT, R2, UR7, P2 ;  /* 0x0000000702007c0c */ /* 0x020fc40009762270 */
        /* <DEDUP_REMOVED lines=9> */
.L_x_273:
[----:B------:R-:W-:Y:S05]  /*1010*/  BSYNC.RECONVERGENT B2 ;  /* 0x0000000000027941 */ /* 0x000fea0003800200 */
.L_x_272:
[----:B------:R-:W-:Y:S05]  /*1020*/  @!P1 BRA `(.L_x_267) ;  /* 0x0000000000fc9947 */ /* 0x000fea0003800000 */
[----:B------:R-:W-:Y:S01]  /*1030*/  ISETP.NE.AND P0, PT, R15, 0x1, PT ;  /* 0x000000010f00780c */ /* 0x000fe20003f05270 */
[----:B------:R-:W-:Y:S01]  /*1040*/  BSSY.RECONVERGENT B2, `(.L_x_274) ;  /* 0x0000027000027945 */ /* 0x000fe20003800200 */
[----:B------:R-:W-:-:S11]  /*1050*/  LOP3.LUT P1, RZ, R16, 0x100, RZ, 0xc0, !PT ;  /* 0x0000010010ff7812 */ /* 0x000fd6000782c0ff */
[----:B------:R-:W-:Y:S05]  /*1060*/  @!P0 BRA `(.L_x_275) ;  /* 0x0000000000908947 */ /* 0x000fea0003800000 */
[----:B------:R-:W0:Y:S01]  /*1070*/  LDC.64 R2, c[0x0][0x380] ;  /* 0x0000e000ff027b82 */ /* 0x000e220000000a00 */
[----:B------:R-:W-:Y:S01]  /*1080*/  IMAD.IADD R7, R5, 0x1, R6 ;  /* 0x0000000105077824 */ /* 0x000fe200078e0206 */
[----:B------:R-:W1:Y:S03]  /*1090*/  LDCU.64 UR8, c[0x0][0x390] ;  /* 0x00007200ff0877ac */ /* 0x000e660008000a00 */
[C---:B------:R-:W-:Y:S01]  /*10a0*/  VIADD R11, R7.reuse, 0x100 ;  /* 0x00000100070b7836 */ /* 0x040fe20000000000 */
[----:B------:R-:W2:Y:S01]  /*10b0*/  LDCU UR7, c[0x0][0x38c] ;  /* 0x00007180ff0777ac */ /* 0x000ea20008000800 */
[----:B0-----:R-:W-:-:S06]  /*10c0*/  IMAD.WIDE.U32 R8, R7, 0x4, R2 ;  /* 0x0000000407087825 */ /* 0x001fcc00078e0002 */
[----:B------:R-:W2:Y:S01]  /*10d0*/  LDG.E R8, desc[UR10][R8.64] ;  /* 0x0000000a08087981 */ /* 0x000ea2000c1e1900 */
[----:B------:R-:W-:-:S05]  /*10e0*/  IMAD.WIDE.U32 R2, R11, 0x4, R2 ;  /* 0x000000040b027825 */ /* 0x000fca00078e0002 */
[----:B------:R0:W3:Y:S01]  /*10f0*/  LDG.E R10, desc[UR10][R2.64] ;  /* 0x0000000a020a7981 */ /* 0x0000e2000c1e1900 */
[----:B------:R-:W-:Y:S01]  /*1100*/  LOP3.LUT P2, RZ, R20, 0xff, RZ, 0xc0, !PT ;  /* 0x000000ff14ff7812 */ /* 0x000fe2000784c0ff */
[----:B------:R-:W-:Y:S01]  /*1110*/  VIADD R6, R6, 0x200 ;  /* 0x0000020006067836 */ /* 0x000fe20000000000 */
[----:B-1----:R-:W-:-:S04]  /*1120*/  IADD3 R7, P4, PT, R7, UR8, RZ ;  /* 0x0000000807077c10 */ /* 0x002fc8000ff9e0ff */
[----:B------:R-:W-:Y:S02]  /*1130*/  ISETP.LT.U32.AND P0, PT, R7, R18, PT ;  /* 0x000000120700720c */ /* 0x000fe40003f01070 */
[C---:B--2---:R-:W-:Y:S02]  /*1140*/  ISETP.NE.AND P5, PT, R8.reuse, UR7, PT ;  /* 0x0000000708007c0c */ /* 0x044fe4000bfa5270 */
[----:B------:R-:W-:Y:S01]  /*1150*/  ISETP.EQ.AND P3, PT, R8, UR7, P2 ;  /* 0x0000000708007c0c */ /* 0x000fe20009762270 */
[----:B------:R-:W-:Y:S02]  /*1160*/  IMAD.X R8, RZ, RZ, UR9, P4 ;  /* 0x00000009ff087e24 */ /* 0x000fe4000a0e06ff */
[----:B------:R-:W-:Y:S02]  /*1170*/  @!P2 SEL R20, RZ, 0x1, P5 ;  /* 0x00000001ff14a807 */ /* 0x000fe40002800000 */
[----:B------:R-:W-:Y:S02]  /*1180*/  IADD3 R11, P5, PT, R11, UR8, RZ ;  /* 0x000000080b0b7c10 */ /* 0x000fe4000ffbe0ff */
[----:B------:R-:W-:-:S02]  /*1190*/  SEL R20, R20, 0x1, !P3 ;  /* 0x0000000114147807 */ /* 0x000fc40005800000 */
[-C--:B------:R-:W-:Y:S02]  /*11a0*/  ISETP.LT.AND.EX P0, PT, R8, R19.reuse, PT, P0 ;  /* 0x000000130800720c */ /* 0x080fe40003f01300 */
[----:B------:R-:W-:Y:S02]  /*11b0*/  LOP3.LUT P4, RZ, R20, 0xff, RZ, 0xc0, !PT ;  /* 0x000000ff14ff7812 */ /* 0x000fe4000788c0ff */
[CC--:B0-----:R-:W-:Y:S02]  /*11c0*/  SEL R2, R7.reuse, R18.reuse, P0 ;  /* 0x0000001207027207 */ /* 0x0c1fe40000000000 */
[CC--:B------:R-:W-:Y:S02]  /*11d0*/  SEL R3, R8.reuse, R19.reuse, P0 ;  /* 0x0000001308037207 */ /* 0x0c0fe40000000000 */
[----:B------:R-:W-:Y:S02]  /*11e0*/  @!P3 SEL R2, R7, R18, !P2 ;  /* 0x000000120702b207 */ /* 0x000fe40005000000 */
[----:B------:R-:W-:Y:S01]  /*11f0*/  @!P3 SEL R3, R8, R19, !P2 ;  /* 0x000000130803b207 */ /* 0x000fe20005000000 */
[----:B------:R-:W-:Y:S01]  /*1200*/  IMAD.X R8, RZ, RZ, UR9, P5 ;  /* 0x00000009ff087e24 */ /* 0x000fe2000a8e06ff */
[----:B---3--:R-:W-:-:S02]  /*1210*/  ISETP.EQ.AND P3, PT, R10, UR7, P4 ;  /* 0x000000070a007c0c */ /* 0x008fc4000a762270 */
        /* <DEDUP_REMOVED lines=8> */
[----:B------:R-:W-:-:S07]  /*12a0*/  @!P3 SEL R19, R8, R3, !P4 ;  /* 0x000000030813b207 */ /* 0x000fce0006000000 */
.L_x_275:
[----:B------:R-:W-:Y:S05]  /*12b0*/  BSYNC.RECONVERGENT B2 ;  /* 0x0000000000027941 */ /* 0x000fea0003800200 */
.L_x_274:
[----:B------:R-:W-:Y:S05]  /*12c0*/  @P1 BRA `(.L_x_267) ;  /* 0x0000000000541947 */ /* 0x000fea0003800000 */
[----:B------:R-:W0:Y:S01]  /*12d0*/  LDC.64 R2, c[0x0][0x380] ;  /* 0x0000e000ff027b82 */ /* 0x000e220000000a00 */
[----:B------:R-:W-:Y:S01]  /*12e0*/  IMAD.IADD R5, R5, 0x1, R6 ;  /* 0x0000000105057824 */ /* 0x000fe200078e0206 */
[----:B------:R-:W1:Y:S01]  /*12f0*/  LDCU.64 UR8, c[0x0][0x390] ;  /* 0x00007200ff0877ac */ /* 0x000e620008000a00 */
[----:B------:R-:W2:Y:S02]  /*1300*/  LDCU UR7, c[0x0][0x38c] ;  /* 0x00007180ff0777ac */ /* 0x000ea40008000800 */
[----:B0-----:R-:W-:-:S06]  /*1310*/  IMAD.WIDE.U32 R2, R5, 0x4, R2 ;  /* 0x0000000405027825 */ /* 0x001fcc00078e0002 */
[----:B------:R-:W2:Y:S01]  /*1320*/  LDG.E R2, desc[UR10][R2.64] ;  /* 0x0000000a02027981 */ /* 0x000ea2000c1e1900 */
[----:B------:R-:W-:Y:S02]  /*1330*/  LOP3.LUT P3, RZ, R20, 0xff, RZ, 0xc0, !PT ;  /* 0x000000ff14ff7812 */ /* 0x000fe4000786c0ff */
[----:B-1----:R-:W-:-:S05]  /*1340*/  IADD3 R7, P0, PT, R5, UR8, RZ ;  /* 0x0000000805077c10 */ /* 0x002fca000ff1e0ff */
[----:B------:R-:W-:Y:S01]  /*1350*/  IMAD.X R6, RZ, RZ, UR9, P0 ;  /* 0x00000009ff067e24 */ /* 0x000fe200080e06ff */
[----:B------:R-:W-:-:S04]  /*1360*/  ISETP.LT.U32.AND P0, PT, R7, R18, PT ;  /* 0x000000120700720c */ /* 0x000fc80003f01070 */
[----:B------:R-:W-:-:S04]  /*1370*/  ISETP.LT.AND.EX P0, PT, R6, R19, PT, P0 ;  /* 0x000000130600720c */ /* 0x000fc80003f01300 */
[----:B------:R-:W-:Y:S02]  /*1380*/  SEL R5, R7, R18, P0 ;  /* 0x0000001207057207 */ /* 0x000fe40000000000 */
[C---:B--2---:R-:W-:Y:S02]  /*1390*/  ISETP.EQ.AND P1, PT, R2.reuse, UR7, P3 ;  /* 0x0000000702007c0c */ /* 0x044fe40009f22270 */
        /* <DEDUP_REMOVED lines=8> */
.L_x_267:
[----:B------:R-:W-:Y:S05]  /*1420*/  BSYNC.RECONVERGENT B1 ;  /* 0x0000000000017941 */ /* 0x000fea0003800200 */
.L_x_266:
[----:B------:R-:W-:-:S13]  /*1430*/  ISETP.GE.U32.AND P0, PT, R4, 0x100, PT ;  /* 0x000001000400780c */ /* 0x000fda0003f06070 */
        /* <DEDUP_REMOVED lines=25> */
.L_x_278:
[----:B------:R-:W-:Y:S05]  /*15d0*/  BSYNC.RECONVERGENT B1 ;  /* 0x0000000000017941 */ /* 0x000fea0003800200 */
.L_x_277:
        /* <DEDUP_REMOVED lines=23> */
.L_x_280:
[----:B------:R-:W-:Y:S05]  /*1750*/  BSYNC.RECONVERGENT B1 ;  /* 0x0000000000017941 */ /* 0x000fea0003800200 */
.L_x_279:
        /* <DEDUP_REMOVED lines=20> */
.L_x_282:
[----:B------:R-:W-:Y:S05]  /*18a0*/  BSYNC.RECONVERGENT B1 ;  /* 0x0000000000017941 */ /* 0x000fea0003800200 */
.L_x_281:
        /* <DEDUP_REMOVED lines=20> */
.L_x_284:
[----:B------:R-:W-:Y:S05]  /*19f0*/  BSYNC.RECONVERGENT B1 ;  /* 0x0000000000017941 */ /* 0x000fea0003800200 */
.L_x_283:
        /* <DEDUP_REMOVED lines=20> */
.L_x_286:
[----:B------:R-:W-:Y:S05]  /*1b40*/  BSYNC.RECONVERGENT B1 ;  /* 0x0000000000017941 */ /* 0x000fea0003800200 */
.L_x_285:
        /* <DEDUP_REMOVED lines=10> */
.L_x_288:
[----:B------:R-:W-:Y:S05]  /*1bf0*/  BSYNC.RECONVERGENT B1 ;  /* 0x0000000000017941 */ /* 0x000fea0003800200 */
.L_x_287:
        /* <DEDUP_REMOVED lines=15> */
[----:B-----5:R-:W-:-:S04]  /*1cf0*/  ISETP.NE.AND P2, PT, R12, RZ, PT ;  /* 0x000000ff0c00720c */ /* 0x020fc80003f45270 */
[----:B------:R-:W-:Y:S02]  /*1d00*/  @P4 SEL R12, R20, 0x1, !P2 ;  /* 0x00000001140c4807 */ /* 0x000fe40005000000 */
[-C--:B-1----:R-:W-:Y:S01]  /*1d10*/  ISETP.LT.U32.AND P0, PT, R8, R18.reuse, PT ;  /* 0x000000120800720c */ /* 0x082fe20003f01070 */
[----:B------:R-:W-:Y:S01]  /*1d20*/  LDS.U8 R20, [UR4+0x78] ;  /* 0x00007804ff147984 */ /* 0x000fe20008000000 */
[----:B------:R-:W-:Y:S02]  /*1d30*/  LOP3.LUT P3, RZ, R12, 0xff, RZ, 0xc0, !PT ;  /* 0x000000ff0cff7812 */ /* 0x000fe4000786c0ff */
[----:B------:R-:W-:Y:S02]  /*1d40*/  ISETP.LT.AND.EX P0, PT, R9, R19, PT, P0 ;  /* 0x000000130900720c */ /* 0x000fe40003f01300 */
[----:B---3--:R-:W-:Y:S02]  /*1d50*/  ISETP.NE.AND P5, PT, R14, RZ, PT ;  /* 0x000000ff0e00720c */ /* 0x008fe40003fa5270 */
[----:B------:R-:W-:-:S02]  /*1d60*/  @P2 SEL R18, R8, R18, P0 ;  /* 0x0000001208122207 */ /* 0x000fc40000000000 */
[C---:B------:R-:W-:Y:S02]  /*1d70*/  @P2 SEL R19, R9.reuse, R19, P0 ;  /* 0x0000001309132207 */ /* 0x040fe40000000000 */
[----:B------:R-:W-:Y:S02]  /*1d80*/  SEL R11, R8, R18, !P4 ;  /* 0x00000012080b7207 */ /* 0x000fe40006000000 */
[----:B------:R-:W-:Y:S02]  /*1d90*/  SEL R13, R9, R19, !P4 ;  /* 0x00000013090d7207 */ /* 0x000fe40006000000 */
[----:B------:R-:W-:Y:S01]  /*1da0*/  ISETP.LT.U32.AND P0, PT, R6, R11, PT ;  /* 0x0000000b0600720c */ /* 0x000fe20003f01070 */
[----:B------:R-:W-:Y:S01]  /*1db0*/  LDS.64 R8, [UR4+0x60] ;  /* 0x00006004ff087984 */ /* 0x000fe20008000a00 */
[----:B------:R-:W-:Y:S02]  /*1dc0*/  @P3 SEL R14, R12, 0x1, !P5 ;  /* 0x000000010c0e3807 */ /* 0x000fe40006800000 */
[----:B------:R-:W-:Y:S01]  /*1dd0*/  ISETP.LT.AND.EX P0, PT, R7, R13, PT, P0 ;  /* 0x0000000d0700720c */ /* 0x000fe20003f01300 */
[----:B------:R-:W1:Y:S01]  /*1de0*/  LDS.U8 R12, [UR4+0x58] ;  /* 0x00005804ff0c7984 */ /* 0x000e620008000000 */
[----:B------:R-:W-:-:S02]  /*1df0*/  LOP3.LUT P2, RZ, R14, 0xff, RZ, 0xc0, !PT ;  /* 0x000000ff0eff7812 */ /* 0x000fc4000784c0ff */
[C---:B------:R-:W-:Y:S02]  /*1e00*/  @P5 SEL R11, R6.reuse, R11, P0 ;  /* 0x0000000b060b5207 */ /* 0x040fe40000000000 */
[----:B------:R-:W-:Y:S02]  /*1e10*/  ISETP.NE.AND P4, PT, R15, RZ, PT ;  /* 0x000000ff0f00720c */ /* 0x000fe40003f85270 */
[C---:B------:R-:W-:Y:S02]  /*1e20*/  @P5 SEL R13, R7.reuse, R13, P0 ;  /* 0x0000000d070d5207 */ /* 0x040fe40000000000 */
[----:B------:R-:W-:Y:S02]  /*1e30*/  SEL R11, R6, R11, !P3 ;  /* 0x0000000b060b7207 */ /* 0x000fe40005800000 */
[----:B------:R-:W-:Y:S02]  /*1e40*/  SEL R13, R7, R13, !P3 ;  /* 0x0000000d070d7207 */ /* 0x000fe40005800000 */
[----:B0-----:R-:W-:Y:S01]  /*1e50*/  ISETP.LT.U32.AND P0, PT, R2, R11, PT ;  /* 0x0000000b0200720c */ /* 0x001fe20003f01070 */
[----:B------:R-:W-:Y:S01]  /*1e60*/  LDS.64 R6, [UR4+0x70] ;  /* 0x00007004ff067984 */ /* 0x000fe20008000a00 */
[----:B------:R-:W-:-:S02]  /*1e70*/  @P2 SEL R15, R14, 0x1, !P4 ;  /* 0x000000010e0f2807 */ /* 0x000fc40006000000 */
[----:B------:R-:W-:Y:S01]  /*1e80*/  ISETP.LT.AND.EX P0, PT, R3, R13, PT, P0 ;  /* 0x0000000d0300720c */ /* 0x000fe20003f01300 */
[----:B------:R-:W0:Y:S01]  /*1e90*/  LDS.U8 R14, [UR4+0x68] ;  /* 0x00006804ff0e7984 */ /* 0x000e220008000000 */
[----:B------:R-:W-:Y:S02]  /*1ea0*/  ISETP.NE.AND P3, PT, R10, RZ, PT ;  /* 0x000000ff0a00720c */ /* 0x000fe40003f65270 */
[C---:B------:R-:W-:Y:S02]  /*1eb0*/  @P4 SEL R11, R2.reuse, R11, P0 ;  /* 0x0000000b020b4207 */ /* 0x040fe40000000000 */
[----:B------:R-:W-:Y:S02]  /*1ec0*/  LOP3.LUT P5, RZ, R15, 0xff, RZ, 0xc0, !PT ;  /* 0x000000ff0fff7812 */ /* 0x000fe400078ac0ff */
[----:B------:R-:W-:Y:S02]  /*1ed0*/  @P4 SEL R13, R3, R13, P0 ;  /* 0x0000000d030d4207 */ /* 0x000fe40000000000 */
[----:B------:R-:W-:-:S02]  /*1ee0*/  SEL R11, R2, R11, !P2 ;  /* 0x0000000b020b7207 */ /* 0x000fc40005000000 */
[----:B------:R-:W-:Y:S02]  /*1ef0*/  SEL R13, R3, R13, !P2 ;  /* 0x0000000d030d7207 */ /* 0x000fe40005000000 */
[C---:B--2---:R-:W-:Y:S01]  /*1f00*/  ISETP.LT.U32.AND P0, PT, R4.reuse, R11, PT ;  /* 0x0000000b0400720c */ /* 0x044fe20003f01070 */
[----:B------:R-:W2:Y:S03]  /*1f10*/  LDS.64 R2, [UR4+0x80] ;  /* 0x00008004ff027984 */ /* 0x000ea60008000a00 */
[----:B------:R-:W-:Y:S02]  /*1f20*/  ISETP.LT.AND.EX P0, PT, R5, R13, PT, P0 ;  /* 0x0000000d0500720c */ /* 0x000fe40003f01300 */
[----:B------:R-:W-:Y:S02]  /*1f30*/  @P5 SEL R10, R15, 0x1, !P3 ;  /* 0x000000010f0a5807 */ /* 0x000fe40005800000 */
[----:B------:R-:W-:-:S02]  /*1f40*/  @P3 SEL R11, R4, R11, P0 ;  /* 0x0000000b040b3207 */ /* 0x000fc40000000000 */
[----:B-1----:R-:W-:Y:S02]  /*1f50*/  ISETP.NE.AND P2, PT, R12, RZ, PT ;  /* 0x000000ff0c00720c */ /* 0x002fe40003f45270 */
[C---:B------:R-:W-:Y:S02]  /*1f60*/  @P3 SEL R13, R5.reuse, R13, P0 ;  /* 0x0000000d050d3207 */ /* 0x040fe40000000000 */
[----:B------:R-:W-:Y:S02]  /*1f70*/  SEL R11, R4, R11, !P5 ;  /* 0x0000000b040b7207 */ /* 0x000fe40006800000 */
[----:B------:R-:W-:Y:S02]  /*1f80*/  LOP3.LUT P4, RZ, R10, 0xff, RZ, 0xc0, !PT ;  /* 0x000000ff0aff7812 */ /* 0x000fe4000788c0ff */
[----:B------:R-:W-:Y:S02]  /*1f90*/  SEL R13, R5, R13, !P5 ;  /* 0x0000000d050d7207 */ /* 0x000fe40006800000 */
[----:B------:R-:W-:-:S04]  /*1fa0*/  ISETP.LT.U32.AND P0, PT, R8, R11, PT ;  /* 0x0000000b0800720c */ /* 0x000fc80003f01070 */
[C---:B------:R-:W-:Y:S02]  /*1fb0*/  ISETP.LT.AND.EX P0, PT, R9.reuse, R13, PT, P0 ;  /* 0x0000000d0900720c */ /* 0x040fe40003f01300 */
[----:B0-----:R-:W-:Y:S02]  /*1fc0*/  ISETP.NE.AND P3, PT, R14, RZ, PT ;  /* 0x000000ff0e00720c */ /* 0x001fe40003f65270 */
[----:B------:R-:W-:Y:S02]  /*1fd0*/  @P2 SEL R11, R8, R11, P0 ;  /* 0x0000000b080b2207 */ /* 0x000fe40000000000 */
[----:B------:R-:W-:Y:S02]  /*1fe0*/  @P4 SEL R12, R10, 0x1, !P2 ;  /* 0x000000010a0c4807 */ /* 0x000fe40005000000 */
[----:B------:R-:W-:Y:S02]  /*1ff0*/  @P2 SEL R13, R9, R13, P0 ;  /* 0x0000000d090d2207 */ /* 0x000fe40000000000 */
[----:B------:R-:W-:-:S02]  /*2000*/  SEL R5, R8, R11, !P4 ;  /* 0x0000000b08057207 */ /* 0x000fc40006000000 */
[----:B------:R-:W-:Y:S02]  /*2010*/  LOP3.LUT P5, RZ, R12, 0xff, RZ, 0xc0, !PT ;  /* 0x000000ff0cff7812 */ /* 0x000fe400078ac0ff */
[----:B------:R-:W-:Y:S02]  /*2020*/  SEL R9, R9, R13, !P4 ;  /* 0x0000000d09097207 */ /* 0x000fe40006000000 */
[----:B------:R-:W-:Y:S02]  /*2030*/  ISETP.LT.U32.AND P0, PT, R6, R5, PT ;  /* 0x000000050600720c */ /* 0x000fe40003f01070 */
[----:B------:R-:W-:Y:S02]  /*2040*/  ISETP.NE.AND P4, PT, R20, RZ, PT ;  /* 0x000000ff1400720c */ /* 0x000fe40003f85270 */
[----:B------:R-:W-:-:S04]  /*2050*/  ISETP.LT.AND.EX P0, PT, R7, R9, PT, P0 ;  /* 0x000000090700720c */ /* 0x000fc80003f01300 */
[----:B------:R-:W-:Y:S02]  /*2060*/  @P3 SEL R5, R6, R5, P0 ;  /* 0x0000000506053207 */ /* 0x000fe40000000000 */
        /* <DEDUP_REMOVED lines=13> */
.L_x_276:
[----:B------:R-:W0:Y:S01]  /*2140*/  S2R R9, SR_LANEID ;  /* 0x0000000000097919 */ /* 0x000e220000000000 */
[----:B------:R-:W-:Y:S01]  /*2150*/  LOP3.LUT R2, R14, 0x3e0, RZ, 0xc0, !PT ;  /* 0x000003e00e027812 */ /* 0x000fe200078ec0ff */
[----:B------:R-:W-:Y:S03]  /*2160*/  BSSY.RECONVERGENT B1, `(.L_x_290) ;  /* 0x0000022000017945 */ /* 0x000fe60003800200 */
[----:B------:R-:W-:Y:S01]  /*2170*/  LOP3.LUT R5, RZ, R2, RZ, 0x33, !PT ;  /* 0x00000002ff057212 */ /* 0x000fe200078e33ff */
[----:B------:R-:W-:-:S04]  /*2180*/  VIADD R3, R2, 0x20 ;  /* 0x0000002002037836 */ /* 0x000fc80000000000 */
[----:B------:R-:W-:Y:S01]  /*2190*/  IMAD.IADD R2, R4, 0x1, R5 ;  /* 0x0000000104027824 */ /* 0x000fe200078e0205 */
[----:B------:R-:W-:-:S04]  /*21a0*/  ISETP.GT.U32.AND P0, PT, R3, R4, PT ;  /* 0x000000040300720c */ /* 0x000fc80003f04070 */
        /* <DEDUP_REMOVED lines=29> */
.L_x_291:
[----:B------:R-:W-:Y:S05]  /*2380*/  BSYNC.RECONVERGENT B1 ;  /* 0x0000000000017941 */ /* 0x000fea0003800200 */
.L_x_290:
        /* <DEDUP_REMOVED lines=21> */
.L_x_293:
[----:B------:R-:W-:Y:S05]  /*24e0*/  BSYNC.RECONVERGENT B1 ;  /* 0x0000000000017941 */ /* 0x000fea0003800200 */
.L_x_292:
        /* <DEDUP_REMOVED lines=20> */
.L_x_295:
[----:B------:R-:W-:Y:S05]  /*2630*/  BSYNC.RECONVERGENT B1 ;  /* 0x0000000000017941 */ /* 0x000fea0003800200 */
.L_x_294:
        /* <DEDUP_REMOVED lines=20> */
.L_x_297:
[----:B------:R-:W-:Y:S05]  /*2780*/  BSYNC.RECONVERGENT B1 ;  /* 0x0000000000017941 */ /* 0x000fea0003800200 */
.L_x_296:
        /* <DEDUP_REMOVED lines=20> */
.L_x_299:
[----:B------:R-:W-:Y:S05]  /*28d0*/  BSYNC.RECONVERGENT B1 ;  /* 0x0000000000017941 */ /* 0x000fea0003800200 */
.L_x_298:
        /* <DEDUP_REMOVED lines=10> */
.L_x_301:
[----:B------:R-:W-:Y:S05]  /*2980*/  BSYNC.RECONVERGENT B1 ;  /* 0x0000000000017941 */ /* 0x000fea0003800200 */
.L_x_300:
[----:B------:R-:W-:Y:S01]  /*2990*/  BAR.SYNC.DEFER_BLOCKING 0x0 ;  /* 0x0000000000007b1d */ /* 0x000fe20000010000 */
[----:B------:R-:W-:-:S13]  /*29a0*/  ISETP.NE.AND P1, PT, R14, RZ, PT ;  /* 0x000000ff0e00720c */ /* 0x000fda0003f25270 */
[----:B------:R-:W-:Y:S05]  /*29b0*/  @P1 BRA `(.L_x_289) ;  /* 0x0000002c00b41947 */ /* 0x000fea0003800000 */
[C---:B------:R-:W-:Y:S02]  /*29c0*/  ISETP.GE.U32.AND P0, PT, R4.reuse, 0x21, PT ;  /* 0x000000210400780c */ /* 0x040fe40003f06070 */
[C---:B------:R-:W-:Y:S02]  /*29d0*/  ISETP.GE.U32.AND P2, PT, R4.reuse, 0x41, PT ;  /* 0x000000410400780c */ /* 0x040fe40003f46070 */
[C---:B------:R-:W-:Y:S02]  /*29e0*/  ISETP.GE.U32.AND P3, PT, R4.reuse, 0x61, PT ;  /* 0x000000610400780c */ /* 0x040fe40003f66070 */
[----:B------:R-:W-:-:S07]  /*29f0*/  ISETP.GE.U32.AND P4, PT, R4, 0x81, PT ;  /* 0x000000810400780c */ /* 0x000fce0003f86070 */
[----:B------:R-:W-:Y:S06]  /*2a00*/  @!P0 BRA `(.L_x_302) ;  /* 0x00000000003c8947 */ /* 0x000fec0003800000 */
[----:B------:R-:W5:Y:S01]  /*2a10*/  S2UR UR5, SR_CgaCtaId ;  /* 0x00000000000579c3 */ /* 0x000f620000008800 */
[----:B------:R-:W-:Y:S01]  /*2a20*/  UMOV UR4, 0x400 ;  /* 0x0000040000047882 */ /* 0x000fe20000000000 */
[----:B------:R-:W-:Y:S01]  /*2a30*/  LOP3.LUT P5, RZ, R20, 0xff, RZ, 0xc0, !PT ;  /* 0x000000ff14ff7812 */ /* 0x000fe200078ac0ff */
[----:B-----5:R-:W-:-:S09]  /*2a40*/  ULEA UR4, UR5, UR4, 0x18 ;  /* 0x0000000405047291 */ /* 0x020fd2000f8ec0ff */
[----:B----4-:R-:W4:Y:S04]  /*2a50*/  LDS.U8 R5, [UR4+0x18] ;  /* 0x00001804ff057984 */ /* 0x010f280008000000 */
[----:B012---:R-:W0:Y:S01]  /*2a60*/  LDS.64 R2, [UR4+0x20] ;  /* 0x00002004ff027984 */ /* 0x007e220008000a00 */
[----:B----4-:R-:W-:Y:S02]  /*2a70*/  ISETP.NE.AND P6, PT, R5, RZ, PT ;  /* 0x000000ff0500720c */ /* 0x010fe40003fc5270 */
        /* <DEDUP_REMOVED lines=8> */
.L_x_302:
[----:B------:R-:W-:Y:S01]  /*2b00*/  ISETP.GE.U32.AND P5, PT, R4, 0xa1, PT ;  /* 0x000000a10400780c */ /* 0x000fe20003fa6070 */
[----:B------:R-:W-:-:S12]  /*2b10*/  @!P2 BRA `(.L_x_303) ;  /* 0x00000000003ca947 */ /* 0x000fd80003800000 */
        /* <DEDUP_REMOVED lines=15> */
.L_x_303:
        /* <DEDUP_REMOVED lines=17> */
.L_x_304:
[----:B------:R-:W-:Y:S01]  /*2d20*/  ISETP.GE.U32.AND P3, PT, R4, 0xe1, PT ;  /* 0x000000e10400780c */ /* 0x000fe20003f66070 */
        /* <DEDUP_REMOVED lines=16> */
.L_x_305:
        /* <DEDUP_REMOVED lines=16> */
.L_x_306:
        /* <DEDUP_REMOVED lines=16> */
.L_x_307:
        /* <DEDUP_REMOVED lines=17> */
.L_x_265:
[----:B------:R-:W0:Y:S01]  /*3140*/  S2R R10, SR_TID.X ;  /* 0x00000000000a7919 */ /* 0x000e220000002100 */
[----:B------:R-:W1:Y:S01]  /*3150*/  LDCU.64 UR6, c[0x0][0x380] ;  /* 0x00007000ff0677ac */ /* 0x000e620008000a00 */
[----:B------:R-:W2:Y:S01]  /*3160*/  LDCU UR5, c[0x0][0x38c] ;  /* 0x00007180ff0577ac */ /* 0x000ea20008000800 */
[----:B0-----:R-:W-:-:S05]  /*3170*/  IADD3 R3, P0, PT, R5, R10, RZ ;  /* 0x0000000a05037210 */ /* 0x001fca0007f1e0ff */
[----:B------:R-:W-:Y:S01]  /*3180*/  IMAD.X R6, RZ, RZ, RZ, P0 ;  /* 0x000000ffff067224 */ /* 0x000fe200000e06ff */
[----:B-1----:R-:W-:-:S04]  /*3190*/  LEA R2, P0, R3, UR6, 0x2 ;  /* 0x0000000603027c11 */ /* 0x002fc8000f8010ff */
[----:B------:R-:W-:Y:S01]  /*31a0*/  LEA.HI.X R3, R3, UR7, R6, 0x2, P0 ;  /* 0x0000000703037c11 */ /* 0x000fe200080f1406 */
[----:B------:R-:W0:Y:S04]  /*31b0*/  LDCU.64 UR6, c[0x0][0x390] ;  /* 0x00007200ff0677ac */ /* 0x000e280008000a00 */
[----:B------:R-:W2:Y:S04]  /*31c0*/  LDG.E R7, desc[UR10][R2.64] ;  /* 0x0000000a02077981 */ /* 0x000ea8000c1e1900 */
[----:B------:R-:W3:Y:S04]  /*31d0*/  LDG.E R8, desc[UR10][R2.64+0x800] ;  /* 0x0008000a02087981 */ /* 0x000ee8000c1e1900 */
[----:B------:R-:W4:Y:S04]  /*31e0*/  LDG.E R6, desc[UR10][R2.64+0x400] ;  /* 0x0004000a02067981 */ /* 0x000f28000c1e1900 */
[----:B------:R1:W5:Y:S01]  /*31f0*/  LDG.E R9, desc[UR10][R2.64+0xc00] ;  /* 0x000c000a02097981 */ /* 0x000362000c1e1900 */
[----:B------:R-:W-:Y:S01]  /*3200*/  VIADD R11, R10, 0x100 ;  /* 0x000001000a0b7836 */ /* 0x000fe20000000000 */
[----:B0-----:R-:W-:-:S02]  /*3210*/  IADD3 R13, P1, PT, R5, UR6, RZ ;  /* 0x00000006050d7c10 */ /* 0x001fc4000ff3e0ff */
[----:B--2---:R-:W-:Y:S01]  /*3220*/  ISETP.NE.AND P0, PT, R7, UR5, PT ;  /* 0x0000000507007c0c */ /* 0x004fe2000bf05270 */
[----:B------:R-:W-:-:S03]  /*3230*/  VIADD R7, R10, 0x200 ;  /* 0x000002000a077836 */ /* 0x000fc60000000000 */
[----:B------:R-:W-:Y:S01]  /*3240*/  SEL R18, R10, R11, !P0 ;  /* 0x0000000b0a127207 */ /* 0x000fe20004000000 */
[----:B------:R-:W-:Y:S01]  /*3250*/  IMAD.U32 R11, RZ, RZ, UR7 ;  /* 0x00000007ff0b7e24 */ /* 0x000fe2000f8e00ff */
[-C--:B------:R-:W-:Y:S02]  /*3260*/  IADD3 R7, P3, PT, R7, R13.reuse, RZ ;  /* 0x0000000d07077210 */ /* 0x080fe40007f7e0ff */
[----:B------:R-:W-:Y:S01]  /*3270*/  IADD3 R18, P4, PT, R18, R13, RZ ;  /* 0x0000000d12127210 */ /* 0x000fe20007f9e0ff */
[----:B------:R-:W-:Y:S01]  /*3280*/  IMAD.X R19, RZ, RZ, R11, P1 ;  /* 0x000000ffff137224 */ /* 0x000fe200008e060b */
[----:B---3--:R-:W-:Y:S02]  /*3290*/  ISETP.NE.AND P2, PT, R8, UR5, PT ;  /* 0x0000000508007c0c */ /* 0x008fe4000bf45270 */
[C---:B------:R-:W-:Y:S01]  /*32a0*/  ISETP.LT.U32.AND P1, PT, R7.reuse, R18, PT ;  /* 0x000000120700720c */ /* 0x040fe20003f21070 */
[--C-:B-1----:R-:W-:Y:S01]  /*32b0*/  IMAD.X R2, RZ, RZ, R19.reuse, P3 ;  /* 0x000000ffff027224 */ /* 0x102fe200018e0613 */
[----:B----4-:R-:W-:Y:S01]  /*32c0*/  ISETP.EQ.OR P0, PT, R6, UR5, !P0 ;  /* 0x0000000506007c0c */ /* 0x010fe2000c702670 */
[----:B------:R-:W-:Y:S01]  /*32d0*/  IMAD.X R19, RZ, RZ, R19, P4 ;  /* 0x000000ffff137224 */ /* 0x000fe200020e0613 */
[----:B------:R-:W-:-:S02]  /*32e0*/  IADD3 R3, P3, PT, R7, 0x100, RZ ;  /* 0x0000010007037810 */ /* 0x000fc40007f7e0ff */
[----:B------:R-:W-:Y:S02]  /*32f0*/  ISETP.GE.U32.AND P4, PT, R4, UR4, PT ;  /* 0x0000000404007c0c */ /* 0x000fe4000bf86070 */
[----:B------:R-:W-:-:S04]  /*3300*/  ISETP.LT.AND.EX P1, PT, R2, R19, PT, P1 ;  /* 0x000000130200720c */ /* 0x000fc80003f21310 */
[----:B------:R-:W-:Y:S02]  /*3310*/  @!P2 SEL R18, R7, R18, P1 ;  /* 0x000000120712a207 */ /* 0x000fe40000800000 */
[----:B------:R-:W-:Y:S02]  /*3320*/  @!P2 SEL R19, R2, R19, P1 ;  /* 0x000000130213a207 */ /* 0x000fe40000800000 */
[----:B-----5:R-:W-:Y:S02]  /*3330*/  ISETP.NE.AND P2, PT, R9, UR5, PT ;  /* 0x0000000509007c0c */ /* 0x020fe4000bf45270 */
[----:B------:R-:W-:Y:S02]  /*3340*/  SEL R18, R18, R7, P0 ;  /* 0x0000000712127207 */ /* 0x000fe40000000000 */
[----:B------:R-:W-:Y:S01]  /*3350*/  SEL R19, R19, R2, P0 ;  /* 0x0000000213137207 */ /* 0x000fe20000000000 */
[----:B------:R-:W-:Y:S01]  /*3360*/  IMAD.X R2, RZ, RZ, R2, P3 ;  /* 0x000000ffff027224 */ /* 0x000fe200018e0602 */
[----:B------:R-:W-:-:S02]  /*3370*/  ISETP.LT.U32.AND P1, PT, R3, R18, PT ;  /* 0x000000120300720c */ /* 0x000fc40003f21070 */
[----:B------:R-:W-:Y:S02]  /*3380*/  ISETP.EQ.OR P0, PT, R8, UR5, P0 ;  /* 0x0000000508007c0c */ /* 0x000fe40008702670 */
[CC--:B------:R-:W-:Y:S02]  /*3390*/  ISETP.LT.AND.EX P1, PT, R2.reuse, R19.reuse, PT, P1 ;  /* 0x000000130200720c */ /* 0x0c0fe40003f21310 */
[----:B------:R-:W-:Y:S02]  /*33a0*/  ISETP.EQ.OR P3, PT, R9, UR5, P0 ;  /* 0x0000000509007c0c */ /* 0x000fe40008762670 */
[----:B------:R-:W-:Y:S02]  /*33b0*/  @!P2 SEL R18, R3, R18, P1 ;  /* 0x000000120312a207 */ /* 0x000fe40000800000 */
[----:B------:R-:W-:Y:S02]  /*33c0*/  @!P2 SEL R19, R2, R19, P1 ;  /* 0x000000130213a207 */ /* 0x000fe40000800000 */
[----:B------:R-:W-:-:S02]  /*33d0*/  SEL R20, RZ, 0x1, !P3 ;  /* 0x00000001ff147807 */ /* 0x000fc40005800000 */
[----:B------:R-:W-:Y:S02]  /*33e0*/  SEL R18, R18, R3, P0 ;  /* 0x0000000312127207 */ /* 0x000fe40000000000 */
[----:B------:R-:W-:Y:S01]  /*33f0*/  SEL R19, R19, R2, P0 ;  /* 0x0000000213137207 */ /* 0x000fe20000000000 */
[----:B------:R-:W-:Y:S06]  /*3400*/  @!P4 BRA `(.L_x_308) ;  /* 0x0000001400e8c947 */ /* 0x000fec0003800000 */
[----:B------:R-:W0:Y:S01]  /*3410*/  LDC.64 R2, c[0x0][0x380] ;  /* 0x0000e000ff027b82 */ /* 0x000e220000000a00 */
[C---:B------:R-:W-:Y:S01]  /*3420*/  VIADD R13, R5.reuse, UR4 ;  /* 0x00000004050d7c36 */ /* 0x040fe20008000000 */
[----:B------:R-:W-:Y:S01]  /*3430*/  LOP3.LUT R7, RZ, R10, RZ, 0x33, !PT ;  /* 0x0000000aff077212 */ /* 0x000fe200078e33ff */
[C---:B------:R-:W-:Y:S01]  /*3440*/  VIADD R8, R12.reuse, 0xfffffc00 ;  /* 0xfffffc000c087836 */ /* 0x040fe20000000000 */
[----:B------:R-:W-:Y:S01]  /*3450*/  IADD3 R15, PT, PT, R5, UR4, R10 ;  /* 0x00000004050f7c10 */ /* 0x000fe2000fffe00a */
[----:B------:R-:W1:Y:S01]  /*3460*/  LDCU UR7, c[0x0][0x38c] ;  /* 0x00007180ff0777ac */ /* 0x000e620008000800 */
[----:B------:R-:W-:Y:S01]  /*3470*/  IADD3 R6, PT, PT, R12, -UR4, R7 ;  /* 0x800000040c067c10 */ /* 0x000fe2000fffe007 */
[----:B------:R-:W-:Y:S01]  /*3480*/  IMAD.MOV.U32 R7, RZ, RZ, RZ ;  /* 0x000000ffff077224 */ /* 0x000fe200078e00ff */
[----:B------:R-:W-:Y:S01]  /*3490*/  ISETP.GT.U32.AND P0, PT, R13, R8, PT ;  /* 0x000000080d00720c */ /* 0x000fe20003f04070 */
[----:B------:R-:W2:Y:S01]  /*34a0*/  LDCU.64 UR8, c[0x0][0x390] ;  /* 0x00007200ff0877ac */ /* 0x000ea20008000a00 */
[----:B------:R-:W-:-:S02]  /*34b0*/  VIADD R15, R15, 0x400 ;  /* 0x000004000f0f7836 */ /* 0x000fc40000000000 */
[----:B------:R-:W-:Y:S01]  /*34c0*/  IMAD.IADD R6, R6, 0x1, -R5 ;  /* 0x0000000106067824 */ /* 0x000fe200078e0a05 */
[----:B------:R-:W3:Y:S08]  /*34d0*/  LDCU.64 UR14, c[0x0][0x3b8] ;  /* 0x00007700ff0e77ac */ /* 0x000ef00008000a00 */
[----:B------:R-:W-:Y:S05]  /*34e0*/  @P0 BRA `(.L_x_309) ;  /* 0x00000004001c0947 */ /* 0x000fea0003800000 */
.L_x_310:
[----:B------:R-:W-:-:S04]  /*34f0*/  IMAD.IADD R11, R10, 0x1, R13 ;  /* 0x000000010a0b7824 */ /* 0x000fc800078e020d */
[----:B0-----:R-:W-:-:S05]  /*3500*/  IMAD.WIDE.U32 R4, R11, 0x4, R2 ;  /* 0x000000040b047825 */ /* 0x001fca00078e0002 */
[----:B------:R-:W4:Y:S04]  /*3510*/  LDG.E R12, desc[UR10][R4.64] ;  /* 0x0000000a040c7981 */ /* 0x000f28000c1e1900 */
[----:B------:R-:W5:Y:S04]  /*3520*/  LDG.E R17, desc[UR10][R4.64+0x400] ;  /* 0x0004000a04117981 */ /* 0x000f68000c1e1900 */
[----:B------:R-:W5:Y:S04]  /*3530*/  LDG.E R16, desc[UR10][R4.64+0x800] ;  /* 0x0008000a04107981 */ /* 0x000f68000c1e1900 */
[----:B------:R0:W5:Y:S01]  /*3540*/  LDG.E R9, desc[UR10][R4.64+0xc00] ;  /* 0x000c000a04097981 */ /* 0x000162000c1e1900 */
[----:B-1----:R-:W-:Y:S01]  /*3550*/  UMOV UR5, UR7 ;  /* 0x0000000700057c82 */ /* 0x002fe20008000000 */
[----:B--2---:R-:W-:Y:S01]  /*3560*/  UMOV UR6, UR8 ;  /* 0x0000000800067c82 */ /* 0x004fe20008000000 */
[----:B------:R-:W-:Y:S01]  /*3570*/  LOP3.LUT P1, RZ, R20, 0xff, RZ, 0xc0, !PT ;  /* 0x000000ff14ff7812 */ /* 0x000fe2000782c0ff */
[----:B---3--:R-:W-:-:S02]  /*3580*/  UMOV UR13, UR15 ;  /* 0x0000000f000d7c82 */ /* 0x008fc40008000000 */
[----:B------:R-:W-:Y:S01]  /*3590*/  USHF.L.U32 UR4, UR13, 0xa, URZ ;  /* 0x0000000a0d047899 */ /* 0x000fe200080006ff */
[----:B----4-:R-:W-:Y:S02]  /*35a0*/  ISETP.NE.AND P3, PT, R12, UR5, PT ;  /* 0x000000050c007c0c */ /* 0x010fe4000bf65270 */
[----:B------:R-:W-:Y:S01]  /*35b0*/  IADD3 R12, P2, PT, R11, UR6, RZ ;  /* 0x000000060b0c7c10 */ /* 0x000fe2000ff5e0ff */
[----:B------:R-:W-:Y:S01]  /*35c0*/  IMAD.U32 R11, RZ, RZ, UR9 ;  /* 0x00000009ff0b7e24 */ /* 0x000fe2000f8e00ff */
[----:B------:R-:W-:Y:S02]  /*35d0*/  SEL R21, RZ, 0x1, P3 ;  /* 0x00000001ff157807 */ /* 0x000fe40001800000 */
[C---:B------:R-:W-:Y:S01]  /*35e0*/  ISETP.LT.U32.AND P0, PT, R12.reuse, R18, PT ;  /* 0x000000120c00720c */ /* 0x040fe20003f01070 */
[----:B------:R-:W-:Y:S01]  /*35f0*/  IMAD.X R14, RZ, RZ, R11, P2 ;  /* 0x000000ffff0e7224 */ /* 0x000fe200010e060b */
[C---:B------:R-:W-:Y:S01]  /*3600*/  IADD3 RZ, P4, PT, R12.reuse, 0x100, RZ ;  /* 0x000001000cff7810 */ /* 0x040fe20007f9e0ff */
[----:B0-----:R-:W-:Y:S01]  /*3610*/  VIADD R5, R12, 0x100 ;  /* 0x000001000c057836 */ /* 0x001fe20000000000 */
[----:B-----5:R-:W-:-:S02]  /*3620*/  ISETP.NE.AND P2, PT, R17, UR5, PT ;  /* 0x0000000511007c0c */ /* 0x020fc4000bf45270 */
[-C--:B------:R-:W-:Y:S01]  /*3630*/  ISETP.LT.AND.EX P0, PT, R14, R19.reuse, PT, P0 ;  /* 0x000000130e00720c */ /* 0x080fe20003f01300 */
[----:B------:R-:W-:Y:S01]  /*3640*/  IMAD.X R4, RZ, RZ, R14, P4 ;  /* 0x000000ffff047224 */ /* 0x000fe200020e060e */
[----:B------:R-:W-:Y:S02]  /*3650*/  @P1 SEL R21, R20, 0x1, P3 ;  /* 0x0000000114151807 */ /* 0x000fe40001800000 */
[----:B------:R-:W-:Y:S02]  /*3660*/  @!P3 SEL R18, R12, R18, P0 ;  /* 0x000000120c12b207 */ /* 0x000fe40000000000 */
[----:B------:R-:W-:Y:S02]  /*3670*/  @!P3 SEL R19, R14, R19, P0 ;  /* 0x000000130e13b207 */ /* 0x000fe40000000000 */
[----:B------:R-:W-:Y:S02]  /*3680*/  SEL R18, R12, R18, !P1 ;  /* 0x000000120c127207 */ /* 0x000fe40004800000 */
[----:B------:R-:W-:-:S02]  /*3690*/  SEL R19, R14, R19, !P1 ;  /* 0x000000130e137207 */ /* 0x000fc40004800000 */
[-C--:B------:R-:W-:Y:S02]  /*36a0*/  ISETP.LT.U32.AND P0, PT, R5, R18.reuse, PT ;  /* 0x000000120500720c */ /* 0x080fe40003f01070 */
[----:B------:R-:W-:Y:S02]  /*36b0*/  LOP3.LUT P3, RZ, R21, 0xff, RZ, 0xc0, !PT ;  /* 0x000000ff15ff7812 */ /* 0x000fe4000786c0ff */
[-C--:B------:R-:W-:Y:S02]  /*36c0*/  ISETP.LT.AND.EX P0, PT, R4, R19.reuse, PT, P0 ;  /* 0x000000130400720c */ /* 0x080fe40003f01300 */
[----:B------:R-:W-:Y:S02]  /*36d0*/  ISETP.NE.AND P1, PT, R16, UR5, PT ;  /* 0x0000000510007c0c */ /* 0x000fe4000bf25270 */
[----:B------:R-:W-:Y:S02]  /*36e0*/  @!P2 SEL R18, R5, R18, P0 ;  /* 0x000000120512a207 */ /* 0x000fe40000000000 */
[----:B------:R-:W-:-:S02]  /*36f0*/  @!P2 SEL R19, R4, R19, P0 ;  /* 0x000000130413a207 */ /* 0x000fc40000000000 */
[----:B------:R-:W-:Y:S01]  /*3700*/  SEL R18, R5, R18, !P3 ;  /* 0x0000001205127207 */ /* 0x000fe20005800000 */
[C---:B------:R-:W-:Y:S01]  /*3710*/  VIADD R5, R12.reuse, 0x200 ;  /* 0x000002000c057836 */ /* 0x040fe20000000000 */
[----:B------:R-:W-:Y:S02]  /*3720*/  IADD3 RZ, P0, PT, R12, 0x200, RZ ;  /* 0x000002000cff7810 */ /* 0x000fe40007f1e0ff */
[----:B------:R-:W-:Y:S02]  /*3730*/  SEL R19, R4, R19, !P3 ;  /* 0x0000001304137207 */ /* 0x000fe40005800000 */
[----:B------:R-:W-:Y:S01]  /*3740*/  SEL R17, RZ, 0x1, P2 ;  /* 0x00000001ff117807 */ /* 0x000fe20001000000 */
[----:B------:R-:W-:Y:S01]  /*3750*/  IMAD.X R4, RZ, RZ, R14, P0 ;  /* 0x000000ffff047224 */ /* 0x000fe200000e060e */
[----:B------:R-:W-:Y:S02]  /*3760*/  ISETP.LT.U32.AND P0, PT, R5, R18, PT ;  /* 0x000000120500720c */ /* 0x000fe40003f01070 */
[----:B------:R-:W-:-:S02]  /*3770*/  @P3 SEL R17, R21, 0x1, P2 ;  /* 0x0000000115113807 */ /* 0x000fc40001000000 */
[CC--:B------:R-:W-:Y:S02]  /*3780*/  ISETP.LT.AND.EX P0, PT, R4.reuse, R19.reuse, PT, P0 ;  /* 0x000000130400720c */ /* 0x0c0fe40003f01300 */
[----:B------:R-:W-:Y:S02]  /*3790*/  LOP3.LUT P2, RZ, R17, 0xff, RZ, 0xc0, !PT ;  /* 0x000000ff11ff7812 */ /* 0x000fe4000784c0ff */
[C---:B------:R-:W-:Y:S02]  /*37a0*/  @!P1 SEL R18, R5.reuse, R18, P0 ;  /* 0x0000001205129207 */ /* 0x040fe40000000000 */
[----:B------:R-:W-:Y:S02]  /*37b0*/  @!P1 SEL R19, R4, R19, P0 ;  /* 0x0000001304139207 */ /* 0x000fe40000000000 */
[----:B------:R-:W-:Y:S02]  /*37c0*/  SEL R18, R5, R18, !P2 ;  /* 0x0000001205127207 */ /* 0x000fe40005000000 */
[----:B------:R-:W-:Y:S01]  /*37d0*/  IADD3 R5, P0, PT, R12, 0x300, RZ ;  /* 0x000003000c057810 */ /* 0x000fe20007f1e0ff */
[----:B------:R-:W-:Y:S01]  /*37e0*/  IMAD.U32 R12, RZ, RZ, UR14 ;  /* 0x0000000eff0c7e24 */ /* 0x000fe2000f8e00ff */
[----:B------:R-:W-:-:S02]  /*37f0*/  SEL R19, R4, R19, !P2 ;  /* 0x0000001304137207 */ /* 0x000fc40005000000 */
[----:B------:R-:W-:Y:S01]  /*3800*/  SEL R16, RZ, 0x1, P1 ;  /* 0x00000001ff107807 */ /* 0x000fe20000800000 */
[----:B------:R-:W-:Y:S01]  /*3810*/  IMAD.IADD R4, R12, 0x1, -R13 ;  /* 0x000000010c047824 */ /* 0x000fe200078e0a0d */
[----:B------:R-:W-:Y:S01]  /*3820*/  @P2 SEL R16, R17, 0x1, P1 ;  /* 0x0000000111102807 */ /* 0x000fe20000800000 */
[----:B------:R-:W-:Y:S01]  /*3830*/  IMAD.X R14, RZ, RZ, R14, P0 ;  /* 0x000000ffff0e7224 */ /* 0x000fe200000e060e */
[----:B------:R-:W-:Y:S02]  /*3840*/  ISETP.NE.AND P1, PT, R9, UR5, PT ;  /* 0x0000000509007c0c */ /* 0x000fe4000bf25270 */
[----:B------:R-:W-:Y:S02]  /*3850*/  ISETP.GE.U32.AND P3, PT, R4, UR4, PT ;  /* 0x0000000404007c0c */ /* 0x000fe4000bf66070 */
[----:B------:R-:W-:Y:S02]  /*3860*/  LOP3.LUT P2, RZ, R16, 0xff, RZ, 0xc0, !PT ;  /* 0x000000ff10ff7812 */ /* 0x000fe4000784c0ff */
[----:B------:R-:W-:-:S02]  /*3870*/  ISETP.LT.U32.AND P0, PT, R5, R18, PT ;  /* 0x000000120500720c */ /* 0x000fc40003f01070 */
        /* <DEDUP_REMOVED lines=8> */
[----:B------:R-:W-:Y:S02]  /*3900*/  VIADD R13, R13, UR4 ;  /* 0x000000040d0d7c36 */ /* 0x000fe40008000000 */
[----:B------:R-:W-:Y:S02]  /*3910*/  VIADD R15, R15, UR4 ;  /* 0x000000040f0f7c36 */ /* 0x000fe40008000000 */
[----:B------:R-:W-:Y:S01]  /*3920*/  VIADD R6, R6, -UR4 ;  /* 0x8000000406067c36 */ /* 0x000fe20008000000 */
[----:B------:R-:W-:Y:S01]  /*3930*/  ISETP.GT.U32.AND P0, PT, R13, R8, PT ;  /* 0x000000080d00720c */ /* 0x000fe20003f04070 */
[----:B------:R-:W-:-:S12]  /*3940*/  VIADD R7, R7, 0x1 ;  /* 0x0000000107077836 */ /* 0x000fd80000000000 */
[----:B------:R-:W-:Y:S05]  /*3950*/  @!P0 BRA `(.L_x_310) ;  /* 0xfffffff800e48947 */ /* 0x000fea000383ffff */
.L_x_309:
[----:B0-----:R-:W-:Y:S01]  /*3960*/  IMAD.IADD R3, R12, 0x1, -R13 ;  /* 0x000000010c037824 */ /* 0x001fe200078e0a0d */
[----:B------:R-:W-:Y:S04]  /*3970*/  BSSY.RECONVERGENT B1, `(.L_x_308) ;  /* 0x0000123000017945 */ /* 0x000fe80003800200 */
[----:B------:R-:W-:-:S04]  /*3980*/  ISETP.GE.AND P0, PT, R10, R3, PT ;  /* 0x000000030a00720c */ /* 0x000fc80003f06270 */
[----:B------:R-:W-:-:S13]  /*3990*/  ISETP.GE.U32.OR P0, PT, R13, R12, P0 ;  /* 0x0000000c0d00720c */ /* 0x000fda0000706470 */
[----:B------:R-:W-:Y:S05]  /*39a0*/  @P0 BRA `(.L_x_311) ;  /* 0x00000010007c0947 */ /* 0x000fea0003800000 */
[----:B------:R-:W-:Y:S01]  /*39b0*/  LOP3.LUT R3, RZ, R10, RZ, 0x33, !PT ;  /* 0x0000000aff037212 */ /* 0x000fe200078e33ff */
[----:B------:R-:W-:Y:S01]  /*39c0*/  IMAD.SHL.U32 R5, R0, 0x400, RZ ;  /* 0x0000040000057824 */ /* 0x000fe200078e00ff */
[----:B------:R-:W-:Y:S01]  /*39d0*/  BSSY.RECONVERGENT B2, `(.L_x_312) ;  /* 0x0000097000027945 */ /* 0x000fe20003800200 */
[----:B------:R-:W-:Y:S02]  /*39e0*/  IMAD R7, R7, UR13, RZ ;  /* 0x0000000d07077c24 */ /* 0x000fe4000f8e02ff */
[----:B------:R-:W-:Y:S02]  /*39f0*/  IMAD.IADD R12, R3, 0x1, R12 ;  /* 0x00000001030c7824 */ /* 0x000fe400078e020c */
[----:B------:R-:W-:-:S03]  /*3a00*/  IMAD.MOV.U32 R16, RZ, RZ, R10 ;  /* 0x000000ffff107224 */ /* 0x000fc600078e000a */
[----:B------:R-:W-:-:S05]  /*3a10*/  IADD3 R2, PT, PT, R12, -UR4, -R5 ;  /* 0x800000040c027c10 */ /* 0x000fca000fffe805 */
[----:B------:R-:W-:-:S05]  /*3a20*/  IMAD R2, R7, -0x400, R2 ;  /* 0xfffffc0007027824 */ /* 0x000fca00078e0202 */
[C---:B------:R-:W-:Y:S02]  /*3a30*/  ISETP.GE.U32.AND P0, PT, R2.reuse, 0x700, PT ;  /* 0x000007000200780c */ /* 0x040fe40003f06070 */
[----:B------:R-:W-:-:S04]  /*3a40*/  LEA.HI R14, R2, 0x1, RZ, 0x18 ;  /* 0x00000001020e7811 */ /* 0x000fc800078fc0ff */
[----:B------:R-:W-:-:S07]  /*3a50*/  LOP3.LUT R21, R14, 0x7, RZ, 0xc0, !PT ;  /* 0x000000070e157812 */ /* 0x000fce00078ec0ff */
[----:B------:R-:W-:Y:S05]  /*3a60*/  @!P0 BRA `(.L_x_313) ;  /* 0x0000000800348947 */ /* 0x000fea0003800000 */
[----:B------:R-:W0:Y:S01]  /*3a70*/  LDC.64 R2, c[0x0][0x380] ;  /* 0x0000e000ff027b82 */ /* 0x000e220000000a00 */
[----:B------:R-:W-:Y:S01]  /*3a80*/  LEA.HI R6, R6, 0x1, RZ, 0x18 ;  /* 0x0000000106067811 */ /* 0x000fe200078fc0ff */
[----:B------:R-:W-:Y:S01]  /*3a90*/  BSSY.RECONVERGENT B3, `(.L_x_314) ;  /* 0x0000089000037945 */ /* 0x000fe20003800200 */
[----:B------:R-:W-:Y:S02]  /*3aa0*/  LOP3.LUT R16, R10, 0x400, RZ, 0xfc, !PT ;  /* 0x000004000a107812 */ /* 0x000fe400078efcff */
[----:B------:R-:W-:-:S05]  /*3ab0*/  LOP3.LUT R6, R6, 0x1fffff8, RZ, 0xc0, !PT ;  /* 0x01fffff806067812 */ /* 0x000fca00078ec0ff */
[----:B------:R-:W-:-:S07]  /*3ac0*/  IMAD.MOV R17, RZ, RZ, -R6 ;  /* 0x000000ffff117224 */ /* 0x000fce00078e0a06 */
.L_x_315:
[----:B------:R-:W-:-:S04]  /*3ad0*/  VIADD R26, R15, 0xfffffc00 ;  /* 0xfffffc000f1a7836 */ /* 0x000fc80000000000 */
[----:B0-----:R-:W-:-:S05]  /*3ae0*/  IMAD.WIDE.U32 R4, R26, 0x4, R2 ;  /* 0x000000041a047825 */ /* 0x001fca00078e0002 */
[----:B------:R-:W4:Y:S01]  /*3af0*/  LDG.E R24, desc[UR10][R4.64] ;  /* 0x0000000a04187981 */ /* 0x000f22000c1e1900 */
[----:B------:R-:W-:-:S04]  /*3b00*/  VIADD R27, R15, 0xfffffd00 ;  /* 0xfffffd000f1b7836 */ /* 0x000fc80000000000 */
[----:B------:R-:W-:-:S05]  /*3b10*/  IMAD.WIDE.U32 R6, R27, 0x4, R2 ;  /* 0x000000041b067825 */ /* 0x000fca00078e0002 */
[----:B------:R0:W5:Y:S01]  /*3b20*/  LDG.E R22, desc[UR10][R6.64] ;  /* 0x0000000a06167981 */ /* 0x000162000c1e1900 */
[----:B------:R-:W-:-:S04]  /*3b30*/  VIADD R25, R15, 0xfffffe00 ;  /* 0xfffffe000f197836 */ /* 0x000fc80000000000 */
[----:B------:R-:W-:-:S06]  /*3b40*/  IMAD.WIDE.U32 R8, R25, 0x4, R2 ;  /* 0x0000000419087825 */ /* 0x000fcc00078e0002 */
[----:B------:R-:W2:Y:S01]  /*3b50*/  LDG.E R8, desc[UR10][R8.64] ;  /* 0x0000000a08087981 */ /* 0x000ea2000c1e1900 */
[----:B------:R-:W-:Y:S01]  /*3b60*/  PRMT R29, R20, 0x7610, R29 ;  /* 0x00007610141d7816 */ /* 0x000fe2000000001d */
[----:B------:R-:W-:Y:S01]  /*3b70*/  VIADD R23, R15, 0xffffff00 ;  /* 0xffffff000f177836 */ /* 0x000fe20000000000 */
[----:B0-----:R-:W-:Y:S02]  /*3b80*/  IADD3 R7, P1, PT, R26, UR6, RZ ;  /* 0x000000061a077c10 */ /* 0x001fe4000ff3e0ff */
[----:B------:R-:W-:Y:S01]  /*3b90*/  LOP3.LUT P3, RZ, R29, 0xff, RZ, 0xc0, !PT ;  /* 0x000000ff1dff7812 */ /* 0x000fe2000786c0ff */
[----:B------:R-:W-:Y:S01]  /*3ba0*/  IMAD.WIDE.U32 R4, R23, 0x4, R2 ;  /* 0x0000000417047825 */ /* 0x000fe200078e0002 */
[----:B------:R-:W-:-:S03]  /*3bb0*/  ISETP.LT.U32.AND P0, PT, R7, R18, PT ;  /* 0x000000120700720c */ /* 0x000fc60003f01070 */
[----:B------:R-:W-:Y:S01]  /*3bc0*/  IMAD.X R26, RZ, RZ, R11, P1 ;  /* 0x000000ffff1a7224 */ /* 0x000fe200008e060b */
[----:B------:R0:W3:Y:S04]  /*3bd0*/  LDG.E R20, desc[UR10][R4.64] ;  /* 0x0000000a04147981 */ /* 0x0000e8000c1e1900 */
[----:B------:R-:W-:-:S04]  /*3be0*/  ISETP.LT.AND.EX P0, PT, R26, R19, PT, P0 ;  /* 0x000000131a00720c */ /* 0x000fc80003f01300 */
[----:B------:R-:W-:Y:S02]  /*3bf0*/  SEL R28, R7, R18, P0 ;  /* 0x00000012071c7207 */ /* 0x000fe40000000000 */
[C---:B----4-:R-:W-:Y:S02]  /*3c00*/  ISETP.EQ.AND P2, PT, R24.reuse, UR5, P3 ;  /* 0x0000000518007c0c */ /* 0x050fe40009f42270 */
[----:B------:R-:W-:-:S04]  /*3c10*/  ISETP.NE.AND P1, PT, R24, UR5, PT ;  /* 0x0000000518007c0c */ /* 0x000fc8000bf25270 */
[----:B------:R-:W-:-:S04]  /*3c20*/  @!P3 SEL R29, RZ, 0x1, P1 ;  /* 0x00000001ff1db807 */ /* 0x000fc80000800000 */
[----:B------:R-:W-:-:S03]  /*3c30*/  SEL R24, R29, 0x1, !P2 ;  /* 0x000000011d187807 */ /* 0x000fc60005000000 */
[----:B------:R-:W-:Y:S01]  /*3c40*/  @!P2 SEL R28, R7, R18, !P3 ;  /* 0x00000012071ca207 */ /* 0x000fe20005800000 */
[----:B------:R-:W-:Y:S01]  /*3c50*/  IMAD.WIDE.U32 R6, R15, 0x4, R2 ;  /* 0x000000040f067825 */ /* 0x000fe200078e0002 */
[----:B------:R-:W-:Y:S02]  /*3c60*/  LOP3.LUT P1, RZ, R24, 0xff, RZ, 0xc0, !PT ;  /* 0x000000ff18ff7812 */ /* 0x000fe4000782c0ff */
[CC--:B------:R-:W-:Y:S02]  /*3c70*/  SEL R18, R26.reuse, R19.reuse, P0 ;  /* 0x000000131a127207 */ /* 0x0c0fe40000000000 */
[----:B------:R4:W3:Y:S01]  /*3c80*/  LDG.E R9, desc[UR10][R6.64] ;  /* 0x0000000a06097981 */ /* 0x0008e2000c1e1900 */
[----:B------:R-:W-:Y:S02]  /*3c90*/  IADD3 R29, P0, PT, R27, UR6, RZ ;  /* 0x000000061b1d7c10 */ /* 0x000fe4000ff1e0ff */
[----:B------:R-:W-:Y:S02]  /*3ca0*/  @!P2 SEL R18, R26, R19, !P3 ;  /* 0x000000131a12a207 */ /* 0x000fe40005800000 */
[----:B-----5:R-:W-:-:S02]  /*3cb0*/  ISETP.NE.AND P2, PT, R22, UR5, PT ;  /* 0x0000000516007c0c */ /* 0x020fc4000bf45270 */
[----:B------:R-:W-:Y:S01]  /*3cc0*/  ISETP.EQ.AND P3, PT, R22, UR5, P1 ;  /* 0x0000000516007c0c */ /* 0x000fe20008f62270 */
[----:B------:R-:W-:Y:S01]  /*3cd0*/  IMAD.X R27, RZ, RZ, R11, P0 ;  /* 0x000000ffff1b7224 */ /* 0x000fe200000e060b */
[----:B------:R-:W-:Y:S02]  /*3ce0*/  @!P1 SEL R24, RZ, 0x1, P2 ;  /* 0x00000001ff189807 */ /* 0x000fe40001000000 */
[----:B------:R-:W-:Y:S01]  /*3cf0*/  ISETP.LT.U32.AND P0, PT, R29, R28, PT ;  /* 0x0000001c1d00720c */ /* 0x000fe20003f01070 */
[----:B------:R-:W-:Y:S01]  /*3d00*/  VIADD R19, R15, 0x100 ;  /* 0x000001000f137836 */ /* 0x000fe20000000000 */
[----:B------:R-:W-:Y:S02]  /*3d10*/  SEL R22, R24, 0x1, !P3 ;  /* 0x0000000118167807 */ /* 0x000fe40005800000 */
[----:B------:R-:W-:Y:S01]  /*3d20*/  ISETP.LT.AND.EX P0, PT, R27, R18, PT, P0 ;  /* 0x000000121b00720c */ /* 0x000fe20003f01300 */
[----:B0-----:R-:W-:Y:S01]  /*3d30*/  IMAD.WIDE.U32 R4, R19, 0x4, R2 ;  /* 0x0000000413047825 */ /* 0x001fe200078e0002 */
[----:B------:R-:W-:-:S02]  /*3d40*/  LOP3.LUT P2, RZ, R22, 0xff, RZ, 0xc0, !PT ;  /* 0x000000ff16ff7812 */ /* 0x000fc4000784c0ff */
[----:B------:R-:W-:Y:S02]  /*3d50*/  SEL R26, R29, R28, P0 ;  /* 0x0000001c1d1a7207 */ /* 0x000fe40000000000 */
[----:B------:R-:W-:Y:S02]  /*3d60*/  SEL R24, R27, R18, P0 ;  /* 0x000000121b187207 */ /* 0x000fe40000000000 */
[----:B----4-:R-:W-:Y:S02]  /*3d70*/  IADD3 R7, P0, PT, R25, UR6, RZ ;  /* 0x0000000619077c10 */ /* 0x010fe4000ff1e0ff */
[----:B------:R-:W-:Y:S01]  /*3d80*/  @!P3 SEL R26, R29, R28, !P1 ;  /* 0x0000001c1d1ab207 */ /* 0x000fe20004800000 */
[----:B------:R0:W4:Y:S01]  /*3d90*/  LDG.E R25, desc[UR10][R4.64] ;  /* 0x0000000a04197981 */ /* 0x000122000c1e1900 */
[----:B------:R-:W-:Y:S02]  /*3da0*/  @!P3 SEL R24, R27, R18, !P1 ;  /* 0x000000121b18b207 */ /* 0x000fe40004800000 */
[----:B--2---:R-:W-:Y:S01]  /*3db0*/  ISETP.EQ.AND P1, PT, R8, UR5, P2 ;  /* 0x0000000508007c0c */ /* 0x004fe20009722270 */
[----:B------:R-:W-:Y:S01]  /*3dc0*/  IMAD.X R28, RZ, RZ, R11, P0 ;  /* 0x000000ffff1c7224 */ /* 0x000fe200000e060b */
[----:B------:R-:W-:Y:S01]  /*3dd0*/  ISETP.LT.U32.AND P0, PT, R7, R26, PT ;  /* 0x0000001a0700720c */ /* 0x000fe20003f01070 */
[----:B------:R-:W-:-:S03]  /*3de0*/  VIADD R27, R15, 0x200 ;  /* 0x000002000f1b7836 */ /* 0x000fc60000000000 */
[----:B------:R-:W-:-:S04]  /*3df0*/  ISETP.LT.AND.EX P0, PT, R28, R24, PT, P0 ;  /* 0x000000181c00720c */ /* 0x000fc80003f01300 */
[----:B------:R-:W-:-:S03]  /*3e00*/  SEL R18, R7, R26, P0 ;  /* 0x0000001a07127207 */ /* 0x000fc60000000000 */
[----:B------:R-:W-:Y:S01]  /*3e10*/  @!P1 SEL R18, R7, R26, !P2 ;  /* 0x0000001a07129207 */ /* 0x000fe20005000000 */
[----:B------:R-:W-:-:S06]  /*3e20*/  IMAD.WIDE.U32 R6, R27, 0x4, R2 ;  /* 0x000000041b067825 */ /* 0x000fcc00078e0002 */
[----:B------:R2:W5:Y:S01]  /*3e30*/  LDG.E R6, desc[UR10][R6.64] ;  /* 0x0000000a06067981 */ /* 0x000562000c1e1900 */
[----:B------:R-:W-:-:S04]  /*3e40*/  VIADD R29, R15, 0x300 ;  /* 0x000003000f1d7836 */ /* 0x000fc80000000000 */
[----:B0-----:R-:W-:-:S06]  /*3e50*/  IMAD.WIDE.U32 R4, R29, 0x4, R2 ;  /* 0x000000041d047825 */ /* 0x001fcc00078e0002 */
[----:B------:R0:W5:Y:S01]  /*3e60*/  LDG.E R4, desc[UR10][R4.64] ;  /* 0x0000000a04047981 */ /* 0x000162000c1e1900 */
[----:B------:R-:W-:Y:S02]  /*3e70*/  SEL R26, R28, R24, P0 ;  /* 0x000000181c1a7207 */ /* 0x000fe40000000000 */
[----:B------:R-:W-:-:S04]  /*3e80*/  ISETP.NE.AND P0, PT, R8, UR5, PT ;  /* 0x0000000508007c0c */ /* 0x000fc8000bf05270 */
[----:B------:R-:W-:-:S04]  /*3e90*/  @!P2 SEL R22, RZ, 0x1, P0 ;  /* 0x00000001ff16a807 */ /* 0x000fc80000000000 */
[----:B------:R-:W-:Y:S02]  /*3ea0*/  SEL R22, R22, 0x1, !P1 ;  /* 0x0000000116167807 */ /* 0x000fe40004800000 */
[----:B------:R-:W-:Y:S02]  /*3eb0*/  @!P1 SEL R26, R28, R24, !P2 ;  /* 0x000000181c1a9207 */ /* 0x000fe40005000000 */
[----:B------:R-:W-:Y:S02]  /*3ec0*/  LOP3.LUT P1, RZ, R22, 0xff, RZ, 0xc0, !PT ;  /* 0x000000ff16ff7812 */ /* 0x000fe4000782c0ff */
[C---:B---3--:R-:W-:Y:S02]  /*3ed0*/  ISETP.NE.AND P2, PT, R20.reuse, UR5, PT ;  /* 0x0000000514007c0c */ /* 0x048fe4000bf45270 */
[----:B------:R-:W-:Y:S02]  /*3ee0*/  ISETP.EQ.AND P3, PT, R20, UR5, P1 ;  /* 0x0000000514007c0c */ /* 0x000fe40008f62270 */
[----:B------:R-:W-:-:S07]  /*3ef0*/  IADD3 R23, P0, PT, R23, UR6, RZ ;  /* 0x0000000617177c10 */ /* 0x000fce000ff1e0ff */
[----:B------:R-:W-:Y:S01]  /*3f00*/  @!P1 SEL R22, RZ, 0x1, P2 ;  /* 0x00000001ff169807 */ /* 0x000fe20001000000 */
[----:B------:R-:W-:-:S03]  /*3f10*/  IMAD.X R20, RZ, RZ, R11, P0 ;  /* 0x000000ffff147224 */ /* 0x000fc600000e060b */
[----:B------:R-:W-:Y:S02]  /*3f20*/  SEL R22, R22, 0x1, !P3 ;  /* 0x0000000116167807 */ /* 0x000fe40005800000 */
[----:B------:R-:W-:Y:S02]  /*3f30*/  ISETP.LT.U32.AND P0, PT, R23, R18, PT ;  /* 0x000000121700720c */ /* 0x000fe40003f01070 */
[----:B------:R-:W-:Y:S02]  /*3f40*/  LOP3.LUT P2, RZ, R22, 0xff, RZ, 0xc0, !PT ;  /* 0x000000ff16ff7812 */ /* 0x000fe4000784c0ff */
[----:B------:R-:W-:-:S04]  /*3f50*/  ISETP.LT.AND.EX P0, PT, R20, R26, PT, P0 ;  /* 0x0000001a1400720c */ /* 0x000fc80003f01300 */
[C---:B--2---:R-:W-:Y:S02]  /*3f60*/  SEL R7, R23.reuse, R18, P0 ;  /* 0x0000001217077207 */ /* 0x044fe40000000000 */
[C---:B------:R-:W-:Y:S02]  /*3f70*/  SEL R8, R20.reuse, R26, P0 ;  /* 0x0000001a14087207 */ /* 0x040fe40000000000 */
[----:B------:R-:W-:Y:S02]  /*3f80*/  @!P3 SEL R7, R23, R18, !P1 ;  /* 0x000000121707b207 */ /* 0x000fe40004800000 */
[----:B------:R-:W-:Y:S02]  /*3f90*/  @!P3 SEL R8, R20, R26, !P1 ;  /* 0x0000001a1408b207 */ /* 0x000fe40004800000 */
[----:B------:R-:W-:Y:S02]  /*3fa0*/  IADD3 R18, P1, PT, R15, UR6, RZ ;  /* 0x000000060f127c10 */ /* 0x000fe4000ff3e0ff */
[----:B------:R-:W-:Y:S01]  /*3fb0*/  IADD3 R24, P4, PT, R19, UR6, RZ ;  /* 0x0000000613187c10 */ /* 0x000fe2000ff9e0ff */
[----:B------:R-:W-:-:S02]  /*3fc0*/  VIADD R17, R17, 0x8 ;  /* 0x0000000811117836 */ /* 0x000fc40000000000 */
[----:B------:R-:W-:Y:S02]  /*3fd0*/  VIADD R16, R16, 0x800 ;  /* 0x0000080010107836 */ /* 0x000fe40000000000 */
[----:B------:R-:W-:Y:S01]  /*3fe0*/  VIADD R15, R15, 0x800 ;  /* 0x000008000f0f7836 */ /* 0x000fe20000000000 */
[C---:B------:R-:W-:Y:S02]  /*3ff0*/  ISETP.NE.AND P0, PT, R9.reuse, UR5, PT ;  /* 0x0000000509007c0c */ /* 0x040fe4000bf05270 */
[----:B------:R-:W-:Y:S02]  /*4000*/  ISETP.EQ.AND P3, PT, R9, UR5, P2 ;  /* 0x0000000509007c0c */ /* 0x000fe40009762270 */
[----:B------:R-:W-:Y:S01]  /*4010*/  @!P2 SEL R22, RZ, 0x1, P0 ;  /* 0x00000001ff16a807 */ /* 0x000fe20000000000 */
[----:B------:R-:W-:-:S03]  /*4020*/  IMAD.X R9, RZ, RZ, R11, P1 ;  /* 0x000000ffff097224 */ /* 0x000fc600008e060b */
        /* <DEDUP_REMOVED lines=8> */
[C---:B----4-:R-:W-:Y:S01]  /*40b0*/  ISETP.NE.AND P0, PT, R25.reuse, UR5, PT ;  /* 0x0000000519007c0c */ /* 0x050fe2000bf05270 */
[----:B------:R-:W-:Y:S01]  /*40c0*/  IMAD.X R7, RZ, RZ, R11, P4 ;  /* 0x000000ffff077224 */ /* 0x000fe200020e060b */
        /* <DEDUP_REMOVED lines=11> */
[----:B------:R-:W-:Y:S01]  /*4180*/  IMAD.X R5, RZ, RZ, R11, P0 ;  /* 0x000000ffff057224 */ /* 0x000fe200000e060b */
[----:B-----5:R-:W-:Y:S02]  /*4190*/  ISETP.EQ.AND P3, PT, R6, UR5, P2 ;  /* 0x0000000506007c0c */ /* 0x020fe40009762270 */
        /* <DEDUP_REMOVED lines=8> */
[----:B------:R-:W-:Y:S01]  /*4220*/  IMAD.X R5, RZ, RZ, R11, P0 ;  /* 0x000000ffff057224 */ /* 0x000fe200000e060b */
        /* <DEDUP_REMOVED lines=15> */
[----:B-1----:R-:W-:Y:S05]  /*4320*/  BSYNC.RECONVERGENT B3 ;  /* 0x0000000000037941 */ /* 0x002fea0003800200 */
.L_x_314:
[----:B------:R-:W-:-:S07]  /*4330*/  VIADD R16, R16, 0xfffffc00 ;  /* 0xfffffc0010107836 */ /* 0x000fce0000000000 */
.L_x_313:
[----:B-123--:R-:W-:Y:S05]  /*4340*/  BSYNC.RECONVERGENT B2 ;  /* 0x0000000000027941 */ /* 0x00efea0003800200 */
.L_x_312:
[----:B------:R-:W-:-:S13]  /*4350*/  ISETP.NE.AND P0, PT, R21, RZ, PT ;  /* 0x000000ff1500720c */ /* 0x000fda0003f05270 */
[----:B------:R-:W-:Y:S05]  /*4360*/  @!P0 BRA `(.L_x_311) ;  /* 0x00000008000c8947 */ /* 0x000fea0003800000 */
[----:B------:R-:W-:Y:S01]  /*4370*/  ISETP.GE.U32.AND P0, PT, R21, 0x4, PT ;  /* 0x000000041500780c */ /* 0x000fe20003f06070 */
[----:B------:R-:W-:Y:S01]  /*4380*/  BSSY.RECONVERGENT B2, `(.L_x_316) ;  /* 0x0000045000027945 */ /* 0x000fe20003800200 */
[----:B------:R-:W-:-:S11]  /*4390*/  LOP3.LUT P1, R14, R14, 0x3, RZ, 0xc0, !PT ;  /* 0x000000030e0e7812 */ /* 0x000fd6000782c0ff */
[----:B------:R-:W-:Y:S05]  /*43a0*/  @!P0 BRA `(.L_x_317) ;  /* 0x0000000400088947 */ /* 0x000fea0003800000 */
[----:B------:R-:W0:Y:S01]  /*43b0*/  LDC.64 R2, c[0x0][0x380] ;  /* 0x0000e000ff027b82 */ /* 0x000e220000000a00 */
[----:B------:R-:W-:-:S04]  /*43c0*/  IMAD.IADD R21, R16, 0x1, R13 ;  /* 0x0000000110157824 */ /* 0x000fc800078e020d */
[C---:B------:R-:W-:Y:S02]  /*43d0*/  VIADD R17, R21.reuse, 0x100 ;  /* 0x0000010015117836 */ /* 0x040fe40000000000 */
[----:B0-----:R-:W-:-:S06]  /*43e0*/  IMAD.WIDE.U32 R22, R21, 0x4, R2 ;  /* 0x0000000415167825 */ /* 0x001fcc00078e0002 */
[----:B------:R-:W2:Y:S01]  /*43f0*/  LDG.E R22, desc[UR10][R22.64] ;  /* 0x0000000a16167981 */ /* 0x000ea2000c1e1900 */
        /* <DEDUP_REMOVED lines=10> */
[----:B------:R-:W-:Y:S02]  /*44a0*/  IADD3 R21, P2, PT, R21, UR6, RZ ;  /* 0x0000000615157c10 */ /* 0x000fe4000ff5e0ff */
[----:B------:R-:W-:-:S03]  /*44b0*/  IADD3 R17, P5, PT, R17, UR6, RZ ;  /* 0x0000000611117c10 */ /* 0x000fc6000ffbe0ff */
[--C-:B------:R-:W-:Y:S02]  /*44c0*/  IMAD.X R8, RZ, RZ, R11.reuse, P2 ;  /* 0x000000ffff087224 */ /* 0x100fe400010e060b */
[----:B0-----:R-:W-:Y:S01]  /*44d0*/  IMAD.X R3, RZ, RZ, R11, P5 ;  /* 0x000000ffff037224 */ /* 0x001fe200028e060b */
[----:B------:R-:W-:Y:S02]  /*44e0*/  IADD3 R9, P5, PT, R9, UR6, RZ ;  /* 0x0000000609097c10 */ /* 0x000fe4000ffbe0ff */
[C---:B--2---:R-:W-:Y:S02]  /*44f0*/  ISETP.NE.AND P0, PT, R22.reuse, UR5, PT ;  /* 0x0000000516007c0c */ /* 0x044fe4000bf05270 */
        /* <DEDUP_REMOVED lines=24> */
[----:B------:R-:W-:Y:S01]  /*4680*/  IMAD.X R3, RZ, RZ, R11, P0 ;  /* 0x000000ffff037224 */ /* 0x000fe200000e060b */
        /* <DEDUP_REMOVED lines=9> */
[----:B------:R-:W-:Y:S01]  /*4720*/  IMAD.X R3, RZ, RZ, R11, P5 ;  /* 0x000000ffff037224 */ /* 0x000fe200028e060b */
        /* <DEDUP_REMOVED lines=10> */
.L_x_317:
[----:B------:R-:W-:Y:S05]  /*47d0*/  BSYNC.RECONVERGENT B2 ;  /* 0x0000000000027941 */ /* 0x000fea0003800200 */
.L_x_316:
[----:B------:R-:W-:Y:S05]  /*47e0*/  @!P1 BRA `(.L_x_311) ;  /* 0x0000000000ec9947 */ /* 0x000fea0003800000 */
[----:B------:R-:W-:Y:S01]  /*47f0*/  ISETP.NE.AND P0, PT, R14, 0x1, PT ;  /* 0x000000010e00780c */ /* 0x000fe20003f05270 */
[----:B------:R-:W-:Y:S01]  /*4800*/  BSSY.RECONVERGENT B2, `(.L_x_318) ;  /* 0x0000025000027945 */ /* 0x000fe20003800200 */
[----:B------:R-:W-:-:S11]  /*4810*/  LOP3.LUT P1, RZ, R12, 0x100, RZ, 0xc0, !PT ;  /* 0x000001000cff7812 */ /* 0x000fd6000782c0ff */
[----:B------:R-:W-:Y:S05]  /*4820*/  @!P0 BRA `(.L_x_319) ;  /* 0x0000000000888947 */ /* 0x000fea0003800000 */
[----:B------:R-:W0:Y:S01]  /*4830*/  LDC.64 R2, c[0x0][0x380] ;  /* 0x0000e000ff027b82 */ /* 0x000e220000000a00 */
[----:B------:R-:W-:-:S04]  /*4840*/  IMAD.IADD R7, R16, 0x1, R13 ;  /* 0x0000000110077824 */ /* 0x000fc800078e020d */
[C---:B------:R-:W-:Y:S02]  /*4850*/  VIADD R9, R7.reuse, 0x100 ;  /* 0x0000010007097836 */ /* 0x040fe40000000000 */
[----:B0-----:R-:W-:-:S06]  /*4860*/  IMAD.WIDE.U32 R4, R7, 0x4, R2 ;  /* 0x0000000407047825 */ /* 0x001fcc00078e0002 */
[----:B------:R-:W2:Y:S01]  /*4870*/  LDG.E R4, desc[UR10][R4.64] ;  /* 0x0000000a04047981 */ /* 0x000ea2000c1e1900 */
[----:B------:R-:W-:-:S05]  /*4880*/  IMAD.WIDE.U32 R2, R9, 0x4, R2 ;  /* 0x0000000409027825 */ /* 0x000fca00078e0002 */
[----:B------:R0:W3:Y:S01]  /*4890*/  LDG.E R8, desc[UR10][R2.64] ;  /* 0x0000000a02087981 */ /* 0x0000e2000c1e1900 */
[----:B------:R-:W-:Y:S01]  /*48a0*/  LOP3.LUT P2, RZ, R20, 0xff, RZ, 0xc0, !PT ;  /* 0x000000ff14ff7812 */ /* 0x000fe2000784c0ff */
[----:B------:R-:W-:Y:S01]  /*48b0*/  VIADD R16, R16, 0x200 ;  /* 0x0000020010107836 */ /* 0x000fe20000000000 */
[----:B------:R-:W-:-:S04]  /*48c0*/  IADD3 R7, P4, PT, R7, UR6, RZ ;  /* 0x0000000607077c10 */ /* 0x000fc8000ff9e0ff */
[----:B------:R-:W-:Y:S01]  /*48d0*/  ISETP.LT.U32.AND P0, PT, R7, R18, PT ;  /* 0x000000120700720c */ /* 0x000fe20003f01070 */
[----:B------:R-:W-:-:S05]  /*48e0*/  IMAD.X R6, RZ, RZ, R11, P4 ;  /* 0x000000ffff067224 */ /* 0x000fca00020e060b */
[----:B------:R-:W-:-:S04]  /*48f0*/  ISETP.LT.AND.EX P0, PT, R6, R19, PT, P0 ;  /* 0x000000130600720c */ /* 0x000fc80003f01300 */
[----:B0-----:R-:W-:Y:S02]  /*4900*/  SEL R2, R7, R18, P0 ;  /* 0x0000001207027207 */ /* 0x001fe40000000000 */
[----:B------:R-:W-:Y:S02]  /*4910*/  SEL R3, R6, R19, P0 ;  /* 0x0000001306037207 */ /* 0x000fe40000000000 */
[C---:B--2---:R-:W-:Y:S02]  /*4920*/  ISETP.NE.AND P5, PT, R4.reuse, UR5, PT ;  /* 0x0000000504007c0c */ /* 0x044fe4000bfa5270 */
[----:B------:R-:W-:Y:S02]  /*4930*/  ISETP.EQ.AND P3, PT, R4, UR5, P2 ;  /* 0x0000000504007c0c */ /* 0x000fe40009762270 */
[----:B------:R-:W-:Y:S02]  /*4940*/  @!P2 SEL R20, RZ, 0x1, P5 ;  /* 0x00000001ff14a807 */ /* 0x000fe40002800000 */
[----:B------:R-:W-:-:S02]  /*4950*/  IADD3 R9, P5, PT, R9, UR6, RZ ;  /* 0x0000000609097c10 */ /* 0x000fc4000ffbe0ff */
[----:B------:R-:W-:-:S03]  /*4960*/  SEL R20, R20, 0x1, !P3 ;  /* 0x0000000114147807 */ /* 0x000fc60005800000 */
[----:B------:R-:W-:Y:S01]  /*4970*/  IMAD.X R4, RZ, RZ, R11, P5 ;  /* 0x000000ffff047224 */ /* 0x000fe200028e060b */
[----:B------:R-:W-:-:S03]  /*4980*/  LOP3.LUT P4, RZ, R20, 0xff, RZ, 0xc0, !PT ;  /* 0x000000ff14ff7812 */ /* 0x000fc6000788c0ff */
[----:B------:R-:W-:Y:S02]  /*4990*/  @!P3 SEL R2, R7, R18, !P2 ;  /* 0x000000120702b207 */ /* 0x000fe40005000000 */
[----:B------:R-:W-:Y:S02]  /*49a0*/  @!P3 SEL R3, R6, R19, !P2 ;  /* 0x000000130603b207 */ /* 0x000fe40005000000 */
[C---:B---3--:R-:W-:Y:S02]  /*49b0*/  ISETP.EQ.AND P3, PT, R8.reuse, UR5, P4 ;  /* 0x0000000508007c0c */ /* 0x048fe4000a762270 */
[----:B------:R-:W-:Y:S02]  /*49c0*/  ISETP.LT.U32.AND P0, PT, R9, R2, PT ;  /* 0x000000020900720c */ /* 0x000fe40003f01070 */
[----:B------:R-:W-:Y:S02]  /*49d0*/  ISETP.NE.AND P2, PT, R8, UR5, PT ;  /* 0x0000000508007c0c */ /* 0x000fe4000bf45270 */
[----:B------:R-:W-:-:S02]  /*49e0*/  ISETP.LT.AND.EX P0, PT, R4, R3, PT, P0 ;  /* 0x000000030400720c */ /* 0x000fc40003f01300 */
[----:B------:R-:W-:Y:S02]  /*49f0*/  @!P4 SEL R20, RZ, 0x1, P2 ;  /* 0x00000001ff14c807 */ /* 0x000fe40001000000 */
[CC--:B------:R-:W-:Y:S02]  /*4a00*/  SEL R18, R9.reuse, R2.reuse, P0 ;  /* 0x0000000209127207 */ /* 0x0c0fe40000000000 */
[-C--:B------:R-:W-:Y:S02]  /*4a10*/  SEL R19, R4, R3.reuse, P0 ;  /* 0x0000000304137207 */ /* 0x080fe40000000000 */
[----:B------:R-:W-:Y:S02]  /*4a20*/  SEL R20, R20, 0x1, !P3 ;  /* 0x0000000114147807 */ /* 0x000fe40005800000 */
[----:B------:R-:W-:Y:S02]  /*4a30*/  @!P3 SEL R18, R9, R2, !P4 ;  /* 0x000000020912b207 */ /* 0x000fe40006000000 */
[----:B------:R-:W-:-:S07]  /*4a40*/  @!P3 SEL R19, R4, R3, !P4 ;  /* 0x000000030413b207 */ /* 0x000fce0006000000 */
.L_x_319:
[----:B------:R-:W-:Y:S05]  /*4a50*/  BSYNC.RECONVERGENT B2 ;  /* 0x0000000000027941 */ /* 0x000fea0003800200 */
.L_x_318:
[----:B------:R-:W-:Y:S05]  /*4a60*/  @P1 BRA `(.L_x_311) ;  /* 0x00000000004c1947 */ /* 0x000fea0003800000 */
[----:B------:R-:W0:Y:S01]  /*4a70*/  LDC.64 R2, c[0x0][0x380] ;  /* 0x0000e000ff027b82 */ /* 0x000e220000000a00 */
[----:B------:R-:W-:-:S04]  /*4a80*/  IMAD.IADD R13, R16, 0x1, R13 ;  /* 0x00000001100d7824 */ /* 0x000fc800078e020d */
[----:B0-----:R-:W-:-:S06]  /*4a90*/  IMAD.WIDE.U32 R2, R13, 0x4, R2 ;  /* 0x000000040d027825 */ /* 0x001fcc00078e0002 */
[----:B------:R-:W2:Y:S01]  /*4aa0*/  LDG.E R2, desc[UR10][R2.64] ;  /* 0x0000000a02027981 */ /* 0x000ea2000c1e1900 */
[----:B------:R-:W-:Y:S02]  /*4ab0*/  LOP3.LUT P3, RZ, R20, 0xff, RZ, 0xc0, !PT ;  /* 0x000000ff14ff7812 */ /* 0x000fe4000786c0ff */
[----:B------:R-:W-:-:S05]  /*4ac0*/  IADD3 R13, P0, PT, R13, UR6, RZ ;  /* 0x000000060d0d7c10 */ /* 0x000fca000ff1e0ff */
[----:B------:R-:W-:Y:S01]  /*4ad0*/  IMAD.X R6, RZ, RZ, R11, P0 ;  /* 0x000000ffff067224 */ /* 0x000fe200000e060b */
        /* <DEDUP_REMOVED lines=12> */
.L_x_311:
[----:B-123--:R-:W-:Y:S05]  /*4ba0*/  BSYNC.RECONVERGENT B1 ;  /* 0x0000000000017941 */ /* 0x00efea0003800200 */
.L_x_308:
        /* <DEDUP_REMOVED lines=24> */
.L_x_321:
[----:B------:R-:W-:Y:S05]  /*4d30*/  BSYNC.RECONVERGENT B1 ;  /* 0x0000000000017941 */ /* 0x000fea0003800200 */
.L_x_320:
        /* <DEDUP_REMOVED lines=23> */
.L_x_323:
[----:B------:R-:W-:Y:S05]  /*4eb0*/  BSYNC.RECONVERGENT B1 ;  /* 0x0000000000017941 */ /* 0x000fea0003800200 */
.L_x_322:
        /* <DEDUP_REMOVED lines=20> */
.L_x_325:
[----:B------:R-:W-:Y:S05]  /*5000*/  BSYNC.RECONVERGENT B1 ;  /* 0x0000000000017941 */ /* 0x000fea0003800200 */
.L_x_324:
        /* <DEDUP_REMOVED lines=20> */
.L_x_327:
[----:B------:R-:W-:Y:S05]  /*5150*/  BSYNC.RECONVERGENT B1 ;  /* 0x0000000000017941 */ /* 0x000fea0003800200 */
.L_x_326:
        /* <DEDUP_REMOVED lines=20> */
.L_x_329:
[----:B------:R-:W-:Y:S05]  /*52a0*/  BSYNC.RECONVERGENT B1 ;  /* 0x0000000000017941 */ /* 0x000fea0003800200 */
.L_x_328:
        /* <DEDUP_REMOVED lines=10> */
.L_x_331:
[----:B------:R-:W-:Y:S05]  /*5350*/  BSYNC.RECONVERGENT B1 ;  /* 0x0000000000017941 */ /* 0x000fea0003800200 */
.L_x_330:
        /* <DEDUP_REMOVED lines=83> */
.L_x_289:
[----:B------:R-:W-:Y:S05]  /*5890*/  BSYNC.RECONVERGENT B0 ;  /* 0x0000000000007941 */ /* 0x000fea0003800200 */
.L_x_264:
[----:B------:R-:W-:Y:S05]  /*58a0*/  @P1 EXIT ;  /* 0x000000000000194d */ /* 0x000fea0003800000 */
[----:B012---:R-:W0:Y:S02]  /*58b0*/  LDC.64 R2, c[0x0][0x398] ;  /* 0x0000e600ff027b82 */ /* 0x007e240000000a00 */
[----:B0-----:R-:W-:-:S05]  /*58c0*/  IMAD.WIDE.U32 R2, R0, 0x10, R2 ;  /* 0x0000001000027825 */ /* 0x001fca00078e0002 */
[----:B------:R-:W-:Y:S04]  /*58d0*/  STG.E.64 desc[UR10][R2.64+0x8], R18 ;  /* 0x0000081202007986 */ /* 0x000fe8000c101b0a */
[----:B------:R-:W-:Y:S01]  /*58e0*/  STG.E.U8 desc[UR10][R2.64], R20 ;  /* 0x0000001402007986 */ /* 0x000fe2000c10110a */
[----:B------:R-:W-:Y:S05]  /*58f0*/  EXIT ;  /* 0x000000000000794d */ /* 0x000fea0003800000 */
.L_x_332:
        /* <DEDUP_REMOVED lines=16> */
.L_x_671:


//--------------------- .text._ZN3cub18CUB_300001_SM_10006detail6reduce28DeviceReduceSingleTileKernelINS2_10policy_hubIN4cuda3std3__45tupleIJblEEEjN6thrust24THRUST_300001_SM_1000_NS8cuda_cub9__find_if7functorIS9_EEE10Policy1000ENSB_12zip_iteratorINS8_IJNSD_26transform_input_iterator_tIbPiNSB_6detail10functional5actorINSM_9compositeIJNSM_16operator_adaptorINS7_8equal_toIvEEEENSN_INSM_8argumentILj0EEEEENSN_INSM_5valueIiEEEEEEEEEEENSB_17counting_iteratorIlNSB_11use_defaultES13_S13_EEEEEEEPS9_jSF_S9_S9_NS7_10__identityEEEvT0_T1_T2_T3_T4_T6_ --------------------------
	.section	.text._ZN3cub18CUB_300001_SM_10006detail6reduce28DeviceReduceSingleTileKernelINS2_10policy_hubIN4cuda3std3__45tupleIJblEEEjN6thrust24THRUST_300001_SM_1000_NS8cuda_cub9__find_if7functorIS9_EEE10Policy1000ENSB_12zip_iteratorINS8_IJNSD_26transform_input_iterator_tIbPiNSB_6detail10functional5actorINSM_9compositeIJNSM_16operator_adaptorINS7_8equal_toIvEEEENSN_INSM_8argumentILj0EEEEENSN_INSM_5valueIiEEEEEEEEEEENSB_17counting_iteratorIlNSB_11use_defaultES13_S13_EEEEEEEPS9_jSF_S9_S9_NS7_10__identityEEEvT0_T1_T2_T3_T4_T6_,"ax",@progbits
	.align	128
        .global         _ZN3cub18CUB_300001_SM_10006detail6reduce28DeviceReduceSingleTileKernelINS2_10policy_hubIN4cuda3std3__45tupleIJblEEEjN6thrust24THRUST_300001_SM_1000_NS8cuda_cub9__find_if7functorIS9_EEE10Policy1000ENSB_12zip_iteratorINS8_IJNSD_26transform_input_iterator_tIbPiNSB_6detail10functional5actorINSM_9compositeIJNSM_16operator_adaptorINS7_8equal_toIvEEEENSN_INSM_8argumentILj0EEEEENSN_INSM_5valueIiEEEEEEEEEEENSB_17counting_iteratorIlNSB_11use_defaultES13_S13_EEEEEEEPS9_jSF_S9_S9_NS7_10__identityEEEvT0_T1_T2_T3_T4_T6_
        .type           _ZN3cub18CUB_300001_SM_10006detail6reduce28DeviceReduceSingleTileKernelINS2_10policy_hubIN4cuda3std3__45tupleIJblEEEjN6thrust24THRUST_300001_SM_1000_NS8cuda_cub9__find_if7functorIS9_EEE10Policy1000ENSB_12zip_iteratorINS8_IJNSD_26transform_input_iterator_tIbPiNSB_6detail10functional5actorINSM_9compositeIJNSM_16operator_adaptorINS7_8equal_toIvEEEENSN_INSM_8argumentILj0EEEEENSN_INSM_5valueIiEEEEEEEEEEENSB_17counting_iteratorIlNSB_11use_defaultES13_S13_EEEEEEEPS9_jSF_S9_S9_NS7_10__identityEEEvT0_T1_T2_T3_T4_T6_,@function
        .size           _ZN3cub18CUB_300001_SM_10006detail6reduce28DeviceReduceSingleTileKernelINS2_10policy_hubIN4cuda3std3__45tupleIJblEEEjN6thrust24THRUST_300001_SM_1000_NS8cuda_cub9__find_if7functorIS9_EEE10Policy1000ENSB_12zip_iteratorINS8_IJNSD_26transform_input_iterator_tIbPiNSB_6detail10functional5actorINSM_9compositeIJNSM_16operator_adaptorINS7_8equal_toIvEEEENSN_INSM_8argumentILj0EEEEENSN_INSM_5valueIiEEEEEEEEEEENSB_17counting_iteratorIlNSB_11use_defaultES13_S13_EEEEEEEPS9_jSF_S9_S9_NS7_10__identityEEEvT0_T1_T2_T3_T4_T6_,(.L_x_672 - _ZN3cub18CUB_300001_SM_10006detail6reduce28DeviceReduceSingleTileKernelINS2_10policy_hubIN4cuda3std3__45tupleIJblEEEjN6thrust24THRUST_300001_SM_1000_NS8cuda_cub9__find_if7functorIS9_EEE10Policy1000ENSB_12zip_iteratorINS8_IJNSD_26transform_input_iterator_tIbPiNSB_6detail10functional5actorINSM_9compositeIJNSM_16operator_adaptorINS7_8equal_toIvEEEENSN_INSM_8argumentILj0EEEEENSN_INSM_5valueIiEEEEEEEEEEENSB_17counting_iteratorIlNSB_11use_defaultES13_S13_EEEEEEEPS9_jSF_S9_S9_NS7_10__identityEEEvT0_T1_T2_T3_T4_T6_)
        .other          _ZN3cub18CUB_300001_SM_10006detail6reduce28DeviceReduceSingleTileKernelINS2_10policy_hubIN4cuda3std3__45tupleIJblEEEjN6thrust24THRUST_300001_SM_1000_NS8cuda_cub9__find_if7functorIS9_EEE10Policy1000ENSB_12zip_iteratorINS8_IJNSD_26transform_input_iterator_tIbPiNSB_6detail10functional5actorINSM_9compositeIJNSM_16operator_adaptorINS7_8equal_toIvEEEENSN_INSM_8argumentILj0EEEEENSN_INSM_5valueIiEEEEEEEEEEENSB_17counting_iteratorIlNSB_11use_defaultES13_S13_EEEEEEEPS9_jSF_S9_S9_NS7_10__identityEEEvT0_T1_T2_T3_T4_T6_,@"STO_CUDA_ENTRY STV_DEFAULT"
_ZN3cub18CUB_300001_SM_10006detail6reduce28DeviceReduceSingleTileKernelINS2_10policy_hubIN4cuda3std3__45tupleIJblEEEjN6thrust24THRUST_300001_SM_1000_NS8cuda_cub9__find_if7functorIS9_EEE10Policy1000ENSB_12zip_iteratorINS8_IJNSD_26transform_input_iterator_tIbPiNSB_6detail10functional5actorINSM_9compositeIJNSM_16operator_adaptorINS7_8equal_toIvEEEENSN_INSM_8argumentILj0EEEEENSN_INSM_5valueIiEEEEEEEEEEENSB_17counting_iteratorIlNSB_11use_defaultES13_S13_EEEEEEEPS9_jSF_S9_S9_NS7_10__identityEEEvT0_T1_T2_T3_T4_T6_:
.text._ZN3cub18CUB_300001_SM_10006detail6reduce28DeviceReduceSingleTileKernelINS2_10policy_hubIN4cuda3std3__45tupleIJblEEEjN6thrust24THRUST_300001_SM_1000_NS8cuda_cub9__find_if7functorIS9_EEE10Policy1000ENSB_12zip_iteratorINS8_IJNSD_26transform_input_iterator_tIbPiNSB_6detail10functional5actorINSM_9compositeIJNSM_16operator_adaptorINS7_8equal_toIvEEEENSN_INSM_8argumentILj0EEEEENSN_INSM_5valueIiEEEEEEEEEEENSB_17counting_iteratorIlNSB_11use_defaultES13_S13_EEEEEEEPS9_jSF_S9_S9_NS7_10__identityEEEvT0_T1_T2_T3_T4_T6_:
        /* <DEDUP_REMOVED lines=14> */
.L_x_333:
[----:B------:R-:W-:Y:S01]  /*00e0*/  UISETP.GT.U32.AND UP0, UPT, UR4, 0x3ff, UPT ;  /* 0x000003ff0400788c */ /* 0x000fe2000bf04070 */
[----:B------:R-:W-:Y:S08]  /*00f0*/  BSSY.RECONVERGENT B0, `(.L_x_334) ;  /* 0x0000545000007945 */ /* 0x000ff00003800200 */
[----:B------:R-:W-:Y:S05]  /*0100*/  BRA.U UP0, `(.L_x_335) ;  /* 0x0000002d00ac7547 */ /* 0x000fea000b800000 */
[----:B------:R-:W0:Y:S01]  /*0110*/  S2R R3, SR_TID.X ;  /* 0x0000000000037919 */ /* 0x000e220000002100 */
[----:B------:R-:W-:Y:S01]  /*0120*/  CS2R R12, SRZ ;  /* 0x00000000000c7805 */ /* 0x000fe2000001ff00 */
        /* <DEDUP_REMOVED lines=13> */
[----:B-----5:R-:W-:-:S05]  /*0200*/  @!P0 IADD3 R12, P3, PT, R3, R8, RZ ;  /* 0x00000008030c8210 */ /* 0x020fca0007f7e0ff */
[----:B------:R-:W-:Y:S01]  /*0210*/  @!P0 IMAD.X R13, RZ, RZ, R9, P3 ;  /* 0x000000ffff0d8224 */ /* 0x000fe200018e0609 */
[----:B----4-:R-:W-:-:S04]  /*0220*/  @!P0 ISETP.NE.AND P1, PT, R4, R11, PT ;  /* 0x0000000b0400820c */ /* 0x010fc80003f25270 */
        /* <DEDUP_REMOVED lines=14> */
.L_x_340:
        /* <DEDUP_REMOVED lines=11> */
[C---:B------:R-:W-:Y:S01]  /*03c0*/  IADD3 R15, P3, PT, R7.reuse, UR6, RZ ;  /* 0x00000006070f7c10 */ /* 0x040fe2000ff7e0ff */
[----:B------:R-:W-:Y:S01]  /*03d0*/  VIADD R7, R7, 0x800 ;  /* 0x0000080007077836 */ /* 0x000fe20000000000 */
[----:B--2---:R-:W-:-:S02]  /*03e0*/  ISETP.NE.AND P0, PT, R10, UR5, PT ;  /* 0x000000050a007c0c */ /* 0x004fc4000bf05270 */
[----:B------:R-:W-:Y:S01]  /*03f0*/  ISETP.EQ.AND P2, PT, R10, UR5, P5 ;  /* 0x000000050a007c0c */ /* 0x000fe2000af42270 */
[----:B------:R-:W-:-:S06]  /*0400*/  IMAD.X R10, RZ, RZ, UR7, P3 ;  /* 0x00000007ff0a7e24 */ /* 0x000fcc00098e06ff */
[----:B------:R-:W-:Y:S02]  /*0410*/  @!P5 SEL R14, RZ, 0x1, P0 ;  /* 0x00000001ff0ed807 */ /* 0x000fe40000000000 */
[----:B---3--:R-:W-:Y:S02]  /*0420*/  ISETP.NE.AND P6, PT, R19, UR5, PT ;  /* 0x0000000513007c0c */ /* 0x008fe4000bfc5270 */
[----:B------:R-:W-:Y:S02]  /*0430*/  SEL R14, R14, 0x1, !P2 ;  /* 0x000000010e0e7807 */ /* 0x000fe40005000000 */
[----:B------:R-:W-:Y:S02]  /*0440*/  ISETP.LT.U32.AND P0, PT, R15, R12, PT ;  /* 0x0000000c0f00720c */ /* 0x000fe40003f01070 */
[----:B------:R-:W-:Y:S02]  /*0450*/  LOP3.LUT P3, RZ, R14, 0xff, RZ, 0xc0, !PT ;  /* 0x000000ff0eff7812 */ /* 0x000fe4000786c0ff */
[----:B------:R-:W-:-:S02]  /*0460*/  ISETP.LT.AND.EX P0, PT, R10, R13, PT, P0 ;  /* 0x0000000d0a00720c */ /* 0x000fc40003f01300 */
[----:B------:R-:W-:Y:S02]  /*0470*/  ISETP.EQ.AND P4, PT, R19, UR5, P3 ;  /* 0x0000000513007c0c */ /* 0x000fe40009f82270 */
[CC--:B------:R-:W-:Y:S02]  /*0480*/  SEL R25, R15.reuse, R12.reuse, P0 ;  /* 0x0000000c0f197207 */ /* 0x0c0fe40000000000 */
[CC--:B0-----:R-:W-:Y:S02]  /*0490*/  SEL R20, R10.reuse, R13.reuse, P0 ;  /* 0x0000000d0a147207 */ /* 0x0c1fe40000000000 */
        /* <DEDUP_REMOVED lines=53> */
[----:B------:R-:W-:Y:S02]  /*07f0*/  @!P3 SEL R14, RZ, 0x1, P0 ;  /* 0x00000001ff0eb807 */ /* 0x000fe40000000000 */
[----:B------:R-:W-:-:S02]  /*0800*/  IADD3 R12, P6, PT, R15, 0x500, RZ ;  /* 0x000005000f0c7810 */ /* 0x000fc40007fde0ff */
[----:B------:R-:W-:Y:S02]  /*0810*/  SEL R14, R14, 0x1, !P4 ;  /* 0x000000010e0e7807 */ /* 0x000fe40006000000 */
[----:B------:R-:W-:Y:S01]  /*0820*/  @!P5 SEL R20, R13, R18, !P2 ;  /* 0x000000120d14d207 */ /* 0x000fe20005000000 */
[----:B------:R-:W-:Y:S01]  /*0830*/  IMAD.X R13, RZ, RZ, R10, P6 ;  /* 0x000000ffff0d7224 */ /* 0x000fe200030e060a */
[----:B------:R-:W-:Y:S02]  /*0840*/  ISETP.LT.U32.AND P0, PT, R12, R19, PT ;  /* 0x000000130c00720c */ /* 0x000fe40003f01070 */
[----:B------:R-:W-:Y:S02]  /*0850*/  LOP3.LUT P2, RZ, R14, 0xff, RZ, 0xc0, !PT ;  /* 0x000000ff0eff7812 */ /* 0x000fe4000784c0ff */
[----:B------:R-:W-:-:S04]  /*0860*/  ISETP.LT.AND.EX P0, PT, R13, R20, PT, P0 ;  /* 0x000000140d00720c */ /* 0x000fc80003f01300 */
[CC--:B------:R-:W-:Y:S02]  /*0870*/  SEL R17, R12.reuse, R19.reuse, P0 ;  /* 0x000000130c117207 */ /* 0x0c0fe40000000000 */
[CC--:B------:R-:W-:Y:S02]  /*0880*/  SEL R18, R13.reuse, R20.reuse, P0 ;  /* 0x000000140d127207 */ /* 0x0c0fe40000000000 */
[----:B------:R-:W-:Y:S02]  /*0890*/  @!P4 SEL R17, R12, R19, !P3 ;  /* 0x000000130c11c207 */ /* 0x000fe40005800000 */
[----:B------:R-:W-:Y:S02]  /*08a0*/  @!P4 SEL R18, R13, R20, !P3 ;  /* 0x000000140d12c207 */ /* 0x000fe40005800000 */
[----:B------:R-:W-:Y:S02]  /*08b0*/  IADD3 R12, P0, PT, R15, 0x600, RZ ;  /* 0x000006000f0c7810 */ /* 0x000fe40007f1e0ff */
[----:B------:R-:W-:-:S02]  /*08c0*/  ISETP.NE.AND P3, PT, R11, UR5, PT ;  /* 0x000000050b007c0c */ /* 0x000fc4000bf65270 */
[----:B------:R-:W-:Y:S01]  /*08d0*/  ISETP.EQ.AND P4, PT, R11, UR5, P2 ;  /* 0x000000050b007c0c */ /* 0x000fe20009782270 */
[----:B------:R-:W-:Y:S01]  /*08e0*/  IMAD.X R13, RZ, RZ, R10, P0 ;  /* 0x000000ffff0d7224 */ /* 0x000fe200000e060a */
[----:B------:R-:W-:Y:S02]  /*08f0*/  @!P2 SEL R14, RZ, 0x1, P3 ;  /* 0x00000001ff0ea807 */ /* 0x000fe40001800000 */
[----:B------:R-:W-:Y:S02]  /*0900*/  ISETP.LT.U32.AND P0, PT, R12, R17, PT ;  /* 0x000000110c00720c */ /* 0x000fe40003f01070 */
[----:B------:R-:W-:Y:S02]  /*0910*/  SEL R14, R14, 0x1, !P4 ;  /* 0x000000010e0e7807 */ /* 0x000fe40006000000 */
[----:B------:R-:W-:Y:S02]  /*0920*/  IADD3 R15, P5, PT, R15, 0x700, RZ ;  /* 0x000007000f0f7810 */ /* 0x000fe40007fbe0ff */
[----:B------:R-:W-:-:S02]  /*0930*/  ISETP.LT.AND.EX P0, PT, R13, R18, PT, P0 ;  /* 0x000000120d00720c */ /* 0x000fc40003f01300 */
[----:B------:R-:W-:Y:S01]  /*0940*/  LOP3.LUT P3, RZ, R14, 0xff, RZ, 0xc0, !PT ;  /* 0x000000ff0eff7812 */ /* 0x000fe2000786c0ff */
[----:B------:R-:W-:Y:S01]  /*0950*/  IMAD.X R10, RZ, RZ, R10, P5 ;  /* 0x000000ffff0a7224 */ /* 0x000fe200028e060a */
[-C--:B------:R-:W-:Y:S02]  /*0960*/  SEL R16, R12, R17.reuse, P0 ;  /* 0x000000110c107207 */ /* 0x080fe40000000000 */
[CC--:B------:R-:W-:Y:S02]  /*0970*/  SEL R11, R13.reuse, R18.reuse, P0 ;  /* 0x000000120d0b7207 */ /* 0x0c0fe40000000000 */
[----:B------:R-:W-:Y:S02]  /*0980*/  ISETP.NE.AND P5, PT, R8, RZ, PT ;  /* 0x000000ff0800720c */ /* 0x000fe40003fa5270 */
[----:B------:R-:W-:Y:S02]  /*0990*/  @!P4 SEL R16, R12, R17, !P2 ;  /* 0x000000110c10c207 */ /* 0x000fe40005000000 */
[----:B------:R-:W-:-:S02]  /*09a0*/  @!P4 SEL R11, R13, R18, !P2 ;  /* 0x000000120d0bc207 */ /* 0x000fc40005000000 */
[----:B------:R-:W-:Y:S02]  /*09b0*/  ISETP.EQ.AND P2, PT, R9, UR5, P3 ;  /* 0x0000000509007c0c */ /* 0x000fe40009f42270 */
[-C--:B------:R-:W-:Y:S02]  /*09c0*/  ISETP.LT.U32.AND P0, PT, R15, R16.reuse, PT ;  /* 0x000000100f00720c */ /* 0x080fe40003f01070 */
[----:B------:R-:W-:Y:S02]  /*09d0*/  ISETP.NE.AND P4, PT, R9, UR5, PT ;  /* 0x0000000509007c0c */ /* 0x000fe4000bf85270 */
[----:B------:R-:W-:Y:S02]  /*09e0*/  ISETP.LT.AND.EX P0, PT, R10, R11, PT, P0 ;  /* 0x0000000b0a00720c */ /* 0x000fe40003f01300 */
[----:B------:R-:W-:Y:S02]  /*09f0*/  @!P3 SEL R14, RZ, 0x1, P4 ;  /* 0x00000001ff0eb807 */ /* 0x000fe40002000000 */
[----:B------:R-:W-:-:S02]  /*0a00*/  SEL R12, R15, R16, P0 ;  /* 0x000000100f0c7207 */ /* 0x000fc40000000000 */
[-C--:B------:R-:W-:Y:S02]  /*0a10*/  SEL R13, R10, R11.reuse, P0 ;  /* 0x0000000b0a0d7207 */ /* 0x080fe40000000000 */
[----:B------:R-:W-:Y:S02]  /*0a20*/  SEL R14, R14, 0x1, !P2 ;  /* 0x000000010e0e7807 */ /* 0x000fe40005000000 */
[----:B------:R-:W-:Y:S02]  /*0a30*/  @!P2 SEL R12, R15, R16, !P3 ;  /* 0x000000100f0ca207 */ /* 0x000fe40005800000 */
[----:B------:R-:W-:Y:S01]  /*0a40*/  @!P2 SEL R13, R10, R11, !P3 ;  /* 0x0000000b0a0da207 */ /* 0x000fe20005800000 */
[----:B------:R-:W-:Y:S06]  /*0a50*/  @P5 BRA `(.L_x_340) ;  /* 0xfffffff8002c5947 */ /* 0x000fec000383ffff */
.L_x_339:
[----:B------:R-:W-:Y:S05]  /*0a60*/  BSYNC.RECONVERGENT B2 ;  /* 0x0000000000027941 */ /* 0x000fea0003800200 */
.L_x_338:
        /* <DEDUP_REMOVED lines=14> */
[C---:B---3--:R-:W-:Y:S01]  /*0b50*/  IADD3 R15, P2, PT, R7.reuse, UR10, RZ ;  /* 0x0000000a070f7c10 */ /* 0x048fe2000ff5e0ff */
[----:B0-----:R-:W-:-:S05]  /*0b60*/  VIADD R4, R7, 0x100 ;  /* 0x0000010007047836 */ /* 0x001fca0000000000 */
[----:B------:R-:W-:Y:S01]  /*0b70*/  IADD3 R5, P5, PT, R4, UR10, RZ ;  /* 0x0000000a04057c10 */ /* 0x000fe2000ffbe0ff */
[----:B------:R-:W-:Y:S01]  /*0b80*/  VIADD R4, R7, 0x200 ;  /* 0x0000020007047836 */ /* 0x000fe20000000000 */
[C---:B--2---:R-:W-:Y:S02]  /*0b90*/  ISETP.NE.AND P0, PT, R10.reuse, UR12, PT ;  /* 0x0000000c0a007c0c */ /* 0x044fe4000bf05270 */
[----:B------:R-:W-:Y:S01]  /*0ba0*/  ISETP.EQ.AND P4, PT, R10, UR12, P3 ;  /* 0x0000000c0a007c0c */ /* 0x000fe20009f82270 */
[----:B------:R-:W-:Y:S01]  /*0bb0*/  IMAD.X R10, RZ, RZ, UR11, P2 ;  /* 0x0000000bff0a7e24 */ /* 0x000fe200090e06ff */
[----:B------:R-:W-:Y:S02]  /*0bc0*/  @!P3 SEL R14, RZ, 0x1, P0 ;  /* 0x00000001ff0eb807 */ /* 0x000fe40000000000 */
[----:B------:R-:W-:Y:S02]  /*0bd0*/  ISETP.LT.U32.AND P0, PT, R15, R12, PT ;  /* 0x0000000c0f00720c */ /* 0x000fe40003f01070 */
[----:B------:R-:W-:-:S02]  /*0be0*/  SEL R14, R14, 0x1, !P4 ;  /* 0x000000010e0e7807 */ /* 0x000fc40006000000 */
[-C--:B------:R-:W-:Y:S02]  /*0bf0*/  ISETP.LT.AND.EX P0, PT, R10, R13.reuse, PT, P0 ;  /* 0x0000000d0a00720c */ /* 0x080fe40003f01300 */
[----:B------:R-:W-:Y:S02]  /*0c00*/  LOP3.LUT P2, RZ, R14, 0xff, RZ, 0xc0, !PT ;  /* 0x000000ff0eff7812 */ /* 0x000fe4000784c0ff */
[CC--:B------:R-:W-:Y:S02]  /*0c10*/  SEL R16, R15.reuse, R12.reuse, P0 ;  /* 0x0000000c0f107207 */ /* 0x0c0fe40000000000 */
[----:B------:R-:W-:Y:S02]  /*0c20*/  SEL R11, R10, R13, P0 ;  /* 0x0000000d0a0b7207 */ /* 0x000fe40000000000 */
[----:B----4-:R-:W-:Y:S02]  /*0c30*/  ISETP.NE.AND P0, PT, R6, UR12, PT ;  /* 0x0000000c06007c0c */ /* 0x010fe4000bf05270 */
[----:B------:R-:W-:-:S02]  /*0c40*/  @!P4 SEL R16, R15, R12, !P3 ;  /* 0x0000000c0f10c207 */ /* 0x000fc40005800000 */
[----:B------:R-:W-:Y:S02]  /*0c50*/  @!P4 SEL R11, R10, R13, !P3 ;  /* 0x0000000d0a0bc207 */ /* 0x000fe40005800000 */
[----:B------:R-:W-:Y:S01]  /*0c60*/  ISETP.EQ.AND P4, PT, R6, UR12, P2 ;  /* 0x0000000c06007c0c */ /* 0x000fe20009782270 */
[----:B------:R-:W-:Y:S01]  /*0c70*/  IMAD.X R6, RZ, RZ, UR11, P5 ;  /* 0x0000000bff067e24 */ /* 0x000fe2000a8e06ff */
[----:B------:R-:W-:Y:S02]  /*0c80*/  @!P2 SEL R14, RZ, 0x1, P0 ;  /* 0x00000001ff0ea807 */ /* 0x000fe40000000000 */
        /* <DEDUP_REMOVED lines=22> */
[----:B------:R-:W-:Y:S01]  /*0df0*/  @!P4 SEL R11, R5, R10, !P3 ;  /* 0x0000000a050bc207 */ /* 0x000fe20005800000 */
[----:B------:R-:W-:Y:S01]  /*0e00*/  IMAD.X R5, RZ, RZ, UR11, P5 ;  /* 0x0000000bff057e24 */ /* 0x000fe2000a8e06ff */
[----:B------:R-:W-:Y:S02]  /*0e10*/  @!P4 SEL R6, R8, R13, !P3 ;  /* 0x0000000d0806c207 */ /* 0x000fe40005800000 */
[C---:B------:R-:W-:Y:S02]  /*0e20*/  ISETP.EQ.AND P3, PT, R9.reuse, UR12, P2 ;  /* 0x0000000c09007c0c */ /* 0x040fe40009762270 */
[----:B------:R-:W-:Y:S02]  /*0e30*/  ISETP.LT.U32.AND P0, PT, R4, R11, PT ;  /* 0x0000000b0400720c */ /* 0x000fe40003f01070 */
[----:B------:R-:W-:-:S02]  /*0e40*/  ISETP.NE.AND P4, PT, R9, UR12, PT ;  /* 0x0000000c09007c0c */ /* 0x000fc4000bf85270 */
[CC--:B------:R-:W-:Y:S02]  /*0e50*/  ISETP.LT.AND.EX P0, PT, R5.reuse, R6.reuse, PT, P0 ;  /* 0x000000060500720c */ /* 0x0c0fe40003f01300 */
[----:B------:R-:W-:Y:S02]  /*0e60*/  @!P2 SEL R14, RZ, 0x1, P4 ;  /* 0x00000001ff0ea807 */ /* 0x000fe40002000000 */
[-C--:B------:R-:W-:Y:S02]  /*0e70*/  SEL R12, R4, R11.reuse, P0 ;  /* 0x0000000b040c7207 */ /* 0x080fe40000000000 */
[----:B------:R-:W-:Y:S02]  /*0e80*/  SEL R13, R5, R6, P0 ;  /* 0x00000006050d7207 */ /* 0x000fe40000000000 */
[----:B------:R-:W-:Y:S02]  /*0e90*/  SEL R14, R14, 0x1, !P3 ;  /* 0x000000010e0e7807 */ /* 0x000fe40005800000 */
[----:B------:R-:W-:-:S02]  /*0ea0*/  @!P3 SEL R12, R4, R11, !P2 ;  /* 0x0000000b040cb207 */ /* 0x000fc40005000000 */
[----:B------:R-:W-:-:S07]  /*0eb0*/  @!P3 SEL R13, R5, R6, !P2 ;  /* 0x00000006050db207 */ /* 0x000fce0005000000 */
.L_x_342:
[----:B------:R-:W-:Y:S05]  /*0ec0*/  BSYNC.RECONVERGENT B2 ;  /* 0x0000000000027941 */ /* 0x000fea0003800200 */
.L_x_341:
[----:B------:R-:W-:Y:S05]  /*0ed0*/  @!P1 BRA `(.L_x_337) ;  /* 0x0000000000f09947 */ /* 0x000fea0003800000 */
[----:B------:R-:W-:Y:S01]  /*0ee0*/  ISETP.NE.AND P0, PT, R17, 0x1, PT ;  /* 0x000000011100780c */ /* 0x000fe20003f05270 */
[----:B------:R-:W-:Y:S01]  /*0ef0*/  BSSY.RECONVERGENT B2, `(.L_x_343) ;  /* 0x0000025000027945 */ /* 0x000fe20003800200 */
[----:B------:R-:W-:-:S11]  /*0f00*/  LOP3.LUT P1, RZ, R2, 0x100, RZ, 0xc0, !PT ;  /* 0x0000010002ff7812 */ /* 0x000fd6000782c0ff */
[----:B------:R-:W-:Y:S05]  /*0f10*/  @!P0 BRA `(.L_x_344) ;  /* 0x0000000000888947 */ /* 0x000fea0003800000 */
[----:B------:R-:W0:Y:S01]  /*0f20*/  LDC.64 R4, c[0x0][0x380] ;  /* 0x0000e000ff047b82 */ /* 0x000e220000000a00 */
[----:B------:R-:W2:Y:S01]  /*0f30*/  LDCU.64 UR10, c[0x0][0x390] ;  /* 0x00007200ff0a77ac */ /* 0x000ea20008000a00 */
[----:B------:R-:W3:Y:S01]  /*0f40*/  LDCU UR12, c[0x0][0x38c] ;  /* 0x00007180ff0c77ac */ /* 0x000ee20008000800 */
[----:B0-----:R-:W-:-:S05]  /*0f50*/  IMAD.WIDE.U32 R4, R7, 0x4, R4 ;  /* 0x0000000407047825 */ /* 0x001fca00078e0004 */
[----:B------:R-:W3:Y:S04]  /*0f60*/  LDG.E R2, desc[UR8][R4.64] ;  /* 0x0000000804027981 */ /* 0x000ee8000c1e1900 */
[----:B------:R0:W4:Y:S01]  /*0f70*/  LDG.E R8, desc[UR8][R4.64+0x400] ;  /* 0x0004000804087981 */ /* 0x000122000c1e1900 */
[----:B------:R-:W-:Y:S01]  /*0f80*/  LOP3.LUT P2, RZ, R14, 0xff, RZ, 0xc0, !PT ;  /* 0x000000ff0eff7812 */ /* 0x000fe2000784c0ff */
[C---:B------:R-:W-:Y:S01]  /*0f90*/  VIADD R6, R7.reuse, 0x100 ;  /* 0x0000010007067836 */ /* 0x040fe20000000000 */
[C---:B--2---:R-:W-:Y:S01]  /*0fa0*/  IADD3 R9, P4, PT, R7.reuse, UR10, RZ ;  /* 0x0000000a07097c10 */ /* 0x044fe2000ff9e0ff */
[----:B------:R-:W-:-:S03]  /*0fb0*/  VIADD R7, R7, 0x200 ;  /* 0x0000020007077836 */ /* 0x000fc60000000000 */
[----:B------:R-:W-:Y:S02]  /*0fc0*/  ISETP.LT.U32.AND P0, PT, R9, R12, PT ;  /* 0x0000000c0900720c */ /* 0x000fe40003f01070 */
[C---:B---3--:R-:W-:Y:S02]  /*0fd0*/  ISETP.NE.AND P5, PT, R2.reuse, UR12, PT ;  /* 0x0000000c02007c0c */ /* 0x048fe4000bfa5270 */
        /* <DEDUP_REMOVED lines=12> */
[----:B----4-:R-:W-:-:S02]  /*10a0*/  ISETP.EQ.AND P3, PT, R8, UR12, P4 ;  /* 0x0000000c08007c0c */ /* 0x010fc4000a762270 */
        /* <DEDUP_REMOVED lines=9> */
.L_x_344:
[----:B------:R-:W-:Y:S05]  /*1140*/  BSYNC.RECONVERGENT B2 ;  /* 0x0000000000027941 */ /* 0x000fea0003800200 */
.L_x_343:
        /* <DEDUP_REMOVED lines=21> */
.L_x_337:
[----:B------:R-:W-:Y:S05]  /*12a0*/  BSYNC.RECONVERGENT B1 ;  /* 0x0000000000017941 */ /* 0x000fea0003800200 */
.L_x_336:
[----:B------:R-:W-:-:S09]  /*12b0*/  UISETP.GE.U32.AND UP0, UPT, UR4, 0x100, UPT ;  /* 0x000001000400788c */ /* 0x000fd2000bf06070 */
        /* <DEDUP_REMOVED lines=25> */
.L_x_347:
[----:B------:R-:W-:Y:S05]  /*1450*/  BSYNC.RECONVERGENT B1 ;  /* 0x0000000000017941 */ /* 0x000fea0003800200 */
.L_x_346:
        /* <DEDUP_REMOVED lines=23> */
.L_x_349:
[----:B------:R-:W-:Y:S05]  /*15d0*/  BSYNC.RECONVERGENT B1 ;  /* 0x0000000000017941 */ /* 0x000fea0003800200 */
.L_x_348:
        /* <DEDUP_REMOVED lines=20> */
.L_x_351:
[----:B------:R-:W-:Y:S05]  /*1720*/  BSYNC.RECONVERGENT B1 ;  /* 0x0000000000017941 */ /* 0x000fea0003800200 */
.L_x_350:
        /* <DEDUP_REMOVED lines=20> */
.L_x_353:
[----:B------:R-:W-:Y:S05]  /*1870*/  BSYNC.RECONVERGENT B1 ;  /* 0x0000000000017941 */ /* 0x000fea0003800200 */
.L_x_352:
        /* <DEDUP_REMOVED lines=20> */
.L_x_355:
[----:B------:R-:W-:Y:S05]  /*19c0*/  BSYNC.RECONVERGENT B1 ;  /* 0x0000000000017941 */ /* 0x000fea0003800200 */
.L_x_354:
[----:B------:R-:W-:Y:S04]  /*19d0*/  BSSY.RECONVERGENT B1, `(.L_x_356) ;  /* 0x000000a000017945 */ /* 0x000fe80003800200 */
[----:B------:R-:W-:Y:S05]  /*19e0*/  @P1 BRA `(.L_x_357) ;  /* 0x0000000000201947 */ /* 0x000fea0003800000 */
[----:B0-----:R-:W0:Y:S01]  /*19f0*/  S2R R5, SR_CgaCtaId ;  /* 0x0000000000057919 */ /* 0x001e220000008800 */
[----:B--2---:R-:W-:Y:S02]  /*1a00*/  MOV R4, 0x400 ;  /* 0x0000040000047802 */ /* 0x004fe40000000f00 */
[----:B------:R-:W-:-:S04]  /*1a10*/  SHF.R.U32.HI R2, RZ, 0x1, R3 ;  /* 0x00000001ff027819 */ /* 0x000fc80000011603 */
[----:B------:R-:W-:Y:S02]  /*1a20*/  LOP3.LUT R2, R2, 0x1f0, RZ, 0xc0, !PT ;  /* 0x000001f002027812 */ /* 0x000fe400078ec0ff */
[----:B0-----:R-:W-:-:S05]  /*1a30*/  LEA R5, R5, R4, 0x18 ;  /* 0x0000000405057211 */ /* 0x001fca00078ec0ff */
[----:B------:R-:W-:-:S05]  /*1a40*/  IMAD.IADD R5, R2, 0x1, R5 ;  /* 0x0000000102057824 */ /* 0x000fca00078e0205 */
[----:B------:R0:W-:Y:S04]  /*1a50*/  STS.64 [R5+0x10], R12 ;  /* 0x0000100c05007388 */ /* 0x0001e80000000a00 */
[----:B------:R0:W-:Y:S02]  /*1a60*/  STS.U8 [R5+0x8], R14 ;  /* 0x0000080e05007388 */ /* 0x0001e40000000000 */
.L_x_357:
[----:B------:R-:W-:Y:S05]  /*1a70*/  BSYNC.RECONVERGENT B1 ;  /* 0x0000000000017941 */ /* 0x000fea0003800200 */
.L_x_356:
        /* <DEDUP_REMOVED lines=8> */
[----:B0-2---:R-:W0:Y:S04]  /*1b00*/  LDS.64 R4, [UR5+0x20] ;  /* 0x00002005ff047984 */ /* 0x005e280008000a00 */
[----:B------:R-:W2:Y:S04]  /*1b10*/  LDS.U8 R15, [UR5+0x28] ;  /* 0x00002805ff0f7984 */ /* 0x000ea80008000000 */
[----:B------:R-:W1:Y:S04]  /*1b20*/  LDS.64 R8, [UR5+0x30] ;  /* 0x00003005ff087984 */ /* 0x000e680008000a00 */
[----:B------:R-:W1:Y:S04]  /*1b30*/  LDS.U8 R16, [UR5+0x38] ;  /* 0x00003805ff107984 */ /* 0x000e680008000000 */
[----:B----4-:R-:W4:Y:S04]  /*1b40*/  LDS.64 R6, [UR5+0x40] ;  /* 0x00004005ff067984 */ /* 0x010f280008000a00 */
[----:B------:R-:W4:Y:S04]  /*1b50*/  LDS.U8 R17, [UR5+0x48] ;  /* 0x00004805ff117984 */ /* 0x000f280008000000 */
[----:B------:R-:W4:Y:S01]  /*1b60*/  LDS.64 R2, [UR5+0x50] ;  /* 0x00005005ff027984 */ /* 0x000f220008000a00 */
[----:B-----5:R-:W-:-:S02]  /*1b70*/  ISETP.NE.AND P2, PT, R10, RZ, PT ;  /* 0x000000ff0a00720c */ /* 0x020fc40003f45270 */
[----:B0-----:R-:W-:Y:S02]  /*1b80*/  ISETP.LT.U32.AND P0, PT, R4, R12, PT ;  /* 0x0000000c0400720c */ /* 0x001fe40003f01070 */
[----:B------:R-:W-:Y:S02]  /*1b90*/  @P4 SEL R10, R14, 0x1, !P2 ;  /* 0x000000010e0a4807 */ /* 0x000fe40005000000 */
[----:B------:R-:W-:Y:S01]  /*1ba0*/  ISETP.LT.AND.EX P0, PT, R5, R13, PT, P0 ;  /* 0x0000000d0500720c */ /* 0x000fe20003f01300 */
[----:B------:R-:W-:Y:S01]  /*1bb0*/  LDS.U8 R14, [UR5+0x78] ;  /* 0x00007805ff0e7984 */ /* 0x000fe20008000000 */
[----:B------:R-:W-:Y:S02]  /*1bc0*/  LOP3.LUT P3, RZ, R10, 0xff, RZ, 0xc0, !PT ;  /* 0x000000ff0aff7812 */ /* 0x000fe4000786c0ff */
[----:B--2---:R-:W-:-:S03]  /*1bd0*/  ISETP.NE.AND P5, PT, R15, RZ, PT ;  /* 0x000000ff0f00720c */ /* 0x004fc60003fa5270 */
[C---:B-1-3--:R-:W-:Y:S02]  /*1be0*/  @P2 SEL R12, R4.reuse, R12, P0 ;  /* 0x0000000c040c2207 */ /* 0x04afe40000000000 */
[C---:B------:R-:W-:Y:S02]  /*1bf0*/  @P2 SEL R13, R5.reuse, R13, P0 ;  /* 0x0000000d050d2207 */ /* 0x040fe40000000000 */
[----:B------:R-:W-:Y:S02]  /*1c00*/  SEL R11, R4, R12, !P4 ;  /* 0x0000000c040b7207 */ /* 0x000fe40006000000 */
[----:B------:R-:W-:Y:S01]  /*1c10*/  SEL R13, R5, R13, !P4 ;  /* 0x0000000d050d7207 */ /* 0x000fe20006000000 */
[----:B------:R-:W-:Y:S01]  /*1c20*/  LDS.U8 R12, [UR5+0x68] ;  /* 0x00006805ff0c7984 */ /* 0x000fe20008000000 */
[----:B------:R-:W-:Y:S02]  /*1c30*/  ISETP.LT.U32.AND P0, PT, R8, R11, PT ;  /* 0x0000000b0800720c */ /* 0x000fe40003f01070 */
[----:B------:R-:W-:Y:S01]  /*1c40*/  @P3 SEL R15, R10, 0x1, !P5 ;  /* 0x000000010a0f3807 */ /* 0x000fe20006800000 */
[----:B------:R-:W-:Y:S01]  /*1c50*/  LDS.64 R4, [UR5+0x60] ;  /* 0x00006005ff047984 */ /* 0x000fe20008000a00 */
[----:B------:R-:W-:-:S02]  /*1c60*/  ISETP.LT.AND.EX P0, PT, R9, R13, PT, P0 ;  /* 0x0000000d0900720c */ /* 0x000fc40003f01300 */
[----:B------:R-:W-:Y:S01]  /*1c70*/  LOP3.LUT P2, RZ, R15, 0xff, RZ, 0xc0, !PT ;  /* 0x000000ff0fff7812 */ /* 0x000fe2000784c0ff */
[----:B------:R-:W0:Y:S01]  /*1c80*/  LDS.U8 R10, [UR5+0x58] ;  /* 0x00005805ff0a7984 */ /* 0x000e220008000000 */
[----:B------:R-:W-:Y:S02]  /*1c90*/  @P5 SEL R11, R8, R11, P0 ;  /* 0x0000000b080b5207 */ /* 0x000fe40000000000 */
[----:B------:R-:W-:Y:S02]  /*1ca0*/  ISETP.NE.AND P4, PT, R16, RZ, PT ;  /* 0x000000ff1000720c */ /* 0x000fe40003f85270 */
[C---:B------:R-:W-:Y:S02]  /*1cb0*/  @P5 SEL R13, R9.reuse, R13, P0 ;  /* 0x0000000d090d5207 */ /* 0x040fe40000000000 */
[----:B------:R-:W-:Y:S02]  /*1cc0*/  SEL R11, R8, R11, !P3 ;  /* 0x0000000b080b7207 */ /* 0x000fe40005800000 */
[----:B------:R-:W-:-:S02]  /*1cd0*/  SEL R13, R9, R13, !P3 ;  /* 0x0000000d090d7207 */ /* 0x000fc40005800000 */
[----:B----4-:R-:W-:Y:S01]  /*1ce0*/  ISETP.LT.U32.AND P0, PT, R6, R11, PT ;  /* 0x0000000b0600720c */ /* 0x010fe20003f01070 */
[----:B------:R-:W1:Y:S01]  /*1cf0*/  LDS.64 R8, [UR5+0x70] ;  /* 0x00007005ff087984 */ /* 0x000e620008000a00 */
[----:B------:R-:W-:Y:S02]  /*1d00*/  @P2 SEL R16, R15, 0x1, !P4 ;  /* 0x000000010f102807 */ /* 0x000fe40006000000 */
[----:B------:R-:W-:Y:S02]  /*1d10*/  ISETP.LT.AND.EX P0, PT, R7, R13, PT, P0 ;  /* 0x0000000d0700720c */ /* 0x000fe40003f01300 */
[----:B------:R-:W-:Y:S02]  /*1d20*/  LOP3.LUT P5, RZ, R16, 0xff, RZ, 0xc0, !PT ;  /* 0x000000ff10ff7812 */ /* 0x000fe400078ac0ff */
[----:B------:R-:W-:Y:S02]  /*1d30*/  @P4 SEL R11, R6, R11, P0 ;  /* 0x0000000b060b4207 */ /* 0x000fe40000000000 */
[----:B------:R-:W-:-:S02]  /*1d40*/  ISETP.NE.AND P3, PT, R17, RZ, PT ;  /* 0x000000ff1100720c */ /* 0x000fc40003f65270 */
[C---:B------:R-:W-:Y:S02]  /*1d50*/  @P4 SEL R13, R7.reuse, R13, P0 ;  /* 0x0000000d070d4207 */ /* 0x040fe40000000000 */
[----:B------:R-:W-:Y:S02]  /*1d60*/  SEL R11, R6, R11, !P2 ;  /* 0x0000000b060b7207 */ /* 0x000fe40005000000 */
[----:B------:R-:W-:Y:S02]  /*1d70*/  SEL R13, R7, R13, !P2 ;  /* 0x0000000d070d7207 */ /* 0x000fe40005000000 */
[----:B------:R-:W-:Y:S01]  /*1d80*/  ISETP.LT.U32.AND P0, PT, R2, R11, PT ;  /* 0x0000000b0200720c */ /* 0x000fe20003f01070 */
[----:B------:R-:W2:Y:S01]  /*1d90*/  LDS.64 R6, [UR5+0x80] ;  /* 0x00008005ff067984 */ /* 0x000ea20008000a00 */
[----:B------:R-:W-:Y:S02]  /*1da0*/  @P5 SEL R17, R16, 0x1, !P3 ;  /* 0x0000000110115807 */ /* 0x000fe40005800000 */
[----:B------:R-:W-:-:S02]  /*1db0*/  ISETP.LT.AND.EX P0, PT, R3, R13, PT, P0 ;  /* 0x0000000d0300720c */ /* 0x000fc40003f01300 */
[----:B------:R-:W-:Y:S02]  /*1dc0*/  LOP3.LUT P4, RZ, R17, 0xff, RZ, 0xc0, !PT ;  /* 0x000000ff11ff7812 */ /* 0x000fe4000788c0ff */
[----:B------:R-:W-:Y:S02]  /*1dd0*/  @P3 SEL R11, R2, R11, P0 ;  /* 0x0000000b020b3207 */ /* 0x000fe40000000000 */
[C---:B------:R-:W-:Y:S02]  /*1de0*/  @P3 SEL R13, R3.reuse, R13, P0 ;  /* 0x0000000d030d3207 */ /* 0x040fe40000000000 */
[----:B0-----:R-:W-:Y:S02]  /*1df0*/  ISETP.NE.AND P2, PT, R10, RZ, PT ;  /* 0x000000ff0a00720c */ /* 0x001fe40003f45270 */
[----:B------:R-:W-:Y:S02]  /*1e00*/  SEL R11, R2, R11, !P5 ;  /* 0x0000000b020b7207 */ /* 0x000fe40006800000 */
[----:B------:R-:W-:-:S02]  /*1e10*/  SEL R13, R3, R13, !P5 ;  /* 0x0000000d030d7207 */ /* 0x000fc40006800000 */
[----:B------:R-:W-:Y:S02]  /*1e20*/  ISETP.LT.U32.AND P0, PT, R4, R11, PT ;  /* 0x0000000b0400720c */ /* 0x000fe40003f01070 */
[----:B------:R-:W-:Y:S02]  /*1e30*/  @P4 SEL R10, R17, 0x1, !P2 ;  /* 0x00000001110a4807 */ /* 0x000fe40005000000 */
[C---:B------:R-:W-:Y:S02]  /*1e40*/  ISETP.LT.AND.EX P0, PT, R5.reuse, R13, PT, P0 ;  /* 0x0000000d0500720c */ /* 0x040fe40003f01300 */
[----:B------:R-:W-:Y:S02]  /*1e50*/  ISETP.NE.AND P3, PT, R12, RZ, PT ;  /* 0x000000ff0c00720c */ /* 0x000fe40003f65270 */
[----:B------:R-:W-:Y:S02]  /*1e60*/  @P2 SEL R11, R4, R11, P0 ;  /* 0x0000000b040b2207 */ /* 0x000fe40000000000 */
[----:B------:R-:W-:-:S02]  /*1e70*/  @P2 SEL R13, R5, R13, P0 ;  /* 0x0000000d050d2207 */ /* 0x000fc40000000000 */
[----:B------:R-:W-:Y:S02]  /*1e80*/  SEL R3, R4, R11, !P4 ;  /* 0x0000000b04037207 */ /* 0x000fe40006000000 */
[----:B------:R-:W-:Y:S02]  /*1e90*/  LOP3.LUT P5, RZ, R10, 0xff, RZ, 0xc0, !PT ;  /* 0x000000ff0aff7812 */ /* 0x000fe400078ac0ff */
[----:B------:R-:W-:Y:S02]  /*1ea0*/  SEL R5, R5, R13, !P4 ;  /* 0x0000000d05057207 */ /* 0x000fe40006000000 */
[----:B-1----:R-:W-:Y:S02]  /*1eb0*/  ISETP.LT.U32.AND P0, PT, R8, R3, PT ;  /* 0x000000030800720c */ /* 0x002fe40003f01070 */
        /* <DEDUP_REMOVED lines=16> */
.L_x_345:
        /* <DEDUP_REMOVED lines=32> */
[----:B------:R-:W-:Y:S02]  /*21c0*/  @!P0 SEL R13, R6, R13, P4 ;  /* 0x0000000d060d8207 */ /* 0x000fe40002000000 */
[----:B------:R-:W-:Y:S02]  /*21d0*/  @P0 PRMT R14, R4, 0x7610, R14 ;  /* 0x00007610040e0816 */ /* 0x000fe4000000000e */
[----:B------:R-:W-:Y:S02]  /*21e0*/  @P0 SEL R12, R9, R12, !P6 ;  /* 0x0000000c090c0207 */ /* 0x000fe40007000000 */
[----:B------:R-:W-:-:S07]  /*21f0*/  @P0 SEL R13, R6, R13, !P6 ;  /* 0x0000000d060d0207 */ /* 0x000fce0007000000 */
.L_x_360:
[----:B------:R-:W-:Y:S05]  /*2200*/  BSYNC.RECONVERGENT B1 ;  /* 0x0000000000017941 */ /* 0x000fea0003800200 */
.L_x_359:
[----:B------:R-:W-:Y:S01]  /*2210*/  ISETP.GT.AND P4, PT, R5, R2, PT ;  /* 0x000000020500720c */ /* 0x000fe20003f84270 */
[----:B----4-:R3:W4:Y:S01]  /*2220*/  SHFL.DOWN PT, R7, R12, 0x2, R2 ;  /* 0x084000000c077989 */ /* 0x01072200000e0002 */
[----:B------:R-:W-:Y:S01]  /*2230*/  LOP3.LUT R5, R14, 0xff, RZ, 0xc0, !PT ;  /* 0x000000ff0e057812 */ /* 0x000fe200078ec0ff */
        /* <DEDUP_REMOVED lines=11> */
[----:B------:R-:W-:Y:S02]  /*22f0*/  @!P0 ISETP.LT.AND.EX P5, PT, R6, R13, PT, P5 ;  /* 0x0000000d0600820c */ /* 0x000fe40003fa1350 */
[----:B------:R-:W-:Y:S02]  /*2300*/  @P0 SEL R4, R5, R14, !P6 ;  /* 0x0000000e05040207 */ /* 0x000fe40007000000 */
[----:B--23--:R-:W-:-:S02]  /*2310*/  @!P0 SEL R12, R7, R12, P5 ;  /* 0x0000000c070c8207 */ /* 0x00cfc40002800000 */
[----:B------:R-:W-:Y:S02]  /*2320*/  @!P0 SEL R13, R6, R13, P5 ;  /* 0x0000000d060d8207 */ /* 0x000fe40002800000 */
[----:B------:R-:W-:Y:S02]  /*2330*/  @P0 PRMT R14, R4, 0x7610, R14 ;  /* 0x00007610040e0816 */ /* 0x000fe4000000000e */
[----:B------:R-:W-:Y:S02]  /*2340*/  @P0 SEL R12, R7, R12, !P6 ;  /* 0x0000000c070c0207 */ /* 0x000fe40007000000 */
[----:B------:R-:W-:-:S07]  /*2350*/  @P0 SEL R13, R6, R13, !P6 ;  /* 0x0000000d060d0207 */ /* 0x000fce0007000000 */
.L_x_362:
[----:B------:R-:W-:Y:S05]  /*2360*/  BSYNC.RECONVERGENT B1 ;  /* 0x0000000000017941 */ /* 0x000fea0003800200 */
.L_x_361:
[----:B0-----:R-:W-:Y:S01]  /*2370*/  LOP3.LUT R5, R14, 0xff, RZ, 0xc0, !PT ;  /* 0x000000ff0e057812 */ /* 0x001fe200078ec0ff */
[----:B----4-:R0:W4:Y:S01]  /*2380*/  SHFL.DOWN PT, R7, R12, 0x4, R2 ;  /* 0x088000000c077989 */ /* 0x01012200000e0002 */
        /* <DEDUP_REMOVED lines=18> */
.L_x_364:
[----:B------:R-:W-:Y:S05]  /*24b0*/  BSYNC.RECONVERGENT B1 ;  /* 0x0000000000017941 */ /* 0x000fea0003800200 */
.L_x_363:
        /* <DEDUP_REMOVED lines=20> */
.L_x_366:
[----:B------:R-:W-:Y:S05]  /*2600*/  BSYNC.RECONVERGENT B1 ;  /* 0x0000000000017941 */ /* 0x000fea0003800200 */
.L_x_365:
        /* <DEDUP_REMOVED lines=8> */
[----:B--23--:R-:W-:-:S04]  /*2690*/  LOP3.LUT P2, R2, R14, 0xff, RZ, 0xc0, !PT ;  /* 0x000000ff0e027812 */ /* 0x00cfc8000784c0ff */
[----:B------:R-:W-:-:S13]  /*26a0*/  PLOP3.LUT P0, PT, P2, P0, PT, 0x2f, 0xf2 ;  /* 0x0000000000f2781c */ /* 0x000fda0001700577 */
[----:B----4-:R-:W-:Y:S02]  /*26b0*/  @!P0 ISETP.LT.U32.AND P2, PT, R7, R12, PT ;  /* 0x0000000c0700820c */ /* 0x010fe40003f41070 */
        /* <DEDUP_REMOVED lines=9> */
.L_x_368:
[----:B------:R-:W-:Y:S05]  /*2750*/  BSYNC.RECONVERGENT B1 ;  /* 0x0000000000017941 */ /* 0x000fea0003800200 */
.L_x_367:
[----:B------:R-:W-:Y:S04]  /*2760*/  BSSY.RECONVERGENT B1, `(.L_x_369) ;  /* 0x000000a000017945 */ /* 0x000fe80003800200 */
[----:B------:R-:W-:Y:S05]  /*2770*/  @P1 BRA `(.L_x_370) ;  /* 0x0000000000201947 */ /* 0x000fea0003800000 */
[----:B0-----:R-:W0:Y:S01]  /*2780*/  S2R R5, SR_CgaCtaId ;  /* 0x0000000000057919 */ /* 0x001e220000008800 */
[----:B------:R-:W-:Y:S02]  /*2790*/  MOV R4, 0x400 ;  /* 0x0000040000047802 */ /* 0x000fe40000000f00 */
[----:B--23--:R-:W-:-:S04]  /*27a0*/  SHF.R.U32.HI R2, RZ, 0x1, R3 ;  /* 0x00000001ff027819 */ /* 0x00cfc80000011603 */
[----:B------:R-:W-:Y:S02]  /*27b0*/  LOP3.LUT R2, R2, 0x1f0, RZ, 0xc0, !PT ;  /* 0x000001f002027812 */ /* 0x000fe400078ec0ff */
[----:B0-----:R-:W-:-:S05]  /*27c0*/  LEA R5, R5, R4, 0x18 ;  /* 0x0000000405057211 */ /* 0x001fca00078ec0ff */
[----:B------:R-:W-:-:S05]  /*27d0*/  IMAD.IADD R5, R2, 0x1, R5 ;  /* 0x0000000102057824 */ /* 0x000fca00078e0205 */
[----:B------:R0:W-:Y:S04]  /*27e0*/  STS.64 [R5+0x10], R12 ;  /* 0x0000100c05007388 */ /* 0x0001e80000000a00 */
[----:B------:R0:W-:Y:S02]  /*27f0*/  STS.U8 [R5+0x8], R14 ;  /* 0x0000080e05007388 */ /* 0x0001e40000000000 */
.L_x_370:
[----:B------:R-:W-:Y:S05]  /*2800*/  BSYNC.RECONVERGENT B1 ;  /* 0x0000000000017941 */ /* 0x000fea0003800200 */
.L_x_369:
[----:B------:R-:W-:Y:S01]  /*2810*/  BAR.SYNC.DEFER_BLOCKING 0x0 ;  /* 0x0000000000007b1d */ /* 0x000fe20000010000 */
[----:B------:R-:W-:-:S13]  /*2820*/  ISETP.NE.AND P1, PT, R3, RZ, PT ;  /* 0x000000ff0300720c */ /* 0x000fda0003f25270 */
[----:B------:R-:W-:Y:S05]  /*2830*/  @P1 BRA `(.L_x_358) ;  /* 0x0000002c00401947 */ /* 0x000fea0003800000 */
[----:B------:R-:W-:Y:S02]  /*2840*/  UISETP.GE.U32.AND UP0, UPT, UR4, 0x21, UPT ;  /* 0x000000210400788c */ /* 0x000fe4000bf06070 */
[----:B------:R-:W-:Y:S02]  /*2850*/  UISETP.GE.U32.AND UP1, UPT, UR4, 0x41, UPT ;  /* 0x000000410400788c */ /* 0x000fe4000bf26070 */
[----:B------:R-:W-:Y:S02]  /*2860*/  UISETP.GE.U32.AND UP2, UPT, UR4, 0x61, UPT ;  /* 0x000000610400788c */ /* 0x000fe4000bf46070 */
[----:B------:R-:W-:Y:S02]  /*2870*/  UISETP.GE.U32.AND UP3, UPT, UR4, 0x81, UPT ;  /* 0x000000810400788c */ /* 0x000fe4000bf66070 */
[----:B------:R-:W-:Y:S02]  /*2880*/  UISETP.GE.U32.AND UP4, UPT, UR4, 0xa1, UPT ;  /* 0x000000a10400788c */ /* 0x000fe4000bf86070 */
[----:B------:R-:W-:-:S02]  /*2890*/  UISETP.GE.U32.AND UP5, UPT, UR4, 0xc1, UPT ;  /* 0x000000c10400788c */ /* 0x000fc4000bfa6070 */
[----:B------:R-:W-:Y:S01]  /*28a0*/  UISETP.GE.U32.AND UP6, UPT, UR4, 0xe1, UPT ;  /* 0x000000e10400788c */ /* 0x000fe2000bfc6070 */
[----:B------:R-:W-:Y:S10]  /*28b0*/  BRA.U !UP0, `(.L_x_371) ;  /* 0x00000001083c7547 */ /* 0x000ff4000b800000 */
[----:B------:R-:W5:Y:S01]  /*28c0*/  S2UR UR6, SR_CgaCtaId ;  /* 0x00000000000679c3 */ /* 0x000f620000008800 */
[----:B------:R-:W-:Y:S01]  /*28d0*/  UMOV UR5, 0x400 ;  /* 0x0000040000057882 */ /* 0x000fe20000000000 */
[----:B------:R-:W-:Y:S01]  /*28e0*/  LOP3.LUT P3, RZ, R14, 0xff, RZ, 0xc0, !PT ;  /* 0x000000ff0eff7812 */ /* 0x000fe2000786c0ff */
[----:B-----5:R-:W-:-:S09]  /*28f0*/  ULEA UR5, UR6, UR5, 0x18 ;  /* 0x0000000506057291 */ /* 0x020fd2000f8ec0ff */
[----:B0-----:R-:W0:Y:S04]  /*2900*/  LDS.U8 R4, [UR5+0x18] ;  /* 0x00001805ff047984 */ /* 0x001e280008000000 */
[----:B--23--:R-:W2:Y:S01]  /*2910*/  LDS.64 R2, [UR5+0x20] ;  /* 0x00002005ff027984 */ /* 0x00cea20008000a00 */
[----:B0-----:R-:W-:Y:S02]  /*2920*/  ISETP.NE.AND P2, PT, R4, RZ, PT ;  /* 0x000000ff0400720c */ /* 0x001fe40003f45270 */
[----:B--2---:R-:W-:Y:S02]  /*2930*/  ISETP.LT.U32.AND P0, PT, R2, R12, PT ;  /* 0x0000000c0200720c */ /* 0x004fe40003f01070 */
[----:B------:R-:W-:Y:S02]  /*2940*/  @P3 SEL R4, R14, 0x1, !P2 ;  /* 0x000000010e043807 */ /* 0x000fe40005000000 */
[----:B------:R-:W-:-:S02]  /*2950*/  ISETP.LT.AND.EX P0, PT, R3, R13, PT, P0 ;  /* 0x0000000d0300720c */ /* 0x000fc40003f01300 */
[----:B------:R-:W-:-:S05]  /*2960*/  PRMT R14, R4, 0x7610, R14 ;  /* 0x00007610040e7816 */ /* 0x000fca000000000e */
[C---:B------:R-:W-:Y:S02]  /*2970*/  @P2 SEL R12, R2.reuse, R12, P0 ;  /* 0x0000000c020c2207 */ /* 0x040fe40000000000 */
[C---:B------:R-:W-:Y:S02]  /*2980*/  @P2 SEL R13, R3.reuse, R13, P0 ;  /* 0x0000000d030d2207 */ /* 0x040fe40000000000 */
[----:B------:R-:W-:Y:S02]  /*2990*/  SEL R12, R2, R12, !P3 ;  /* 0x0000000c020c7207 */ /* 0x000fe40005800000 */
[----:B------:R-:W-:-:S07]  /*29a0*/  SEL R13, R3, R13, !P3 ;  /* 0x0000000d030d7207 */ /* 0x000fce0005800000 */
.L_x_371:
[----:B------:R-:W-:Y:S05]  /*29b0*/  BRA.U !UP1, `(.L_x_372) ;  /* 0x00000001093c7547 */ /* 0x000fea000b800000 */
        /* <DEDUP_REMOVED lines=15> */
.L_x_372:
        /* <DEDUP_REMOVED lines=16> */
.L_x_373:
        /* <DEDUP_REMOVED lines=16> */
.L_x_374:
        /* <DEDUP_REMOVED lines=16> */
.L_x_375:
        /* <DEDUP_REMOVED lines=16> */
.L_x_376:
        /* <DEDUP_REMOVED lines=17> */
.L_x_335:
        /* <DEDUP_REMOVED lines=10> */
[----:B------:R-:W-:Y:S01]  /*3060*/  UIADD3 UR10, UPT, UPT, UR4, -0x400, URZ ;  /* 0xfffffc00040a7890 */ /* 0x000fe2000fffe0ff */
[----:B------:R-:W-:-:S03]  /*3070*/  IMAD.MOV.U32 R16, RZ, RZ, 0x400 ;  /* 0x00000400ff107424 */ /* 0x000fc600078e00ff */
[----:B------:R-:W-:Y:S01]  /*3080*/  UISETP.GE.U32.AND UP0, UPT, UR10, 0x400, UPT ;  /* 0x000004000a00788c */ /* 0x000fe2000bf06070 */
        /* <DEDUP_REMOVED lines=11> */
[CC--:B------:R-:W-:Y:S02]  /*3140*/  ISETP.LT.AND.EX P1, PT, R8.reuse, R13.reuse, PT, P1 ;  /* 0x0000000d0800720c */ /* 0x0c0fe40003f21310 */
[----:B------:R-:W-:Y:S01]  /*3150*/  ISETP.NE.AND P3, PT, R7, UR5, PT ;  /* 0x0000000507007c0c */ /* 0x000fe2000bf65270 */
[----:B------:R-:W-:Y:S02]  /*3160*/  IMAD.X R4, RZ, RZ, R8, P4 ;  /* 0x000000ffff047224 */ /* 0x000fe400020e0608 */
[----:B------:R-:W-:Y:S02]  /*3170*/  @!P2 SEL R12, R9, R12, P1 ;  /* 0x0000000c090ca207 */ /* 0x000fe40000800000 */
[----:B------:R-:W-:Y:S02]  /*3180*/  @!P2 SEL R13, R8, R13, P1 ;  /* 0x0000000d080da207 */ /* 0x000fe40000800000 */
[----:B------:R-:W-:-:S02]  /*3190*/  SEL R12, R12, R9, P0 ;  /* 0x000000090c0c7207 */ /* 0x000fc40000000000 */
[----:B------:R-:W-:Y:S02]  /*31a0*/  SEL R13, R13, R8, P0 ;  /* 0x000000080d0d7207 */ /* 0x000fe40000000000 */
[-C--:B------:R-:W-:Y:S02]  /*31b0*/  ISETP.LT.U32.AND P1, PT, R5, R12.reuse, PT ;  /* 0x0000000c0500720c */ /* 0x080fe40003f21070 */
[----:B------:R-:W-:Y:S02]  /*31c0*/  ISETP.EQ.OR P0, PT, R6, UR5, P0 ;  /* 0x0000000506007c0c */ /* 0x000fe40008702670 */
[----:B------:R-:W-:Y:S02]  /*31d0*/  ISETP.LT.AND.EX P1, PT, R4, R13, PT, P1 ;  /* 0x0000000d0400720c */ /* 0x000fe40003f21310 */
[----:B------:R-:W-:Y:S02]  /*31e0*/  ISETP.EQ.OR P2, PT, R7, UR5, P0 ;  /* 0x0000000507007c0c */ /* 0x000fe40008742670 */
[----:B------:R-:W-:-:S02]  /*31f0*/  @!P3 SEL R12, R5, R12, P1 ;  /* 0x0000000c050cb207 */ /* 0x000fc40000800000 */
[----:B------:R-:W-:Y:S02]  /*3200*/  @!P3 SEL R13, R4, R13, P1 ;  /* 0x0000000d040db207 */ /* 0x000fe40000800000 */
[----:B------:R-:W-:Y:S02]  /*3210*/  SEL R14, RZ, 0x1, !P2 ;  /* 0x00000001ff0e7807 */ /* 0x000fe40005000000 */
[----:B------:R-:W-:Y:S02]  /*3220*/  SEL R12, R12, R5, P0 ;  /* 0x000000050c0c7207 */ /* 0x000fe40000000000 */
[----:B------:R-:W-:Y:S01]  /*3230*/  SEL R13, R13, R4, P0 ;  /* 0x000000040d0d7207 */ /* 0x000fe20000000000 */
[----:B------:R-:W-:Y:S06]  /*3240*/  BRA.U !UP0, `(.L_x_377) ;  /* 0x0000000508007547 */ /* 0x000fec000b800000 */
[----:B------:R-:W-:Y:S01]  /*3250*/  IMAD.MOV.U32 R16, RZ, RZ, 0x400 ;  /* 0x00000400ff107424 */ /* 0x000fe200078e00ff */
[----:B------:R-:W0:Y:S01]  /*3260*/  LDCU UR5, c[0x0][0x38c] ;  /* 0x00007180ff0577ac */ /* 0x000e220008000800 */
[----:B------:R-:W2:Y:S01]  /*3270*/  LDCU UR4, c[0x0][0x3a0] ;  /* 0x00007400ff0477ac */ /* 0x000ea20008000800 */
[----:B------:R-:W3:Y:S01]  /*3280*/  LDCU.64 UR6, c[0x0][0x390] ;  /* 0x00007200ff0677ac */ /* 0x000ee20008000a00 */
[----:B------:R-:W-:-:S03]  /*3290*/  NOP ;  /* 0x0000000000007918 */ /* 0x000fc60000000000 */
.L_x_379:
[----:B------:R-:W-:-:S05]  /*32a0*/  IMAD.WIDE.U32 R4, R16, 0x4, R2 ;  /* 0x0000000410047825 */ /* 0x000fca00078e0002 */
[----:B------:R-:W0:Y:S04]  /*32b0*/  LDG.E R9, desc[UR8][R4.64] ;  /* 0x0000000804097981 */ /* 0x000e28000c1e1900 */
[----:B------:R-:W4:Y:S04]  /*32c0*/  LDG.E R6, desc[UR8][R4.64+0x400] ;  /* 0x0004000804067981 */ /* 0x000f28000c1e1900 */
[----:B------:R-:W5:Y:S04]  /*32d0*/  LDG.E R7, desc[UR8][R4.64+0x800] ;  /* 0x0008000804077981 */ /* 0x000f68000c1e1900 */
[----:B------:R1:W2:Y:S01]  /*32e0*/  LDG.E R8, desc[UR8][R4.64+0xc00] ;  /* 0x000c000804087981 */ /* 0x0002a2000c1e1900 */
[----:B------:R-:W-:-:S02]  /*32f0*/  LOP3.LUT P2, RZ, R14, 0xff, RZ, 0xc0, !PT ;  /* 0x000000ff0eff7812 */ /* 0x000fc4000784c0ff */
[----:B0-----:R-:W-:Y:S02]  /*3300*/  ISETP.NE.AND P3, PT, R9, UR5, PT ;  /* 0x0000000509007c0c */ /* 0x001fe4000bf65270 */
[----:B---3--:R-:W-:Y:S02]  /*3310*/  IADD3 R9, P1, P4, R15, UR6, R16 ;  /* 0x000000060f097c10 */ /* 0x008fe4000fc3e010 */
[----:B------:R-:W-:Y:S02]  /*3320*/  SEL R11, RZ, 0x1, P3 ;  /* 0x00000001ff0b7807 */ /* 0x000fe40001800000 */
[----:B------:R-:W-:Y:S02]  /*3330*/  ISETP.LT.U32.AND P0, PT, R9, R12, PT ;  /* 0x0000000c0900720c */ /* 0x000fe40003f01070 */
[----:B------:R-:W-:-:S03]  /*3340*/  IADD3.X R10, PT, PT, RZ, UR7, RZ, P1, P4 ;  /* 0x00000007ff0a7c10 */ /* 0x000fc60008fe84ff */
[----:B------:R-:W-:Y:S02]  /*3350*/  @P2 SEL R11, R14, 0x1, P3 ;  /* 0x000000010e0b2807 */ /* 0x000fe40001800000 */
[CC--:B------:R-:W-:Y:S02]  /*3360*/  ISETP.LT.AND.EX P0, PT, R10.reuse, R13.reuse, PT, P0 ;  /* 0x0000000d0a00720c */ /* 0x0c0fe40003f01300 */
[C---:B-1----:R-:W-:Y:S02]  /*3370*/  IADD3 R5, P4, PT, R9.reuse, 0x100, RZ ;  /* 0x0000010009057810 */ /* 0x042fe40007f9e0ff */
[----:B------:R-:W-:Y:S02]  /*3380*/  @!P3 SEL R12, R9, R12, P0 ;  /* 0x0000000c090cb207 */ /* 0x000fe40000000000 */
[----:B------:R-:W-:Y:S01]  /*3390*/  @!P3 SEL R13, R10, R13, P0 ;  /* 0x0000000d0a0db207 */ /* 0x000fe20000000000 */
[----:B------:R-:W-:Y:S01]  /*33a0*/  IMAD.X R4, RZ, RZ, R10, P4 ;  /* 0x000000ffff047224 */ /* 0x000fe200020e060a */
[----:B------:R-:W-:-:S02]  /*33b0*/  LOP3.LUT P3, RZ, R11, 0xff, RZ, 0xc0, !PT ;  /* 0x000000ff0bff7812 */ /* 0x000fc4000786c0ff */
[----:B----4-:R-:W-:Y:S02]  /*33c0*/  ISETP.NE.AND P1, PT, R6, UR5, PT ;  /* 0x0000000506007c0c */ /* 0x010fe4000bf25270 */
[----:B------:R-:W-:Y:S02]  /*33d0*/  SEL R12, R9, R12, !P2 ;  /* 0x0000000c090c7207 */ /* 0x000fe40005000000 */
[----:B------:R-:W-:Y:S02]  /*33e0*/  SEL R13, R10, R13, !P2 ;  /* 0x0000000d0a0d7207 */ /* 0x000fe40005000000 */
[----:B------:R-:W-:Y:S02]  /*33f0*/  ISETP.LT.U32.AND P0, PT, R5, R12, PT ;  /* 0x0000000c0500720c */ /* 0x000fe40003f01070 */
[----:B------:R-:W-:Y:S02]  /*3400*/  SEL R6, RZ, 0x1, P1 ;  /* 0x00000001ff067807 */ /* 0x000fe40000800000 */
[----:B------:R-:W-:-:S02]  /*3410*/  ISETP.LT.AND.EX P0, PT, R4, R13, PT, P0 ;  /* 0x0000000d0400720c */ /* 0x000fc40003f01300 */
[----:B------:R-:W-:Y:S02]  /*3420*/  @P3 SEL R6, R11, 0x1, P1 ;  /* 0x000000010b063807 */ /* 0x000fe40000800000 */
[----:B------:R-:W-:Y:S02]  /*3430*/  @!P1 SEL R12, R5, R12, P0 ;  /* 0x0000000c050c9207 */ /* 0x000fe40000000000 */
[----:B-----5:R-:W-:Y:S02]  /*3440*/  ISETP.NE.AND P2, PT, R7, UR5, PT ;  /* 0x0000000507007c0c */ /* 0x020fe4000bf45270 */
[----:B------:R-:W-:Y:S02]  /*3450*/  @!P1 SEL R13, R4, R13, P0 ;  /* 0x0000000d040d9207 */ /* 0x000fe40000000000 */
[----:B------:R-:W-:Y:S02]  /*3460*/  IADD3 R7, P0, PT, R9, 0x200, RZ ;  /* 0x0000020009077810 */ /* 0x000fe40007f1e0ff */
[----:B------:R-:W-:-:S02]  /*3470*/  LOP3.LUT P4, RZ, R6, 0xff, RZ, 0xc0, !PT ;  /* 0x000000ff06ff7812 */ /* 0x000fc4000788c0ff */
[----:B------:R-:W-:Y:S02]  /*3480*/  SEL R12, R5, R12, !P3 ;  /* 0x0000000c050c7207 */ /* 0x000fe40005800000 */
[----:B------:R-:W-:Y:S01]  /*3490*/  SEL R13, R4, R13, !P3 ;  /* 0x0000000d040d7207 */ /* 0x000fe20005800000 */
[----:B------:R-:W-:Y:S01]  /*34a0*/  IMAD.X R4, RZ, RZ, R10, P0 ;  /* 0x000000ffff047224 */ /* 0x000fe200000e060a */
[----:B------:R-:W-:Y:S02]  /*34b0*/  ISETP.LT.U32.AND P0, PT, R7, R12, PT ;  /* 0x0000000c0700720c */ /* 0x000fe40003f01070 */
[----:B------:R-:W-:Y:S02]  /*34c0*/  SEL R11, RZ, 0x1, P2 ;  /* 0x00000001ff0b7807 */ /* 0x000fe40001000000 */
[----:B------:R-:W-:Y:S02]  /*34d0*/  ISETP.LT.AND.EX P0, PT, R4, R13, PT, P0 ;  /* 0x0000000d0400720c */ /* 0x000fe40003f01300 */
[----:B--2---:R-:W-:-:S02]  /*34e0*/  ISETP.NE.AND P1, PT, R8, UR5, PT ;  /* 0x0000000508007c0c */ /* 0x004fc4000bf25270 */
[----:B------:R-:W-:Y:S02]  /*34f0*/  @!P2 SEL R12, R7, R12, P0 ;  /* 0x0000000c070ca207 */ /* 0x000fe40000000000 */
[----:B------:R-:W-:Y:S02]  /*3500*/  @P4 SEL R11, R6, 0x1, P2 ;  /* 0x00000001060b4807 */ /* 0x000fe40001000000 */
[----:B------:R-:W-:Y:S02]  /*3510*/  @!P2 SEL R13, R4, R13, P0 ;  /* 0x0000000d040da207 */ /* 0x000fe40000000000 */
[----:B------:R-:W-:Y:S02]  /*3520*/  IADD3 R6, PT, PT, -R16, UR4, RZ ;  /* 0x0000000410067c10 */ /* 0x000fe4000fffe1ff */
[----:B------:R-:W-:Y:S02]  /*3530*/  IADD3 R5, P0, PT, R9, 0x300, RZ ;  /* 0x0000030009057810 */ /* 0x000fe40007f1e0ff */
[----:B------:R-:W-:-:S02]  /*3540*/  SEL R12, R7, R12, !P4 ;  /* 0x0000000c070c7207 */ /* 0x000fc40006000000 */
[----:B------:R-:W-:Y:S02]  /*3550*/  ISETP.GE.U32.AND P3, PT, R6, 0x400, PT ;  /* 0x000004000600780c */ /* 0x000fe40003f66070 */
[----:B------:R-:W-:Y:S01]  /*3560*/  SEL R13, R4, R13, !P4 ;  /* 0x0000000d040d7207 */ /* 0x000fe20006000000 */
[----:B------:R-:W-:Y:S01]  /*3570*/  IMAD.X R4, RZ, RZ, R10, P0 ;  /* 0x000000ffff047224 */ /* 0x000fe200000e060a */
[----:B------:R-:W-:Y:S02]  /*3580*/  LOP3.LUT P2, RZ, R11, 0xff, RZ, 0xc0, !PT ;  /* 0x000000ff0bff7812 */ /* 0x000fe4000784c0ff */
[----:B------:R-:W-:Y:S02]  /*3590*/  ISETP.LT.U32.AND P0, PT, R5, R12, PT ;  /* 0x0000000c0500720c */ /* 0x000fe40003f01070 */
[----:B------:R-:W-:Y:S02]  /*35a0*/  SEL R14, RZ, 0x1, P1 ;  /* 0x00000001ff0e7807 */ /* 0x000fe40000800000 */
[----:B------:R-:W-:-:S04]  /*35b0*/  ISETP.LT.AND.EX P0, PT, R4, R13, PT, P0 ;  /* 0x0000000d0400720c */ /* 0x000fc80003f01300 */
[----:B------:R-:W-:Y:S02]  /*35c0*/  @!P1 SEL R12, R5, R12, P0 ;  /* 0x0000000c050c9207 */ /* 0x000fe40000000000 */
[C---:B------:R-:W-:Y:S02]  /*35d0*/  @!P1 SEL R13, R4.reuse, R13, P0 ;  /* 0x0000000d040d9207 */ /* 0x040fe40000000000 */
[----:B------:R-:W-:Y:S02]  /*35e0*/  @P2 SEL R14, R11, 0x1, P1 ;  /* 0x000000010b0e2807 */ /* 0x000fe40000800000 */
[----:B------:R-:W-:Y:S02]  /*35f0*/  SEL R12, R5, R12, !P2 ;  /* 0x0000000c050c7207 */ /* 0x000fe40005000000 */
[----:B------:R-:W-:Y:S01]  /*3600*/  SEL R13, R4, R13, !P2 ;  /* 0x0000000d040d7207 */ /* 0x000fe20005000000 */
[----:B------:R-:W-:Y:S06]  /*3610*/  @!P3 BRA `(.L_x_378) ;  /* 0x000000100090b947 */ /* 0x000fec0003800000 */
[----:B------:R-:W-:-:S05]  /*3620*/  VIADD R16, R16, 0x400 ;  /* 0x0000040010107836 */ /* 0x000fca0000000000 */
[----:B------:R-:W-:-:S13]  /*3630*/  ISETP.GT.U32.AND P0, PT, R16, UR10, PT ;  /* 0x0000000a10007c0c */ /* 0x000fda000bf04070 */
[----:B------:R-:W-:Y:S05]  /*3640*/  @!P0 BRA `(.L_x_379) ;  /* 0xfffffffc00148947 */ /* 0x000fea000383ffff */
.L_x_377:
[----:B------:R-:W-:Y:S01]  /*3650*/  IADD3 R2, PT, PT, -R16, UR4, RZ ;  /* 0x0000000410027c10 */ /* 0x000fe2000fffe1ff */
[----:B------:R-:W-:Y:S03]  /*3660*/  BSSY.RECONVERGENT B1, `(.L_x_378) ;  /* 0x000011f000017945 */ /* 0x000fe60003800200 */
[----:B------:R-:W-:-:S04]  /*3670*/  ISETP.GE.AND P0, PT, R15, R2, PT ;  /* 0x000000020f00720c */ /* 0x000fc80003f06270 */
[----:B------:R-:W-:-:S13]  /*3680*/  ISETP.GE.U32.OR P0, PT, R16, UR4, P0 ;  /* 0x0000000410007c0c */ /* 0x000fda0008706470 */
[----:B------:R-:W-:Y:S05]  /*3690*/  @P0 BRA `(.L_x_380) ;  /* 0x00000010006c0947 */ /* 0x000fea0003800000 */
[----:B------:R-:W-:Y:S01]  /*36a0*/  LOP3.LUT R17, RZ, R15, RZ, 0x33, !PT ;  /* 0x0000000fff117212 */ /* 0x000fe200078e33ff */
[----:B------:R-:W-:Y:S01]  /*36b0*/  BSSY.RECONVERGENT B2, `(.L_x_381) ;  /* 0x0000094000027945 */ /* 0x000fe20003800200 */
[----:B------:R-:W-:Y:S02]  /*36c0*/  IMAD.MOV.U32 R5, RZ, RZ, R15 ;  /* 0x000000ffff057224 */ /* 0x000fe400078e000f */
[----:B------:R-:W-:-:S04]  /*36d0*/  IADD3 R17, PT, PT, -R16, UR4, R17 ;  /* 0x0000000410117c10 */ /* 0x000fc8000fffe111 */
[C---:B------:R-:W-:Y:S02]  /*36e0*/  ISETP.GE.U32.AND P0, PT, R17.reuse, 0x700, PT ;  /* 0x000007001100780c */ /* 0x040fe40003f06070 */
[----:B------:R-:W-:-:S04]  /*36f0*/  LEA.HI R18, R17, 0x1, RZ, 0x18 ;  /* 0x0000000111127811 */ /* 0x000fc800078fc0ff */
[----:B------:R-:W-:-:S07]  /*3700*/  LOP3.LUT R30, R18, 0x7, RZ, 0xc0, !PT ;  /* 0x00000007121e7812 */ /* 0x000fce00078ec0ff */
[----:B------:R-:W-:Y:S05]  /*3710*/  @!P0 BRA `(.L_x_382) ;  /* 0x0000000800348947 */ /* 0x000fea0003800000 */
[----:B------:R-:W0:Y:S01]  /*3720*/  LDC.64 R2, c[0x0][0x380] ;  /* 0x0000e000ff027b82 */ /* 0x000e220000000a00 */
[----:B------:R-:W-:Y:S01]  /*3730*/  LOP3.LUT R21, R18, 0x1fffff8, RZ, 0xc0, !PT ;  /* 0x01fffff812157812 */ /* 0x000fe200078ec0ff */
[----:B------:R-:W-:Y:S01]  /*3740*/  BSSY.RECONVERGENT B3, `(.L_x_383) ;  /* 0x0000089000037945 */ /* 0x000fe20003800200 */
[C---:B------:R-:W-:Y:S01]  /*3750*/  LOP3.LUT R20, R15.reuse, 0x400, RZ, 0xfc, !PT ;  /* 0x000004000f147812 */ /* 0x040fe200078efcff */
[----:B------:R-:W-:Y:S02]  /*3760*/  IMAD.IADD R19, R15, 0x1, R16 ;  /* 0x000000010f137824 */ /* 0x000fe400078e0210 */
[----:B------:R-:W-:-:S07]  /*3770*/  IMAD.MOV R21, RZ, RZ, -R21 ;  /* 0x000000ffff157224 */ /* 0x000fce00078e0a15 */
.L_x_384:
[----:B0-----:R-:W-:-:S05]  /*3780*/  IMAD.WIDE.U32 R6, R19, 0x4, R2 ;  /* 0x0000000413067825 */ /* 0x001fca00078e0002 */
[----:B------:R0:W2:Y:S01]  /*3790*/  LDG.E R26, desc[UR8][R6.64] ;  /* 0x00000008061a7981 */ /* 0x0000a2000c1e1900 */
[----:B------:R-:W-:-:S04]  /*37a0*/  VIADD R27, R19, 0x100 ;  /* 0x00000100131b7836 */ /* 0x000fc80000000000 */
[----:B------:R-:W-:-:S05]  /*37b0*/  IMAD.WIDE.U32 R8, R27, 0x4, R2 ;  /* 0x000000041b087825 */ /* 0x000fca00078e0002 */
[----:B------:R3:W4:Y:S01]  /*37c0*/  LDG.E R24, desc[UR8][R8.64] ;  /* 0x0000000808187981 */ /* 0x000722000c1e1900 */
[----:B------:R-:W-:-:S04]  /*37d0*/  VIADD R25, R19, 0x200 ;  /* 0x0000020013197836 */ /* 0x000fc80000000000 */
[----:B------:R-:W-:-:S05]  /*37e0*/  IMAD.WIDE.U32 R10, R25, 0x4, R2 ;  /* 0x00000004190a7825 */ /* 0x000fca00078e0002 */
[----:B------:R5:W4:Y:S01]  /*37f0*/  LDG.E R22, desc[UR8][R10.64] ;  /* 0x000000080a167981 */ /* 0x000b22000c1e1900 */
[----:B------:R-:W-:-:S04]  /*3800*/  VIADD R23, R19, 0x300 ;  /* 0x0000030013177836 */ /* 0x000fc80000000000 */
[----:B------:R-:W-:-:S05]  /*3810*/  IMAD.WIDE.U32 R4, R23, 0x4, R2 ;  /* 0x0000000417047825 */ /* 0x000fca00078e0002 */
[----:B------:R1:W4:Y:S01]  /*3820*/  LDG.E R28, desc[UR8][R4.64] ;  /* 0x00000008041c7981 */ /* 0x000322000c1e1900 */
[----:B------:R-:W-:-:S04]  /*3830*/  VIADD R29, R19, 0x400 ;  /* 0x00000400131d7836 */ /* 0x000fc80000000000 */
[----:B0-----:R-:W-:-:S06]  /*3840*/  IMAD.WIDE.U32 R6, R29, 0x4, R2 ;  /* 0x000000041d067825 */ /* 0x001fcc00078e0002 */
[----:B------:R0:W4:Y:S01]  /*3850*/  LDG.E R6, desc[UR8][R6.64] ;  /* 0x0000000806067981 */ /* 0x000122000c1e1900 */
[----:B------:R-:W-:-:S04]  /*3860*/  VIADD R31, R19, 0x500 ;  /* 0x00000500131f7836 */ /* 0x000fc80000000000 */
[----:B---3--:R-:W-:-:S06]  /*3870*/  IMAD.WIDE.U32 R8, R31, 0x4, R2 ;  /* 0x000000041f087825 */ /* 0x008fcc00078e0002 */
[----:B------:R-:W3:Y:S01]  /*3880*/  LDG.E R8, desc[UR8][R8.64] ;  /* 0x0000000808087981 */ /* 0x000ee2000c1e1900 */
[----:B------:R-:W-:-:S04]  /*3890*/  VIADD R33, R19, 0x600 ;  /* 0x0000060013217836 */ /* 0x000fc80000000000 */
[----:B-----5:R-:W-:-:S06]  /*38a0*/  IMAD.WIDE.U32 R10, R33, 0x4, R2 ;  /* 0x00000004210a7825 */ /* 0x020fcc00078e0002 */
[----:B------:R-:W5:Y:S01]  /*38b0*/  LDG.E R10, desc[UR8][R10.64] ;  /* 0x000000080a0a7981 */ /* 0x000f62000c1e1900 */
[----:B------:R-:W-:-:S04]  /*38c0*/  VIADD R35, R19, 0x700 ;  /* 0x0000070013237836 */ /* 0x000fc80000000000 */
[----:B-1----:R-:W-:-:S06]  /*38d0*/  IMAD.WIDE.U32 R4, R35, 0x4, R2 ;  /* 0x0000000423047825 */ /* 0x002fcc00078e0002 */
[----:B------:R1:W5:Y:S01]  /*38e0*/  LDG.E R4, desc[UR8][R4.64] ;  /* 0x0000000804047981 */ /* 0x000362000c1e1900 */
[----:B------:R-:W-:Y:S01]  /*38f0*/  LOP3.LUT P3, RZ, R14, 0xff, RZ, 0xc0, !PT ;  /* 0x000000ff0eff7812 */ /* 0x000fe2000786c0ff */
[----:B------:R-:W-:Y:S01]  /*3900*/  VIADD R21, R21, 0x8 ;  /* 0x0000000815157836 */ /* 0x000fe20000000000 */
[C---:B------:R-:W-:Y:S01]  /*3910*/  IADD3 R37, P2, PT, R19.reuse, UR6, RZ ;  /* 0x0000000613257c10 */ /* 0x040fe2000ff5e0ff */
[----:B------:R-:W-:Y:S02]  /*3920*/  VIADD R20, R20, 0x800 ;  /* 0x0000080014147836 */ /* 0x000fe40000000000 */
[----:B------:R-:W-:Y:S02]  /*3930*/  VIADD R19, R19, 0x800 ;  /* 0x0000080013137836 */ /* 0x000fe40000000000 */
[----:B------:R-:W-:Y:S01]  /*3940*/  IMAD.X R32, RZ, RZ, UR7, P2 ;  /* 0x00000007ff207e24 */ /* 0x000fe200090e06ff */
[C---:B--2---:R-:W-:Y:S02]  /*3950*/  ISETP.NE.AND P0, PT, R26.reuse, UR5, PT ;  /* 0x000000051a007c0c */ /* 0x044fe4000bf05270 */
[----:B------:R-:W-:-:S03]  /*3960*/  ISETP.EQ.AND P1, PT, R26, UR5, P3 ;  /* 0x000000051a007c0c */ /* 0x000fc60009f22270 */
[----:B------:R-:W-:Y:S02]  /*3970*/  @!P3 SEL R14, RZ, 0x1, P0 ;  /* 0x00000001ff0eb807 */ /* 0x000fe40000000000 */
[----:B------:R-:W-:Y:S02]  /*3980*/  ISETP.LT.U32.AND P0, PT, R37, R12, PT ;  /* 0x0000000c2500720c */ /* 0x000fe40003f01070 */
[----:B0-----:R-:W-:Y:S02]  /*3990*/  SEL R7, R14, 0x1, !P1 ;  /* 0x000000010e077807 */ /* 0x001fe40004800000 */
[----:B----4-:R-:W-:Y:S02]  /*39a0*/  ISETP.NE.AND P5, PT, R24, UR5, PT ;  /* 0x0000000518007c0c */ /* 0x010fe4000bfa5270 */
[----:B------:R-:W-:Y:S02]  /*39b0*/  LOP3.LUT P2, RZ, R7, 0xff, RZ, 0xc0, !PT ;  /* 0x000000ff07ff7812 */ /* 0x000fe4000784c0ff */
[----:B------:R-:W-:-:S02]  /*39c0*/  ISETP.LT.AND.EX P0, PT, R32, R13, PT, P0 ;  /* 0x0000000d2000720c */ /* 0x000fc40003f01300 */
[----:B------:R-:W-:Y:S02]  /*39d0*/  ISETP.EQ.AND P4, PT, R24, UR5, P2 ;  /* 0x0000000518007c0c */ /* 0x000fe40009782270 */
[CC--:B------:R-:W-:Y:S02]  /*39e0*/  SEL R14, R37.reuse, R12.reuse, P0 ;  /* 0x0000000c250e7207 */ /* 0x0c0fe40000000000 */
[CC--:B------:R-:W-:Y:S02]  /*39f0*/  SEL R26, R32.reuse, R13.reuse, P0 ;  /* 0x0000000d201a7207 */ /* 0x0c0fe40000000000 */
[----:B------:R-:W-:Y:S02]  /*3a00*/  @!P1 SEL R14, R37, R12, !P3 ;  /* 0x0000000c250e9207 */ /* 0x000fe40005800000 */
[----:B------:R-:W-:Y:S02]  /*3a10*/  @!P1 SEL R26, R32, R13, !P3 ;  /* 0x0000000d201a9207 */ /* 0x000fe40005800000 */
[----:B------:R-:W-:-:S02]  /*3a20*/  @!P2 SEL R7, RZ, 0x1, P5 ;  /* 0x00000001ff07a807 */ /* 0x000fc40002800000 */
[----:B------:R-:W-:Y:S02]  /*3a30*/  IADD3 R27, P0, PT, R27, UR6, RZ ;  /* 0x000000061b1b7c10 */ /* 0x000fe4000ff1e0ff */
[----:B------:R-:W-:Y:S02]  /*3a40*/  SEL R7, R7, 0x1, !P4 ;  /* 0x0000000107077807 */ /* 0x000fe40006000000 */
[C---:B------:R-:W-:Y:S01]  /*3a50*/  ISETP.NE.AND P5, PT, R22.reuse, UR5, PT ;  /* 0x0000000516007c0c */ /* 0x040fe2000bfa5270 */
[----:B-1----:R-:W-:Y:S01]  /*3a60*/  IMAD.X R5, RZ, RZ, UR7, P0 ;  /* 0x00000007ff057e24 */ /* 0x002fe200080e06ff */
[----:B------:R-:W-:Y:S02]  /*3a70*/  LOP3.LUT P1, RZ, R7, 0xff, RZ, 0xc0, !PT ;  /* 0x000000ff07ff7812 */ /* 0x000fe4000782c0ff */
[----:B------:R-:W-:Y:S02]  /*3a80*/  ISETP.LT.U32.AND P0, PT, R27, R14, PT ;  /* 0x0000000e1b00720c */ /* 0x000fe40003f01070 */
[----:B------:R-:W-:-:S02]  /*3a90*/  ISETP.EQ.AND P3, PT, R22, UR5, P1 ;  /* 0x0000000516007c0c */ /* 0x000fc40008f62270 */
[----:B------:R-:W-:-:S04]  /*3aa0*/  ISETP.LT.AND.EX P0, PT, R5, R26, PT, P0 ;  /* 0x0000001a0500720c */ /* 0x000fc80003f01300 */
[----:B------:R-:W-:Y:S02]  /*3ab0*/  SEL R12, R27, R14, P0 ;  /* 0x0000000e1b0c7207 */ /* 0x000fe40000000000 */
[----:B------:R-:W-:Y:S02]  /*3ac0*/  SEL R24, R5, R26, P0 ;  /* 0x0000001a05187207 */ /* 0x000fe40000000000 */
[----:B------:R-:W-:Y:S02]  /*3ad0*/  @!P1 SEL R7, RZ, 0x1, P5 ;  /* 0x00000001ff079807 */ /* 0x000fe40002800000 */
[----:B------:R-:W-:Y:S02]  /*3ae0*/  @!P4 SEL R12, R27, R14, !P2 ;  /* 0x0000000e1b0cc207 */ /* 0x000fe40005000000 */
[----:B------:R-:W-:Y:S02]  /*3af0*/  SEL R7, R7, 0x1, !P3 ;  /* 0x0000000107077807 */ /* 0x000fe40005800000 */
[----:B------:R-:W-:-:S02]  /*3b00*/  @!P4 SEL R24, R5, R26, !P2 ;  /* 0x0000001a0518c207 */ /* 0x000fc40005000000 */
[----:B------:R-:W-:Y:S02]  /*3b10*/  LOP3.LUT P2, RZ, R7, 0xff, RZ, 0xc0, !PT ;  /* 0x000000ff07ff7812 */ /* 0x000fe4000784c0ff */
[----:B------:R-:W-:Y:S02]  /*3b20*/  IADD3 R25, P0, PT, R25, UR6, RZ ;  /* 0x0000000619197c10 */ /* 0x000fe4000ff1e0ff */
[C---:B------:R-:W-:Y:S02]  /*3b30*/  ISETP.NE.AND P5, PT, R28.reuse, UR5, PT ;  /* 0x000000051c007c0c */ /* 0x040fe4000bfa5270 */
[----:B------:R-:W-:Y:S01]  /*3b40*/  ISETP.EQ.AND P4, PT, R28, UR5, P2 ;  /* 0x000000051c007c0c */ /* 0x000fe20009782270 */
[----:B------:R-:W-:Y:S01]  /*3b50*/  IMAD.X R5, RZ, RZ, UR7, P0 ;  /* 0x00000007ff057e24 */ /* 0x000fe200080e06ff */
[----:B------:R-:W-:-:S04]  /*3b60*/  ISETP.LT.U32.AND P0, PT, R25, R12, PT ;  /* 0x0000000c1900720c */ /* 0x000fc80003f01070 */
[----:B------:R-:W-:Y:S02]  /*3b70*/  ISETP.LT.AND.EX P0, PT, R5, R24, PT, P0 ;  /* 0x000000180500720c */ /* 0x000fe40003f01300 */
[----:B------:R-:W-:Y:S02]  /*3b80*/  @!P2 SEL R7, RZ, 0x1, P5 ;  /* 0x00000001ff07a807 */ /* 0x000fe40002800000 */
[----:B------:R-:W-:Y:S02]  /*3b90*/  SEL R14, R25, R12, P0 ;  /* 0x0000000c190e7207 */ /* 0x000fe40000000000 */
[----:B------:R-:W-:Y:S02]  /*3ba0*/  SEL R7, R7, 0x1, !P4 ;  /* 0x0000000107077807 */ /* 0x000fe40006000000 */
[----:B------:R-:W-:Y:S02]  /*3bb0*/  SEL R22, R5, R24, P0 ;  /* 0x0000001805167207 */ /* 0x000fe40000000000 */
[----:B------:R-:W-:-:S02]  /*3bc0*/  IADD3 R23, P0, PT, R23, UR6, RZ ;  /* 0x0000000617177c10 */ /* 0x000fc4000ff1e0ff */
[----:B------:R-:W-:Y:S02]  /*3bd0*/  @!P3 SEL R14, R25, R12, !P1 ;  /* 0x0000000c190eb207 */ /* 0x000fe40004800000 */
[----:B------:R-:W-:Y:S01]  /*3be0*/  @!P3 SEL R22, R5, R24, !P1 ;  /* 0x000000180516b207 */ /* 0x000fe20004800000 */
[----:B------:R-:W-:Y:S01]  /*3bf0*/  IMAD.X R5, RZ, RZ, UR7, P0 ;  /* 0x00000007ff057e24 */ /* 0x000fe200080e06ff */
[----:B------:R-:W-:Y:S02]  /*3c00*/  LOP3.LUT P1, RZ, R7, 0xff, RZ, 0xc0, !PT ;  /* 0x000000ff07ff7812 */ /* 0x000fe4000782c0ff */
        /* <DEDUP_REMOVED lines=8> */
[----:B------:R-:W-:-:S02]  /*3c90*/  IADD3 R29, P0, PT, R29, UR6, RZ ;  /* 0x000000061d1d7c10 */ /* 0x000fc4000ff1e0ff */
[----:B------:R-:W-:Y:S02]  /*3ca0*/  SEL R7, R7, 0x1, !P3 ;  /* 0x0000000107077807 */ /* 0x000fe40005800000 */
[----:B------:R-:W-:Y:S01]  /*3cb0*/  @!P4 SEL R14, R5, R22, !P2 ;  /* 0x00000016050ec207 */ /* 0x000fe20005000000 */
[----:B------:R-:W-:Y:S01]  /*3cc0*/  IMAD.X R5, RZ, RZ, UR7, P0 ;  /* 0x00000007ff057e24 */ /* 0x000fe200080e06ff */
[----:B------:R-:W-:Y:S02]  /*3cd0*/  ISETP.LT.U32.AND P0, PT, R29, R12, PT ;  /* 0x0000000c1d00720c */ /* 0x000fe40003f01070 */
[----:B------:R-:W-:Y:S02]  /*3ce0*/  LOP3.LUT P2, RZ, R7, 0xff, RZ, 0xc0, !PT ;  /* 0x000000ff07ff7812 */ /* 0x000fe4000784c0ff */
[----:B------:R-:W-:Y:S02]  /*3cf0*/  ISETP.LT.AND.EX P0, PT, R5, R14, PT, P0 ;  /* 0x0000000e0500720c */ /* 0x000fe40003f01300 */
[----:B------:R-:W-:-:S02]  /*3d00*/  IADD3 R31, P4, PT, R31, UR6, RZ ;  /* 0x000000061f1f7c10 */ /* 0x000fc4000ff9e0ff */
[----:B------:R-:W-:Y:S02]  /*3d10*/  SEL R6, R29, R12, P0 ;  /* 0x0000000c1d067207 */ /* 0x000fe40000000000 */
[----:B------:R-:W-:Y:S02]  /*3d20*/  SEL R22, R5, R14, P0 ;  /* 0x0000000e05167207 */ /* 0x000fe40000000000 */
[C---:B---3--:R-:W-:Y:S02]  /*3d30*/  ISETP.NE.AND P0, PT, R8.reuse, UR5, PT ;  /* 0x0000000508007c0c */ /* 0x048fe4000bf05270 */
[----:B------:R-:W-:Y:S02]  /*3d40*/  @!P3 SEL R6, R29, R12, !P1 ;  /* 0x0000000c1d06b207 */ /* 0x000fe40004800000 */
[----:B------:R-:W-:Y:S01]  /*3d50*/  @!P3 SEL R22, R5, R14, !P1 ;  /* 0x0000000e0516b207 */ /* 0x000fe20004800000 */
[----:B------:R-:W-:Y:S01]  /*3d60*/  IMAD.X R5, RZ, RZ, UR7, P4 ;  /* 0x00000007ff057e24 */ /* 0x000fe2000a0e06ff */
[----:B------:R-:W-:-:S02]  /*3d70*/  ISETP.EQ.AND P3, PT, R8, UR5, P2 ;  /* 0x0000000508007c0c */ /* 0x000fc40009762270 */
[----:B------:R-:W-:Y:S02]  /*3d80*/  @!P2 SEL R7, RZ, 0x1, P0 ;  /* 0x00000001ff07a807 */ /* 0x000fe40000000000 */
[----:B------:R-:W-:Y:S02]  /*3d90*/  ISETP.LT.U32.AND P0, PT, R31, R6, PT ;  /* 0x000000061f00720c */ /* 0x000fe40003f01070 */
[----:B------:R-:W-:Y:S02]  /*3da0*/  SEL R7, R7, 0x1, !P3 ;  /* 0x0000000107077807 */ /* 0x000fe40005800000 */
[----:B------:R-:W-:Y:S02]  /*3db0*/  ISETP.LT.AND.EX P0, PT, R5, R22, PT, P0 ;  /* 0x000000160500720c */ /* 0x000fe40003f01300 */
[----:B------:R-:W-:Y:S02]  /*3dc0*/  LOP3.LUT P1, RZ, R7, 0xff, RZ, 0xc0, !PT ;  /* 0x000000ff07ff7812 */ /* 0x000fe4000782c0ff */
[----:B------:R-:W-:-:S02]  /*3dd0*/  SEL R12, R31, R6, P0 ;  /* 0x000000061f0c7207 */ /* 0x000fc40000000000 */
[----:B------:R-:W-:Y:S02]  /*3de0*/  SEL R14, R5, R22, P0 ;  /* 0x00000016050e7207 */ /* 0x000fe40000000000 */
[----:B------:R-:W-:Y:S02]  /*3df0*/  IADD3 R33, P0, PT, R33, UR6, RZ ;  /* 0x0000000621217c10 */ /* 0x000fe4000ff1e0ff */
[----:B------:R-:W-:Y:S02]  /*3e00*/  @!P3 SEL R12, R31, R6, !P2 ;  /* 0x000000061f0cb207 */ /* 0x000fe40005000000 */
[----:B------:R-:W-:Y:S01]  /*3e10*/  @!P3 SEL R14, R5, R22, !P2 ;  /* 0x00000016050eb207 */ /* 0x000fe20005000000 */
[----:B------:R-:W-:Y:S01]  /*3e20*/  IMAD.X R5, RZ, RZ, UR7, P0 ;  /* 0x00000007ff057e24 */ /* 0x000fe200080e06ff */
[----:B-----5:R-:W-:Y:S02]  /*3e30*/  ISETP.EQ.AND P3, PT, R10, UR5, P1 ;  /* 0x000000050a007c0c */ /* 0x020fe40008f62270 */
[----:B------:R-:W-:-:S02]  /*3e40*/  ISETP.LT.U32.AND P0, PT, R33, R12, PT ;  /* 0x0000000c2100720c */ /* 0x000fc40003f01070 */
[----:B------:R-:W-:Y:S02]  /*3e50*/  ISETP.NE.AND P2, PT, R10, UR5, PT ;  /* 0x000000050a007c0c */ /* 0x000fe4000bf45270 */
[----:B------:R-:W-:Y:S02]  /*3e60*/  ISETP.LT.AND.EX P0, PT, R5, R14, PT, P0 ;  /* 0x0000000e0500720c */ /* 0x000fe40003f01300 */
[----:B------:R-:W-:Y:S02]  /*3e70*/  @!P1 SEL R7, RZ, 0x1, P2 ;  /* 0x00000001ff079807 */ /* 0x000fe40001000000 */
[----:B------:R-:W-:Y:S02]  /*3e80*/  SEL R6, R33, R12, P0 ;  /* 0x0000000c21067207 */ /* 0x000fe40000000000 */
[----:B------:R-:W-:Y:S02]  /*3e90*/  SEL R8, R5, R14, P0 ;  /* 0x0000000e05087207 */ /* 0x000fe40000000000 */
[----:B------:R-:W-:-:S02]  /*3ea0*/  IADD3 R35, P0, PT, R35, UR6, RZ ;  /* 0x0000000623237c10 */ /* 0x000fc4000ff1e0ff */
[----:B------:R-:W-:Y:S02]  /*3eb0*/  @!P3 SEL R6, R33, R12, !P1 ;  /* 0x0000000c2106b207 */ /* 0x000fe40004800000 */
[----:B------:R-:W-:Y:S01]  /*3ec0*/  @!P3 SEL R8, R5, R14, !P1 ;  /* 0x0000000e0508b207 */ /* 0x000fe20004800000 */
[----:B------:R-:W-:Y:S01]  /*3ed0*/  IMAD.X R5, RZ, RZ, UR7, P0 ;  /* 0x00000007ff057e24 */ /* 0x000fe200080e06ff */
[----:B------:R-:W-:Y:S02]  /*3ee0*/  SEL R7, R7, 0x1, !P3 ;  /* 0x0000000107077807 */ /* 0x000fe40005800000 */
[----:B------:R-:W-:Y:S02]  /*3ef0*/  ISETP.LT.U32.AND P0, PT, R35, R6, PT ;  /* 0x000000062300720c */ /* 0x000fe40003f01070 */
[----:B------:R-:W-:Y:S02]  /*3f00*/  LOP3.LUT P2, RZ, R7, 0xff, RZ, 0xc0, !PT ;  /* 0x000000ff07ff7812 */ /* 0x000fe4000784c0ff */
[----:B------:R-:W-:-:S02]  /*3f10*/  ISETP.LT.AND.EX P0, PT, R5, R8, PT, P0 ;  /* 0x000000080500720c */ /* 0x000fc40003f01300 */
[C---:B------:R-:W-:Y:S02]  /*3f20*/  ISETP.EQ.AND P1, PT, R4.reuse, UR5, P2 ;  /* 0x0000000504007c0c */ /* 0x040fe40009722270 */
[----:B------:R-:W-:Y:S02]  /*3f30*/  SEL R12, R35, R6, P0 ;  /* 0x00000006230c7207 */ /* 0x000fe40000000000 */
[----:B------:R-:W-:Y:S02]  /*3f40*/  SEL R13, R5, R8, P0 ;  /* 0x00000008050d7207 */ /* 0x000fe40000000000 */
[----:B------:R-:W-:Y:S02]  /*3f50*/  ISETP.NE.AND P0, PT, R21, RZ, PT ;  /* 0x000000ff1500720c */ /* 0x000fe40003f05270 */
[----:B------:R-:W-:-:S04]  /*3f60*/  ISETP.NE.AND P3, PT, R4, UR5, PT ;  /* 0x0000000504007c0c */ /* 0x000fc8000bf65270 */
[----:B------:R-:W-:Y:S02]  /*3f70*/  @!P2 SEL R7, RZ, 0x1, P3 ;  /* 0x00000001ff07a807 */ /* 0x000fe40001800000 */
[----:B------:R-:W-:Y:S02]  /*3f80*/  @!P1 SEL R12, R35, R6, !P2 ;  /* 0x00000006230c9207 */ /* 0x000fe40005000000 */
[----:B------:R-:W-:Y:S02]  /*3f90*/  SEL R7, R7, 0x1, !P1 ;  /* 0x0000000107077807 */ /* 0x000fe40004800000 */
[----:B------:R-:W-:Y:S02]  /*3fa0*/  @!P1 SEL R13, R5, R8, !P2 ;  /* 0x00000008050d9207 */ /* 0x000fe40005000000 */
[----:B------:R-:W-:Y:S01]  /*3fb0*/  PRMT R14, R7, 0x7610, R14 ;  /* 0x00007610070e7816 */ /* 0x000fe2000000000e */
[----:B------:R-:W-:Y:S06]  /*3fc0*/  @P0 BRA `(.L_x_384) ;  /* 0xfffffff400ec0947 */ /* 0x000fec000383ffff */
[----:B------:R-:W-:Y:S05]  /*3fd0*/  BSYNC.RECONVERGENT B3 ;  /* 0x0000000000037941 */ /* 0x000fea0003800200 */
.L_x_383:
[----:B------:R-:W-:-:S07]  /*3fe0*/  VIADD R5, R20, 0xfffffc00 ;  /* 0xfffffc0014057836 */ /* 0x000fce0000000000 */
.L_x_382:
[----:B------:R-:W-:Y:S05]  /*3ff0*/  BSYNC.RECONVERGENT B2 ;  /* 0x0000000000027941 */ /* 0x000fea0003800200 */
.L_x_381:
        /* <DEDUP_REMOVED lines=23> */
[----:B------:R-:W-:Y:S02]  /*4170*/  IMAD.X R20, RZ, RZ, UR7, P2 ;  /* 0x00000007ff147e24 */ /* 0x000fe400090e06ff */
[----:B0-----:R-:W-:Y:S01]  /*4180*/  IMAD.X R3, RZ, RZ, UR7, P5 ;  /* 0x00000007ff037e24 */ /* 0x001fe2000a8e06ff */
        /* <DEDUP_REMOVED lines=47> */
.L_x_386:
[----:B------:R-:W-:Y:S05]  /*4480*/  BSYNC.RECONVERGENT B2 ;  /* 0x0000000000027941 */ /* 0x000fea0003800200 */
.L_x_385:
        /* <DEDUP_REMOVED lines=16> */
[----:B------:R-:W-:-:S05]  /*4590*/  IMAD.X R4, RZ, RZ, UR7, P4 ;  /* 0x00000007ff047e24 */ /* 0x000fca000a0e06ff */
[----:B------:R-:W-:-:S04]  /*45a0*/  ISETP.LT.AND.EX P0, PT, R4, R13, PT, P0 ;  /* 0x0000000d0400720c */ /* 0x000fc80003f01300 */
[----:B0-----:R-:W-:Y:S02]  /*45b0*/  SEL R2, R9, R12, P0 ;  /* 0x0000000c09027207 */ /* 0x001fe40000000000 */
[----:B------:R-:W-:Y:S02]  /*45c0*/  SEL R3, R4, R13, P0 ;  /* 0x0000000d04037207 */ /* 0x000fe40000000000 */
[C---:B--2---:R-:W-:Y:S02]  /*45d0*/  ISETP.NE.AND P5, PT, R6.reuse, UR5, PT ;  /* 0x0000000506007c0c */ /* 0x044fe4000bfa5270 */
[----:B------:R-:W-:Y:S02]  /*45e0*/  ISETP.EQ.AND P3, PT, R6, UR5, P2 ;  /* 0x0000000506007c0c */ /* 0x000fe40009762270 */
[----:B------:R-:W-:Y:S02]  /*45f0*/  @!P2 SEL R14, RZ, 0x1, P5 ;  /* 0x00000001ff0ea807 */ /* 0x000fe40002800000 */
[----:B------:R-:W-:-:S02]  /*4600*/  IADD3 R11, P5, PT, R11, UR6, RZ ;  /* 0x000000060b0b7c10 */ /* 0x000fc4000ffbe0ff */
[----:B------:R-:W-:-:S04]  /*4610*/  SEL R14, R14, 0x1, !P3 ;  /* 0x000000010e0e7807 */ /* 0x000fc80005800000 */
[----:B------:R-:W-:-:S03]  /*4620*/  LOP3.LUT P4, RZ, R14, 0xff, RZ, 0xc0, !PT ;  /* 0x000000ff0eff7812 */ /* 0x000fc6000788c0ff */
[----:B------:R-:W-:Y:S02]  /*4630*/  @!P3 SEL R2, R9, R12, !P2 ;  /* 0x0000000c0902b207 */ /* 0x000fe40005000000 */
[----:B------:R-:W-:Y:S01]  /*4640*/  @!P3 SEL R3, R4, R13, !P2 ;  /* 0x0000000d0403b207 */ /* 0x000fe20005000000 */
[----:B------:R-:W-:Y:S01]  /*4650*/  IMAD.X R4, RZ, RZ, UR7, P5 ;  /* 0x00000007ff047e24 */ /* 0x000fe2000a8e06ff */
        /* <DEDUP_REMOVED lines=10> */
.L_x_388:
[----:B------:R-:W-:Y:S05]  /*4700*/  BSYNC.RECONVERGENT B2 ;  /* 0x0000000000027941 */ /* 0x000fea0003800200 */
.L_x_387:
[----:B------:R-:W-:Y:S05]  /*4710*/  @P1 BRA `(.L_x_380) ;  /* 0x00000000004c1947 */ /* 0x000fea0003800000 */
[----:B------:R-:W0:Y:S01]  /*4720*/  LDC.64 R2, c[0x0][0x380] ;  /* 0x0000e000ff027b82 */ /* 0x000e220000000a00 */
[----:B------:R-:W-:-:S04]  /*4730*/  IMAD.IADD R5, R5, 0x1, R16 ;  /* 0x0000000105057824 */ /* 0x000fc800078e0210 */
[----:B0-----:R-:W-:-:S06]  /*4740*/  IMAD.WIDE.U32 R2, R5, 0x4, R2 ;  /* 0x0000000405027825 */ /* 0x001fcc00078e0002 */
[----:B------:R-:W2:Y:S01]  /*4750*/  LDG.E R2, desc[UR8][R2.64] ;  /* 0x0000000802027981 */ /* 0x000ea2000c1e1900 */
[----:B------:R-:W-:Y:S02]  /*4760*/  LOP3.LUT P3, RZ, R14, 0xff, RZ, 0xc0, !PT ;  /* 0x000000ff0eff7812 */ /* 0x000fe4000786c0ff */
[----:B------:R-:W-:-:S04]  /*4770*/  IADD3 R7, P2, PT, R5, UR6, RZ ;  /* 0x0000000605077c10 */ /* 0x000fc8000ff5e0ff */
[----:B------:R-:W-:Y:S01]  /*4780*/  ISETP.LT.U32.AND P0, PT, R7, R12, PT ;  /* 0x0000000c0700720c */ /* 0x000fe20003f01070 */
[----:B------:R-:W-:-:S05]  /*4790*/  IMAD.X R6, RZ, RZ, UR7, P2 ;  /* 0x00000007ff067e24 */ /* 0x000fca00090e06ff */
        /* <DEDUP_REMOVED lines=11> */
.L_x_380:
[----:B------:R-:W-:Y:S05]  /*4850*/  BSYNC.RECONVERGENT B1 ;  /* 0x0000000000017941 */ /* 0x000fea0003800200 */
.L_x_378:
        /* <DEDUP_REMOVED lines=24> */
.L_x_390:
[----:B------:R-:W-:Y:S05]  /*49e0*/  BSYNC.RECONVERGENT B1 ;  /* 0x0000000000017941 */ /* 0x000fea0003800200 */
.L_x_389:
        /* <DEDUP_REMOVED lines=23> */
.L_x_392:
[----:B------:R-:W-:Y:S05]  /*4b60*/  BSYNC.RECONVERGENT B1 ;  /* 0x0000000000017941 */ /* 0x000fea0003800200 */
.L_x_391:
        /* <DEDUP_REMOVED lines=20> */
.L_x_394:
[----:B------:R-:W-:Y:S05]  /*4cb0*/  BSYNC.RECONVERGENT B1 ;  /* 0x0000000000017941 */ /* 0x000fea0003800200 */
.L_x_393:
        /* <DEDUP_REMOVED lines=20> */
.L_x_396:
[----:B------:R-:W-:Y:S05]  /*4e00*/  BSYNC.RECONVERGENT B1 ;  /* 0x0000000000017941 */ /* 0x000fea0003800200 */
.L_x_395:
        /* <DEDUP_REMOVED lines=20> */
.L_x_398:
[----:B------:R-:W-:Y:S05]  /*4f50*/  BSYNC.RECONVERGENT B1 ;  /* 0x0000000000017941 */ /* 0x000fea0003800200 */
.L_x_397:
        /* <DEDUP_REMOVED lines=10> */
.L_x_400:
[----:B------:R-:W-:Y:S05]  /*5000*/  BSYNC.RECONVERGENT B1 ;  /* 0x0000000000017941 */ /* 0x000fea0003800200 */
.L_x_399:
        /* <DEDUP_REMOVED lines=10> */
[----:B------:R-:W1:Y:S04]  /*50b0*/  LDS.64 R8, [UR5+0x30] ;  /* 0x00003005ff087984 */ /* 0x000e680008000a00 */
[----:B------:R-:W1:Y:S04]  /*50c0*/  LDS.U8 R16, [UR5+0x38] ;  /* 0x00003805ff107984 */ /* 0x000e680008000000 */
[----:B------:R-:W1:Y:S04]  /*50d0*/  LDS.64 R6, [UR5+0x40] ;  /* 0x00004005ff067984 */ /* 0x000e680008000a00 */
[----:B------:R-:W1:Y:S04]  /*50e0*/  LDS.U8 R17, [UR5+0x48] ;  /* 0x00004805ff117984 */ /* 0x000e680008000000 */
[----:B0-----:R-:W0:Y:S01]  /*50f0*/  LDS.64 R2, [UR5+0x50] ;  /* 0x00005005ff027984 */ /* 0x001e220008000a00 */
[----:B-----5:R-:W-:-:S02]  /*5100*/  ISETP.NE.AND P2, PT, R10, RZ, PT ;  /* 0x000000ff0a00720c */ /* 0x020fc40003f45270 */
[----:B--2---:R-:W-:Y:S02]  /*5110*/  ISETP.LT.U32.AND P0, PT, R4, R12, PT ;  /* 0x0000000c0400720c */ /* 0x004fe40003f01070 */
[----:B------:R-:W-:Y:S02]  /*5120*/  @P4 SEL R10, R14, 0x1, !P2 ;  /* 0x000000010e0a4807 */ /* 0x000fe40005000000 */
[----:B------:R-:W-:Y:S01]  /*5130*/  ISETP.LT.AND.EX P0, PT, R5, R13, PT, P0 ;  /* 0x0000000d0500720c */ /* 0x000fe20003f01300 */
[----:B------:R-:W-:Y:S01]  /*5140*/  LDS.U8 R14, [UR5+0x78] ;  /* 0x00007805ff0e7984 */ /* 0x000fe20008000000 */
[----:B------:R-:W-:Y:S02]  /*5150*/  LOP3.LUT P3, RZ, R10, 0xff, RZ, 0xc0, !PT ;  /* 0x000000ff0aff7812 */ /* 0x000fe4000786c0ff */
[----:B----4-:R-:W-:-:S03]  /*5160*/  ISETP.NE.AND P5, PT, R15, RZ, PT ;  /* 0x000000ff0f00720c */ /* 0x010fc60003fa5270 */
        /* <DEDUP_REMOVED lines=10> */
[----:B------:R-:W1:Y:S01]  /*5210*/  LDS.U8 R10, [UR5+0x58] ;  /* 0x00005805ff0a7984 */ /* 0x000e620008000000 */
[----:B------:R-:W-:Y:S02]  /*5220*/  @P5 SEL R11, R8, R11, P0 ;  /* 0x0000000b080b5207 */ /* 0x000fe40000000000 */
[----:B------:R-:W-:Y:S02]  /*5230*/  ISETP.NE.AND P4, PT, R16, RZ, PT ;  /* 0x000000ff1000720c */ /* 0x000fe40003f85270 */
[C---:B------:R-:W-:Y:S02]  /*5240*/  @P5 SEL R13, R9.reuse, R13, P0 ;  /* 0x0000000d090d5207 */ /* 0x040fe40000000000 */
[----:B------:R-:W-:Y:S02]  /*5250*/  SEL R11, R8, R11, !P3 ;  /* 0x0000000b080b7207 */ /* 0x000fe40005800000 */
[----:B------:R-:W-:-:S02]  /*5260*/  SEL R13, R9, R13, !P3 ;  /* 0x0000000d090d7207 */ /* 0x000fc40005800000 */
[----:B------:R-:W-:Y:S01]  /*5270*/  ISETP.LT.U32.AND P0, PT, R6, R11, PT ;  /* 0x0000000b0600720c */ /* 0x000fe20003f01070 */
[----:B------:R-:W2:Y:S01]  /*5280*/  LDS.64 R8, [UR5+0x70] ;  /* 0x00007005ff087984 */ /* 0x000ea20008000a00 */
        /* <DEDUP_REMOVED lines=8> */
[----:B0-----:R-:W-:Y:S01]  /*5310*/  ISETP.LT.U32.AND P0, PT, R2, R11, PT ;  /* 0x0000000b0200720c */ /* 0x001fe20003f01070 */
[----:B------:R-:W0:Y:S01]  /*5320*/  LDS.64 R6, [UR5+0x80] ;  /* 0x00008005ff067984 */ /* 0x000e220008000a00 */
[----:B------:R-:W-:Y:S02]  /*5330*/  @P5 SEL R17, R16, 0x1, !P3 ;  /* 0x0000000110115807 */ /* 0x000fe40005800000 */
[----:B------:R-:W-:-:S02]  /*5340*/  ISETP.LT.AND.EX P0, PT, R3, R13, PT, P0 ;  /* 0x0000000d0300720c */ /* 0x000fc40003f01300 */
[----:B------:R-:W-:Y:S02]  /*5350*/  LOP3.LUT P4, RZ, R17, 0xff, RZ, 0xc0, !PT ;  /* 0x000000ff11ff7812 */ /* 0x000fe4000788c0ff */
[----:B------:R-:W-:Y:S02]  /*5360*/  @P3 SEL R11, R2, R11, P0 ;  /* 0x0000000b020b3207 */ /* 0x000fe40000000000 */
[C---:B------:R-:W-:Y:S02]  /*5370*/  @P3 SEL R13, R3.reuse, R13, P0 ;  /* 0x0000000d030d3207 */ /* 0x040fe40000000000 */
[----:B-1----:R-:W-:Y:S02]  /*5380*/  ISETP.NE.AND P2, PT, R10, RZ, PT ;  /* 0x000000ff0a00720c */ /* 0x002fe40003f45270 */
        /* <DEDUP_REMOVED lines=11> */
[----:B--2---:R-:W-:Y:S02]  /*5440*/  ISETP.LT.U32.AND P0, PT, R8, R3, PT ;  /* 0x000000030800720c */ /* 0x004fe40003f01070 */
        /* <DEDUP_REMOVED lines=8> */
[----:B0-----:R-:W-:-:S04]  /*54d0*/  ISETP.LT.U32.AND P0, PT, R6, R3, PT ;  /* 0x000000030600720c */ /* 0x001fc80003f01070 */
[----:B------:R-:W-:-:S04]  /*54e0*/  ISETP.LT.AND.EX P0, PT, R7, R9, PT, P0 ;  /* 0x000000090700720c */ /* 0x000fc80003f01300 */
[----:B------:R-:W-:Y:S02]  /*54f0*/  @P4 SEL R3, R6, R3, P0 ;  /* 0x0000000306034207 */ /* 0x000fe40000000000 */
[C---:B------:R-:W-:Y:S02]  /*5500*/  @P4 SEL R9, R7.reuse, R9, P0 ;  /* 0x0000000907094207 */ /* 0x040fe40000000000 */
[----:B------:R-:W-:Y:S02]  /*5510*/  @P2 SEL R14, R12, 0x1, !P4 ;  /* 0x000000010c0e2807 */ /* 0x000fe40006000000 */
[----:B------:R-:W-:Y:S02]  /*5520*/  SEL R12, R6, R3, !P2 ;  /* 0x00000003060c7207 */ /* 0x000fe40005000000 */
[----:B------:R-:W-:-:S07]  /*5530*/  SEL R13, R7, R9, !P2 ;  /* 0x00000009070d7207 */ /* 0x000fce0005000000 */
.L_x_358:
[----:B------:R-:W-:Y:S05]  /*5540*/  BSYNC.RECONVERGENT B0 ;  /* 0x0000000000007941 */ /* 0x000fea0003800200 */
.L_x_334:
[----:B------:R-:W-:Y:S05]  /*5550*/  @P1 EXIT ;  /* 0x000000000000194d */ /* 0x000fea0003800000 */
[----:B----4-:R-:W4:Y:S01]  /*5560*/  LDC.64 R6, c[0x0][0x3b0] ;  /* 0x0000ec00ff067b82 */ /* 0x010f220000000a00 */
[----:B0-----:R-:W-:Y:S02]  /*5570*/  PRMT R5, R14, 0x7610, R5 ;  /* 0x000076100e057816 */ /* 0x001fe40000000005 */
[----:B-1----:R-:W-:Y:S02]  /*5580*/  ISETP.NE.AND P1, PT, R0, RZ, PT ;  /* 0x000000ff0000720c */ /* 0x002fe40003f25270 */
[----:B------:R-:W-:-:S03]  /*5590*/  LOP3.LUT P2, RZ, R5, 0xff, RZ, 0xc0, !PT ;  /* 0x000000ff05ff7812 */ /* 0x000fc6000784c0ff */
[----:B--23--:R-:W0:Y:S08]  /*55a0*/  LDC.64 R2, c[0x0][0x398] ;  /* 0x0000e600ff027b82 */ /* 0x00ce300000000a00 */
[----:B------:R-:W-:Y:S02]  /*55b0*/  @P1 SEL R5, R0, 0x1, !P2 ;  /* 0x0000000100051807 */ /* 0x000fe40005000000 */
[----:B----4-:R-:W-:-:S04]  /*55c0*/  ISETP.LT.U32.AND P0, PT, R12, R6, PT ;  /* 0x000000060c00720c */ /* 0x010fc80003f01070 */
[----:B------:R-:W-:-:S04]  /*55d0*/  ISETP.LT.AND.EX P0, PT, R13, R7, PT, P0 ;  /* 0x000000070d00720c */ /* 0x000fc80003f01300 */
[C---:B------:R-:W-:Y:S01]  /*55e0*/  @P2 SEL R6, R12.reuse, R6, P0 ;  /* 0x000000060c062207 */ /* 0x040fe20000000000 */
[----:B0-----:R-:W-:Y:S01]  /*55f0*/  STG.E.U8 desc[UR8][R2.64], R5 ;  /* 0x0000000502007986 */ /* 0x001fe2000c101108 */
[C---:B------:R-:W-:Y:S02]  /*5600*/  @P2 SEL R7, R13.reuse, R7, P0 ;  /* 0x000000070d072207 */ /* 0x040fe40000000000 */
[----:B------:R-:W-:Y:S02]  /*5610*/  SEL R12, R12, R6, !P1 ;  /* 0x000000060c0c7207 */ /* 0x000fe40004800000 */
[----:B------:R-:W-:-:S05]  /*5620*/  SEL R13, R13, R7, !P1 ;  /* 0x000000070d0d7207 */ /* 0x000fca0004800000 */
[----:B------:R-:W-:Y:S01]  /*5630*/  STG.E.64 desc[UR8][R2.64+0x8], R12 ;  /* 0x0000080c02007986 */ /* 0x000fe2000c101b08 */
[----:B------:R-:W-:Y:S05]  /*5640*/  EXIT ;  /* 0x000000000000794d */ /* 0x000fea0003800000 */
.L_x_401:
        /* <DEDUP_REMOVED lines=11> */
.L_x_672:


//--------------------- .text._ZN3cub18CUB_300001_SM_10006detail4scan16DeviceScanKernelINS2_10policy_hubIfffmN4cuda3std3__44plusIvEEE10Policy1000EPfSC_NS0_13ScanTileStateIfLb1EEES9_NS0_8NullTypeEmfLb0ESF_EEvT0_T1_T2_iT3_T4_T5_ --------------------------
	.section	.text._ZN3cub18CUB_300001_SM_10006detail4scan16DeviceScanKernelINS2_10policy_hubIfffmN4cuda3std3__44plusIvEEE10Policy1000EPfSC_NS0_13ScanTileStateIfLb1EEES9_NS0_8NullTypeEmfLb0ESF_EEvT0_T1_T2_iT3_T4_T5_,"ax",@progbits
	.align	128
        .global         _ZN3cub18CUB_300001_SM_10006detail4scan16DeviceScanKernelINS2_10policy_hubIfffmN4cuda3std3__44plusIvEEE10Policy1000EPfSC_NS0_13ScanTileStateIfLb1EEES9_NS0_8NullTypeEmfLb0ESF_EEvT0_T1_T2_iT3_T4_T5_
        .type           _ZN3cub18CUB_300001_SM_10006detail4scan16DeviceScanKernelINS2_10policy_hubIfffmN4cuda3std3__44plusIvEEE10Policy1000EPfSC_NS0_13ScanTileStateIfLb1EEES9_NS0_8NullTypeEmfLb0ESF_EEvT0_T1_T2_iT3_T4_T5_,@function
        .size           _ZN3cub18CUB_300001_SM_10006detail4scan16DeviceScanKernelINS2_10policy_hubIfffmN4cuda3std3__44plusIvEEE10Policy1000EPfSC_NS0_13ScanTileStateIfLb1EEES9_NS0_8NullTypeEmfLb0ESF_EEvT0_T1_T2_iT3_T4_T5_,(.L_x_673 - _ZN3cub18CUB_300001_SM_10006detail4scan16DeviceScanKernelINS2_10policy_hubIfffmN4cuda3std3__44plusIvEEE10Policy1000EPfSC_NS0_13ScanTileStateIfLb1EEES9_NS0_8NullTypeEmfLb0ESF_EEvT0_T1_T2_iT3_T4_T5_)
        .other          _ZN3cub18CUB_300001_SM_10006detail4scan16DeviceScanKernelINS2_10policy_hubIfffmN4cuda3std3__44plusIvEEE10Policy1000EPfSC_NS0_13ScanTileStateIfLb1EEES9_NS0_8NullTypeEmfLb0ESF_EEvT0_T1_T2_iT3_T4_T5_,@"STO_CUDA_ENTRY STV_DEFAULT"
_ZN3cub18CUB_300001_SM_10006detail4scan16DeviceScanKernelINS2_10policy_hubIfffmN4cuda3std3__44plusIvEEE10Policy1000EPfSC_NS0_13ScanTileStateIfLb1EEES9_NS0_8NullTypeEmfLb0ESF_EEvT0_T1_T2_iT3_T4_T5_:
.text._ZN3cub18CUB_300001_SM_10006detail4scan16DeviceScanKernelINS2_10policy_hubIfffmN4cuda3std3__44plusIvEEE10Policy1000EPfSC_NS0_13ScanTileStateIfLb1EEES9_NS0_8NullTypeEmfLb0ESF_EEvT0_T1_T2_iT3_T4_T5_:
[----:B------:R-:W-:Y:S08]  /*0000*/  LDC R1, c[0x0][0x37c] ;  /* 0x0000df00ff017b82 */ /* 0x000ff00000000800 */
[----:B------:R-:W0:Y:S01]  /*0010*/  S2UR UR6, SR_CTAID.X ;  /* 0x00000000000679c3 */ /* 0x000e220000002500 */
[----:B------:R-:W0:Y:S01]  /*0020*/  LDCU UR4, c[0x0][0x398] ;  /* 0x00007300ff0477ac */ /* 0x000e220008000800 */
[----:B------:R-:W1:Y:S01]  /*0030*/  LDCU.64 UR8, c[0x0][0x3a0] ;  /* 0x00007400ff0877ac */ /* 0x000e620008000a00 */
[----:B------:R-:W2:Y:S01]  /*0040*/  LDCU.64 UR12, c[0x0][0x358] ;  /* 0x00006b00ff0c77ac */ /* 0x000ea20008000a00 */
[----:B0-----:R-:W-:-:S04]  /*0050*/  UIADD3 UR6, UPT, UPT, UR6, UR4, URZ ;  /* 0x0000000406067290 */ /* 0x001fc8000fffe0ff */
[----:B------:R-:W-:-:S04]  /*0060*/  UIMAD.WIDE UR10, UR6, 0x1ee0, URZ ;  /* 0x00001ee0060a78a5 */ /* 0x000fc8000f8e02ff */
[----:B-1----:R-:W-:-:S04]  /*0070*/  UIADD3 UR7, UP0, UPT, -UR10, UR8, URZ ;  /* 0x000000080a077290 */ /* 0x002fc8000ff1e1ff */
[----:B------:R-:W-:Y:S02]  /*0080*/  UIADD3.X UR4, UPT, UPT, ~UR11, UR9, URZ, UP0, !UPT ;  /* 0x000000090b047290 */ /* 0x000fe400087fe5ff */
[----:B------:R-:W-:-:S04]  /*0090*/  UISETP.GE.U32.AND UP0, UPT, UR7, 0x1ee1, UPT ;  /* 0x00001ee10700788c */ /* 0x000fc8000bf06070 */
[----:B------:R-:W-:-:S09]  /*00a0*/  UISETP.GE.U32.AND.EX UP0, UPT, UR4, URZ, UPT, UP0 ;  /* 0x000000ff0400728c */ /* 0x000fd2000bf06100 */
[----:B--2---:R-:W-:Y:S05]  /*00b0*/  BRA.U !UP0, `(.L_x_402) ;  /* 0x0000001d082c7547 */ /* 0x004fea000b800000 */
[----:B------:R-:W0:Y:S01]  /*00c0*/  S2R R38, SR_TID.X ;  /* 0x0000000000267919 */ /* 0x000e220000002100 */
[----:B------:R-:W1:Y:S01]  /*00d0*/  LDCU.64 UR4, c[0x0][0x380] ;  /* 0x00007000ff0477ac */ /* 0x000e620008000a00 */
[C---:B0-----:R-:W-:Y:S02]  /*00e0*/  LOP3.LUT R0, R38.reuse, 0x1f, RZ, 0xc0, !PT ;  /* 0x0000001f26007812 */ /* 0x041fe400078ec0ff */
[----:B------:R-:W-:-:S05]  /*00f0*/  LOP3.LUT R3, R38, 0x3e0, RZ, 0xc0, !PT ;  /* 0x000003e026037812 */ /* 0x000fca00078ec0ff */
[----:B------:R-:W-:-:S05]  /*0100*/  IMAD R0, R3, 0x13, R0 ;  /* 0x0000001303007824 */ /* 0x000fca00078e0200 */
[----:B------:R-:W-:-:S05]  /*0110*/  IADD3 R0, P0, PT, R0, UR10, RZ ;  /* 0x0000000a00007c10 */ /* 0x000fca000ff1e0ff */
[----:B------:R-:W-:Y:S02]  /*0120*/  IMAD.X R41, RZ, RZ, UR11, P0 ;  /* 0x0000000bff297e24 */ /* 0x000fe400080e06ff */
[----:B------:R-:W-:-:S03]  /*0130*/  IMAD.SHL.U32 R42, R0, 0x4, RZ ;  /* 0x00000004002a7824 */ /* 0x000fc600078e00ff */
[----:B------:R-:W-:Y:S02]  /*0140*/  SHF.L.U64.HI R41, R0, 0x2, R41 ;  /* 0x0000000200297819 */ /* 0x000fe40000010229 */
[----:B-1----:R-:W-:-:S04]  /*0150*/  IADD3 R2, P0, PT, R42, UR4, RZ ;  /* 0x000000042a027c10 */ /* 0x002fc8000ff1e0ff */
[----:B------:R-:W-:-:S05]  /*0160*/  IADD3.X R3, PT, PT, R41, UR5, RZ, P0, !PT ;  /* 0x0000000529037c10 */ /* 0x000fca00087fe4ff */
[----:B------:R-:W2:Y:S04]  /*0170*/  LD.E.STRONG.SM R5, desc[UR12][R2.64] ;  /* 0x0000000c02057980 */ /* 0x000ea8000c10b900 */
[----:B------:R-:W3:Y:S04]  /*0180*/  LD.E.STRONG.SM R7, desc[UR12][R2.64+0x80] ;  /* 0x0000800c02077980 */ /* 0x000ee8000c10b900 */
[----:B------:R-:W4:Y:S04]  /*0190*/  LD.E.STRONG.SM R9, desc[UR12][R2.64+0x100] ;  /* 0x0001000c02097980 */ /* 0x000f28000c10b900 */
[----:B------:R-:W5:Y:S04]  /*01a0*/  LD.E.STRONG.SM R11, desc[UR12][R2.64+0x180] ;  /* 0x0001800c020b7980 */ /* 0x000f68000c10b900 */
        /* <DEDUP_REMOVED lines=14> */
[----:B------:R-:W5:Y:S01]  /*0290*/  LD.E.STRONG.SM R0, desc[UR12][R2.64+0x900] ;  /* 0x0009000c02007980 */ /* 0x000f62000c10b900 */
[----:B------:R-:W0:Y:S01]  /*02a0*/  S2UR UR5, SR_CgaCtaId ;  /* 0x00000000000579c3 */ /* 0x000e220000008800 */
[----:B------:R-:W-:Y:S01]  /*02b0*/  SHF.R.U32.HI R32, RZ, 0x5, R38 ;  /* 0x00000005ff207819 */ /* 0x000fe20000011626 */
[----:B------:R-:W-:Y:S01]  /*02c0*/  UMOV UR4, 0x400 ;  /* 0x0000040000047882 */ /* 0x000fe20000000000 */
[----:B------:R-:W1:Y:S01]  /*02d0*/  S2R R44, SR_LANEID ;  /* 0x00000000002c7919 */ /* 0x000e620000000000 */
[----:B------:R-:W-:Y:S01]  /*02e0*/  UISETP.NE.AND UP0, UPT, UR6, URZ, UPT ;  /* 0x000000ff0600728c */ /* 0x000fe2000bf05270 */
[----:B------:R-:W-:Y:S01]  /*02f0*/  BSSY.RECONVERGENT B0, `(.L_x_403) ;  /* 0x0000156000007945 */ /* 0x000fe20003800200 */
[----:B0-----:R-:W-:Y:S01]  /*0300*/  ULEA UR4, UR5, UR4, 0x18 ;  /* 0x0000000405047291 */ /* 0x001fe2000f8ec0ff */
[----:B-1----:R-:W-:-:S05]  /*0310*/  IMAD R28, R32, 0x260, R44 ;  /* 0x00000260201c7824 */ /* 0x002fca00078e022c */
[----:B------:R-:W-:-:S05]  /*0320*/  LEA R28, R28, UR4, 0x2 ;  /* 0x000000041c1c7c11 */ /* 0x000fca000f8e10ff */
[----:B------:R-:W-:Y:S01]  /*0330*/  IMAD R27, R44, 0x48, R28 ;  /* 0x000000482c1b7824 */ /* 0x000fe200078e021c */
[----:B--2---:R0:W-:Y:S04]  /*0340*/  STS [R28], R5 ;  /* 0x000000051c007388 */ /* 0x0041e80000000800 */
[----:B---3--:R0:W-:Y:S04]  /*0350*/  STS [R28+0x80], R7 ;  /* 0x000080071c007388 */ /* 0x0081e80000000800 */
[----:B----4-:R0:W-:Y:S04]  /*0360*/  STS [R28+0x100], R9 ;  /* 0x000100091c007388 */ /* 0x0101e80000000800 */
[----:B-----5:R0:W-:Y:S04]  /*0370*/  STS [R28+0x180], R11 ;  /* 0x0001800b1c007388 */ /* 0x0201e80000000800 */
[----:B------:R0:W-:Y:S04]  /*0380*/  STS [R28+0x200], R13 ;  /* 0x0002000d1c007388 */ /* 0x0001e80000000800 */
        /* <DEDUP_REMOVED lines=13> */
[----:B------:R0:W-:Y:S01]  /*0460*/  STS [R28+0x900], R0 ;  /* 0x000900001c007388 */ /* 0x0001e20000000800 */
[----:B------:R-:W-:-:S03]  /*0470*/  NOP ;  /* 0x0000000000007918 */ /* 0x000fc60000000000 */
[----:B------:R0:W1:Y:S04]  /*0480*/  LDS R26, [R27] ;  /* 0x000000001b1a7984 */ /* 0x0000680000000800 */
[----:B------:R0:W2:Y:S04]  /*0490*/  LDS R39, [R27+0x4] ;  /* 0x000004001b277984 */ /* 0x0000a80000000800 */
[----:B------:R0:W3:Y:S04]  /*04a0*/  LDS R31, [R27+0x8] ;  /* 0x000008001b1f7984 */ /* 0x0000e80000000800 */
[----:B------:R0:W4:Y:S04]  /*04b0*/  LDS R30, [R27+0xc] ;  /* 0x00000c001b1e7984 */ /* 0x0001280000000800 */
[----:B------:R0:W0:Y:S04]  /*04c0*/  LDS R29, [R27+0x10] ;  /* 0x000010001b1d7984 */ /* 0x0000280000000800 */
        /* <DEDUP_REMOVED lines=13> */
[----:B------:R0:W0:Y:S01]  /*05a0*/  LDS R40, [R27+0x48] ;  /* 0x000048001b287984 */ /* 0x0000220000000800 */
[----:B------:R-:W-:Y:S06]  /*05b0*/  BAR.SYNC.DEFER_BLOCKING 0x0 ;  /* 0x0000000000007b1d */ /* 0x000fec0000010000 */
[----:B-1234-:R-:W-:Y:S05]  /*05c0*/  BRA.U UP0, `(.L_x_404) ;  /* 0x00000005004c7547 */ /* 0x01efea000b800000 */
[----:B------:R-:W-:Y:S01]  /*05d0*/  FADD R8, R26, R39 ;  /* 0x000000271a087221 */ /* 0x000fe20000000000 */
[----:B0-----:R-:W-:Y:S01]  /*05e0*/  FADD R9, R31, R30 ;  /* 0x0000001e1f097221 */ /* 0x001fe20000000000 */
[----:B------:R-:W-:Y:S01]  /*05f0*/  FADD R10, R29, R25 ;  /* 0x000000191d0a7221 */ /* 0x000fe20000000000 */
        /* <DEDUP_REMOVED lines=11> */
[----:B------:R-:W-:Y:S01]  /*06b0*/  ISETP.NE.AND P1, PT, R44, 0x1f, PT ;  /* 0x0000001f2c00780c */ /* 0x000fe20003f25270 */
[----:B------:R-:W-:Y:S01]  /*06c0*/  FADD R15, R12, R15 ;  /* 0x0000000f0c0f7221 */ /* 0x000fe20000000000 */
[----:B------:R-:W-:Y:S01]  /*06d0*/  FADD R9, R40, R9 ;  /* 0x0000000928097221 */ /* 0x000fe20000000000 */
[----:B------:R-:W-:-:S02]  /*06e0*/  ISETP.NE.AND P2, PT, R44, RZ, PT ;  /* 0x000000ff2c00720c */ /* 0x000fc40003f45270 */
[----:B------:R-:W-:-:S04]  /*06f0*/  FADD R8, R8, R15 ;  /* 0x0000000f08087221 */ /* 0x000fc80000000000 */
[----:B------:R-:W-:-:S04]  /*0700*/  FADD R8, R9, R8 ;  /* 0x0000000809087221 */ /* 0x000fc80000000000 */
[----:B------:R-:W-:Y:S01]  /*0710*/  @!P1 LEA R36, R32, UR4, 0x2 ;  /* 0x0000000420249c11 */ /* 0x000fe2000f8e10ff */
[----:B------:R-:W0:Y:S02]  /*0720*/  SHFL.UP P0, R9, R8, 0x1, RZ ;  /* 0x0420000008097989 */ /* 0x000e2400000000ff */
[----:B0-----:R-:W-:-:S05]  /*0730*/  @P0 FADD R9, R8, R9 ;  /* 0x0000000908090221 */ /* 0x001fca0000000000 */
[----:B------:R-:W0:Y:S02]  /*0740*/  SHFL.UP P0, R12, R9, 0x2, RZ ;  /* 0x04400000090c7989 */ /* 0x000e2400000000ff */
[----:B0-----:R-:W-:-:S05]  /*0750*/  @P0 FADD R12, R9, R12 ;  /* 0x0000000c090c0221 */ /* 0x001fca0000000000 */
[----:B------:R-:W0:Y:S02]  /*0760*/  SHFL.UP P0, R35, R12, 0x4, RZ ;  /* 0x048000000c237989 */ /* 0x000e2400000000ff */
[----:B0-----:R-:W-:-:S05]  /*0770*/  @P0 FADD R35, R12, R35 ;  /* 0x000000230c230221 */ /* 0x001fca0000000000 */
[----:B------:R-:W0:Y:S02]  /*0780*/  SHFL.UP P0, R34, R35, 0x8, RZ ;  /* 0x0500000023227989 */ /* 0x000e2400000000ff */
[----:B0-----:R-:W-:-:S05]  /*0790*/  @P0 FADD R34, R35, R34 ;  /* 0x0000002223220221 */ /* 0x001fca0000000000 */
[----:B------:R-:W0:Y:S02]  /*07a0*/  SHFL.UP P0, R33, R34, 0x10, RZ ;  /* 0x0600000022217989 */ /* 0x000e2400000000ff */
[----:B0-----:R-:W-:Y:S01]  /*07b0*/  @P0 FADD R33, R34, R33 ;  /* 0x0000002122210221 */ /* 0x001fe20000000000 */
[----:B------:R-:W-:-:S04]  /*07c0*/  ISETP.NE.AND P0, PT, R32, 0x2, PT ;  /* 0x000000022000780c */ /* 0x000fc80003f05270 */
[----:B------:R-:W-:Y:S01]  /*07d0*/  @!P1 STS [R36+0x10], R33 ;  /* 0x0000102124009388 */ /* 0x000fe20000000800 */
[----:B------:R-:W-:Y:S01]  /*07e0*/  BAR.SYNC.DEFER_BLOCKING 0x0 ;  /* 0x0000000000007b1d */ /* 0x000fe20000010000 */
[----:B------:R-:W-:-:S05]  /*07f0*/  ISETP.NE.AND P1, PT, R32, 0x9, PT ;  /* 0x000000092000780c */ /* 0x000fca0003f25270 */
[----:B------:R-:W-:Y:S04]  /*0800*/  SHFL.UP PT, R33, R33, 0x1, RZ ;  /* 0x0420000021217989 */ /* 0x000fe800000e00ff */
[----:B------:R-:W0:Y:S04]  /*0810*/  LDS.128 R8, [UR4+0x10] ;  /* 0x00001004ff087984 */ /* 0x000e280008000c00 */
[----:B------:R-:W1:Y:S04]  /*0820*/  LDS.128 R12, [UR4+0x20] ;  /* 0x00002004ff0c7984 */ /* 0x000e680008000c00 */
[----:B------:R-:W2:Y:S01]  /*0830*/  LDS.128 R16, [UR4+0x30] ;  /* 0x00003004ff107984 */ /* 0x000ea20008000c00 */
[----:B0-----:R-:W-:-:S04]  /*0840*/  FADD R9, R8, R9 ;  /* 0x0000000908097221 */ /* 0x001fc80000000000 */
[----:B------:R-:W-:Y:S01]  /*0850*/  FADD R10, R10, R9 ;  /* 0x000000090a0a7221 */ /* 0x000fe20000000000 */
[----:B------:R-:W-:Y:S02]  /*0860*/  FSEL R8, R9, R8, !P0 ;  /* 0x0000000809087208 */ /* 0x000fe40004000000 */
[----:B------:R-:W-:Y:S01]  /*0870*/  ISETP.NE.AND P0, PT, R32, 0x3, PT ;  /* 0x000000032000780c */ /* 0x000fe20003f05270 */
[----:B------:R-:W-:-:S03]  /*0880*/  FADD R11, R11, R10 ;  /* 0x0000000a0b0b7221 */ /* 0x000fc60000000000 */
[----:B------:R-:W-:Y:S01]  /*0890*/  FSEL R8, R10, R8, !P0 ;  /* 0x000000080a087208 */ /* 0x000fe20004000000 */
[----:B-1----:R-:W-:Y:S01]  /*08a0*/  FADD R12, R11, R12 ;  /* 0x0000000c0b0c7221 */ /* 0x002fe20000000000 */
[----:B------:R-:W-:-:S03]  /*08b0*/  ISETP.NE.AND P0, PT, R32, 0x4, PT ;  /* 0x000000042000780c */ /* 0x000fc60003f05270 */
[----:B------:R-:W-:Y:S01]  /*08c0*/  FADD R13, R13, R12 ;  /* 0x0000000c0d0d7221 */ /* 0x000fe20000000000 */
[----:B------:R-:W-:Y:S02]  /*08d0*/  FSEL R8, R11, R8, !P0 ;  /* 0x000000080b087208 */ /* 0x000fe40004000000 */
[----:B------:R-:W-:Y:S01]  /*08e0*/  ISETP.NE.AND P0, PT, R32, 0x5, PT ;  /* 0x000000052000780c */ /* 0x000fe20003f05270 */
[----:B------:R-:W-:-:S03]  /*08f0*/  FADD R14, R14, R13 ;  /* 0x0000000d0e0e7221 */ /* 0x000fc60000000000 */
[----:B------:R-:W-:Y:S01]  /*0900*/  FSEL R8, R12, R8, !P0 ;  /* 0x000000080c087208 */ /* 0x000fe20004000000 */
[----:B------:R-:W-:Y:S01]  /*0910*/  FADD R15, R15, R14 ;  /* 0x0000000e0f0f7221 */ /* 0x000fe20000000000 */
[----:B------:R-:W-:-:S03]  /*0920*/  ISETP.NE.AND P0, PT, R32, 0x6, PT ;  /* 0x000000062000780c */ /* 0x000fc60003f05270 */
[----:B--2---:R-:W-:Y:S01]  /*0930*/  FADD R16, R15, R16 ;  /* 0x000000100f107221 */ /* 0x004fe20000000000 */
[----:B------:R-:W-:Y:S02]  /*0940*/  FSEL R8, R13, R8, !P0 ;  /* 0x000000080d087208 */ /* 0x000fe40004000000 */
[----:B------:R-:W-:Y:S01]  /*0950*/  ISETP.NE.AND P0, PT, R32, 0x7, PT ;  /* 0x000000072000780c */ /* 0x000fe20003f05270 */
[----:B------:R-:W-:-:S03]  /*0960*/  FADD R17, R17, R16 ;  /* 0x0000001011117221 */ /* 0x000fc60000000000 */
[----:B------:R-:W-:Y:S01]  /*0970*/  FSEL R8, R14, R8, !P0 ;  /* 0x000000080e087208 */ /* 0x000fe20004000000 */
[----:B------:R-:W-:Y:S01]  /*0980*/  FADD R18, R18, R17 ;  /* 0x0000001112127221 */ /* 0x000fe20000000000 */
[----:B------:R-:W-:-:S03]  /*0990*/  ISETP.NE.AND P0, PT, R32, 0x8, PT ;  /* 0x000000082000780c */ /* 0x000fc60003f05270 */
[----:B------:R-:W-:Y:S01]  /*09a0*/  FADD R19, R19, R18 ;  /* 0x0000001213137221 */ /* 0x000fe20000000000 */
[----:B------:R-:W-:Y:S02]  /*09b0*/  FSEL R8, R15, R8, !P0 ;  /* 0x000000080f087208 */ /* 0x000fe40004000000 */
[----:B------:R-:W-:Y:S02]  /*09c0*/  ISETP.NE.AND P0, PT, R32, 0xa, PT ;  /* 0x0000000a2000780c */ /* 0x000fe40003f05270 */
[----:B------:R-:W-:Y:S02]  /*09d0*/  FSEL R8, R16, R8, !P1 ;  /* 0x0000000810087208 */ /* 0x000fe40004800000 */
[C---:B------:R-:W-:Y:S02]  /*09e0*/  ISETP.NE.AND P1, PT, R32.reuse, 0xc, PT ;  /* 0x0000000c2000780c */ /* 0x040fe40003f25270 */
[----:B------:R-:W-:Y:S02]  /*09f0*/  FSEL R8, R17, R8, !P0 ;  /* 0x0000000811087208 */ /* 0x000fe40004000000 */
[----:B------:R-:W-:-:S04]  /*0a00*/  ISETP.NE.AND P0, PT, R32, 0xb, PT ;  /* 0x0000000b2000780c */ /* 0x000fc80003f05270 */
[----:B------:R-:W-:Y:S02]  /*0a10*/  FSEL R8, R18, R8, !P0 ;  /* 0x0000000812087208 */ /* 0x000fe40004000000 */
[C---:B------:R-:W-:Y:S02]  /*0a20*/  ISETP.GE.U32.AND P0, PT, R38.reuse, 0x20, PT ;  /* 0x000000202600780c */ /* 0x040fe40003f06070 */
[----:B------:R-:W-:Y:S02]  /*0a30*/  FSEL R8, R19, R8, !P1 ;  /* 0x0000000813087208 */ /* 0x000fe40004800000 */
[----:B------:R-:W-:-:S03]  /*0a40*/  ISETP.NE.AND P1, PT, R38, RZ, PT ;  /* 0x000000ff2600720c */ /* 0x000fc60003f25270 */
[----:B------:R-:W-:-:S05]  /*0a50*/  @P2 FADD R8, R33, R8 ;  /* 0x0000000821082221 */ /* 0x000fca0000000000 */
[----:B------:R-:W-:-:S05]  /*0a60*/  FSEL R33, R33, R8, !P0 ;  /* 0x0000000821217208 */ /* 0x000fca0004000000 */
[----:B------:R-:W-:Y:S01]  /*0a70*/  FADD R12, R26, R33 ;  /* 0x000000211a0c7221 */ /* 0x000fe20000000000 */
[----:B------:R-:W-:Y:S06]  /*0a80*/  @P1 BRA `(.L_x_405) ;  /* 0x0000000c00701947 */ /* 0x000fec0003800000 */
[----:B------:R-:W0:Y:S01]  /*0a90*/  LDS R12, [UR4+0x40] ;  /* 0x00004004ff0c7984 */ /* 0x000e220008000800 */
[----:B------:R-:W1:Y:S01]  /*0aa0*/  LDC.64 R10, c[0x0][0x390] ;  /* 0x0000e400ff0a7b82 */ /* 0x000e620000000a00 */
[----:B------:R-:W-:Y:S02]  /*0ab0*/  IMAD.MOV.U32 R8, RZ, RZ, 0x65 ;  /* 0x00000065ff087424 */ /* 0x000fe400078e00ff */
[----:B0-----:R-:W-:Y:S01]  /*0ac0*/  FADD R9, R19, R12 ;  /* 0x0000000c13097221 */ /* 0x001fe20000000000 */
[----:B------:R-:W-:-:S04]  /*0ad0*/  MOV R12, R26 ;  /* 0x0000001a000c7202 */ /* 0x000fc80000000f00 */
[----:B-1----:R0:W-:Y:S01]  /*0ae0*/  ST.E.64.STRONG.GPU desc[UR12][R10.64+0x100], R8 ;  /* 0x000100080a007985 */ /* 0x0021e2000c10fb0c */
[----:B------:R-:W-:Y:S05]  /*0af0*/  BRA `(.L_x_405) ;  /* 0x0000000c00547947 */ /* 0x000fea0003800000 */
.L_x_404:
        /* <DEDUP_REMOVED lines=50> */
[----:B------:R-:W-:Y:S01]  /*0e20*/  FADD R14, R14, R13 ;  /* 0x0000000d0e0e7221 */ /* 0x000fe20000000000 */
[----:B------:R-:W0:Y:S02]  /*0e30*/  LDS R11, [UR4+0x40] ;  /* 0x00004004ff0b7984 */ /* 0x000e240008000800 */
        /* <DEDUP_REMOVED lines=12> */
[----:B------:R-:W-:-:S04]  /*0f00*/  ISETP.NE.AND P0, PT, R32, 0x9, PT ;  /* 0x000000092000780c */ /* 0x000fc80003f05270 */
[----:B------:R-:W-:Y:S02]  /*0f10*/  FSEL R8, R16, R8, !P0 ;  /* 0x0000000810087208 */ /* 0x000fe40004000000 */
[----:B------:R-:W-:-:S04]  /*0f20*/  ISETP.NE.AND P0, PT, R32, 0xa, PT ;  /* 0x0000000a2000780c */ /* 0x000fc80003f05270 */
[----:B------:R-:W-:Y:S02]  /*0f30*/  FSEL R8, R17, R8, !P0 ;  /* 0x0000000811087208 */ /* 0x000fe40004000000 */
[----:B------:R-:W-:-:S04]  /*0f40*/  ISETP.NE.AND P0, PT, R32, 0xb, PT ;  /* 0x0000000b2000780c */ /* 0x000fc80003f05270 */
[----:B------:R-:W-:Y:S02]  /*0f50*/  FSEL R8, R18, R8, !P0 ;  /* 0x0000000812087208 */ /* 0x000fe40004000000 */
[C---:B------:R-:W-:Y:S01]  /*0f60*/  ISETP.GT.U32.AND P0, PT, R38.reuse, 0x1f, PT ;  /* 0x0000001f2600780c */ /* 0x040fe20003f04070 */
[C---:B0-----:R-:W-:Y:S01]  /*0f70*/  FADD R11, R19.reuse, R11 ;  /* 0x0000000b130b7221 */ /* 0x041fe20000000000 */
[----:B------:R-:W-:Y:S02]  /*0f80*/  FSEL R8, R19, R8, !P1 ;  /* 0x0000000813087208 */ /* 0x000fe40004800000 */
[----:B------:R-:W-:-:S03]  /*0f90*/  ISETP.GE.U32.AND P1, PT, R38, 0x20, PT ;  /* 0x000000202600780c */ /* 0x000fc60003f26070 */
[----:B------:R-:W-:-:S05]  /*0fa0*/  @P2 FADD R8, R33, R8 ;  /* 0x0000000821082221 */ /* 0x000fca0000000000 */
[----:B------:R-:W-:Y:S01]  /*0fb0*/  FSEL R43, R33, R8, !P1 ;  /* 0x00000008212b7208 */ /* 0x000fe20004800000 */
[----:B------:R-:W-:Y:S06]  /*0fc0*/  @P0 BRA `(.L_x_406) ;  /* 0x0000000400f80947 */ /* 0x000fec0003800000 */
[----:B------:R-:W0:Y:S01]  /*0fd0*/  LDC.64 R14, c[0x0][0x390] ;  /* 0x0000e400ff0e7b82 */ /* 0x000e220000000a00 */
[----:B------:R-:W-:Y:S01]  /*0fe0*/  ISETP.NE.AND P1, PT, R38, RZ, PT ;  /* 0x000000ff2600720c */ /* 0x000fe20003f25270 */
[----:B------:R-:W-:Y:S01]  /*0ff0*/  IMAD.U32 R13, RZ, RZ, UR6 ;  /* 0x00000006ff0d7e24 */ /* 0x000fe2000f8e00ff */
[----:B------:R-:W-:-:S05]  /*1000*/  LOP3.LUT R18, RZ, R38, RZ, 0x33, !PT ;  /* 0x00000026ff127212 */ /* 0x000fca00078e33ff */
[----:B------:R-:W-:-:S06]  /*1010*/  VIADD R18, R18, UR6 ;  /* 0x0000000612127c36 */ /* 0x000fcc0008000000 */
[----:B------:R-:W-:Y:S01]  /*1020*/  @!P1 IMAD.MOV.U32 R10, RZ, RZ, 0x64 ;  /* 0x00000064ff0a9424 */ /* 0x000fe200078e00ff */
[----:B------:R1:W-:Y:S01]  /*1030*/  @!P1 STS [UR4+0xc], R11 ;  /* 0x00000c0bff009988 */ /* 0x0003e20008000804 */
[----:B0-----:R-:W-:-:S04]  /*1040*/  IMAD.WIDE R12, R13, 0x8, R14 ;  /* 0x000000080d0c7825 */ /* 0x001fc800078e020e */
[----:B------:R-:W-:Y:S01]  /*1050*/  IMAD.WIDE R14, R18, 0x8, R14 ;  /* 0x00000008120e7825 */ /* 0x000fe200078e020e */
[----:B------:R1:W-:Y:S01]  /*1060*/  @!P1 ST.E.64.STRONG.GPU desc[UR12][R12.64+0x100], R10 ;  /* 0x0001000a0c009985 */ /* 0x0003e2000c10fb0c */
[----:B------:R-:W-:Y:S05]  /*1070*/  NANOSLEEP 0x226 ;  /* 0x000002260000795d */ /* 0x000fea0003800000 */
[----:B------:R-:W2:Y:S01]  /*1080*/  LD.E.64.STRONG.GPU R16, desc[UR12][R14.64+0x100] ;  /* 0x0001000c0e107980 */ /* 0x000ea2000c10fb00 */
[----:B------:R-:W-:Y:S01]  /*1090*/  UMOV UR5, 0xffffffff ;  /* 0xffffffff00057882 */ /* 0x000fe20000000000 */
[----:B--2---:R-:W-:Y:S02]  /*10a0*/  ISETP.NE.AND P0, PT, R16, 0x63, PT ;  /* 0x000000631000780c */ /* 0x004fe40003f05270 */
[----:B-1----:R-:W-:Y:S11]  /*10b0*/  BRA.DIV UR5, `(.L_x_407) ;  /* 0x0000002e05f47947 */ /* 0x002ff6000b800000 */
[----:B------:R-:W-:-:S13]  /*10c0*/  VOTE.ANY P0, !P0 ;  /* 0x0000000000ff7806 */ /* 0x000fda0004000100 */
.L_x_436:
[----:B------:R-:W-:Y:S05]  /*10d0*/  @!P0 BRA `(.L_x_408) ;  /* 0x0000000000248947 */ /* 0x000fea0003800000 */
[----:B------:R-:W-:-:S07]  /*10e0*/  HFMA2 R9, -RZ, RZ, 0, 2.849102020263671875e-05 ;  /* 0x000001deff097431 */ /* 0x000fce00000001ff */
.L_x_410:
[----:B------:R-:W-:Y:S05]  /*10f0*/  NANOSLEEP R9 ;  /* 0x000000090000735d */ /* 0x000fea0003800000 */
[----:B------:R-:W2:Y:S01]  /*1100*/  LD.E.64.STRONG.GPU R16, desc[UR12][R14.64+0x100] ;  /* 0x0001000c0e107980 */ /* 0x000ea2000c10fb00 */
[----:B------:R-:W-:Y:S01]  /*1110*/  UMOV UR5, 0xffffffff ;  /* 0xffffffff00057882 */ /* 0x000fe20000000000 */
[----:B------:R-:W-:Y:S02]  /*1120*/  SHF.R.U32.HI R9, RZ, 0x1, R9 ;  /* 0x00000001ff097819 */ /* 0x000fe40000011609 */
[----:B--2---:R-:W-:Y:S01]  /*1130*/  ISETP.NE.AND P0, PT, R16, 0x63, PT ;  /* 0x000000631000780c */ /* 0x004fe20003f05270 */
[----:B------:R-:W-:-:S12]  /*1140*/  BRA.DIV UR5, `(.L_x_409) ;  /* 0x0000002e05f07947 */ /* 0x000fd8000b800000 */
[----:B------:R-:W-:-:S13]  /*1150*/  VOTE.ANY P0, !P0 ;  /* 0x0000000000ff7806 */ /* 0x000fda0004000100 */
.L_x_439:
[----:B------:R-:W-:Y:S05]  /*1160*/  @P0 BRA `(.L_x_410) ;  /* 0xfffffffc00e00947 */ /* 0x000fea000383ffff */
.L_x_408:
[----:B------:R-:W-:Y:S01]  /*1170*/  UMOV UR5, 0xffffffff ;  /* 0xffffffff00057882 */ /* 0x000fe20000000000 */
[----:B------:R-:W-:Y:S01]  /*1180*/  ISETP.NE.AND P2, PT, R16, 0x65, PT ;  /* 0x000000651000780c */ /* 0x000fe20003f45270 */
[----:B------:R-:W-:Y:S01]  /*1190*/  IMAD.MOV.U32 R36, RZ, RZ, R17 ;  /* 0x000000ffff247224 */ /* 0x000fe200078e0011 */
[----:B------:R-:W-:Y:S11]  /*11a0*/  BRA.DIV UR5, `(.L_x_411) ;  /* 0x0000002e05f87947 */ /* 0x000ff6000b800000 */
[----:B------:R-:W0:Y:S01]  /*11b0*/  S2R R45, SR_GEMASK ;  /* 0x00000000002d7919 */ /* 0x000e220000003c00 */
[----:B------:R-:W-:Y:S01]  /*11c0*/  VOTE.ANY R8, PT, !P2 ;  /* 0x0000000000087806 */ /* 0x000fe200050e0100 */
[C---:B------:R-:W-:Y:S01]  /*11d0*/  VIADD R33, R44.reuse, 0x2 ;  /* 0x000000022c217836 */ /* 0x040fe20000000000 */
[C---:B------:R-:W-:Y:S01]  /*11e0*/  IADD3 R32, PT, PT, R44.reuse, 0x4, RZ ;  /* 0x000000042c207810 */ /* 0x040fe20007ffe0ff */
[C---:B------:R-:W-:Y:S02]  /*11f0*/  VIADD R19, R44.reuse, 0x8 ;  /* 0x000000082c137836 */ /* 0x040fe40000000000 */
[----:B------:R-:W-:Y:S01]  /*1200*/  VIADD R34, R44, 0x10 ;  /* 0x000000102c227836 */ /* 0x000fe20000000000 */
[----:B0-----:R-:W-:-:S05]  /*1210*/  LOP3.LUT R8, R8, 0x80000000, R45, 0xec, !PT ;  /* 0x8000000008087812 */ /* 0x001fca00078eec2d */
[----:B------:R-:W-:-:S05]  /*1220*/  VIADD R9, R8, 0xffffffff ;  /* 0xffffffff08097836 */ /* 0x000fca0000000000 */
[----:B------:R-:W-:-:S04]  /*1230*/  LOP3.LUT R9, R8, R9, RZ, 0xc, !PT ;  /* 0x0000000908097212 */ /* 0x000fc800078e0cff */
[----:B------:R0:W1:Y:S02]  /*1240*/  POPC R15, R9 ;  /* 0x00000009000f7309 */ /* 0x0000640000000000 */
[----:B0-----:R-:W0:Y:S01]  /*1250*/  LDC.64 R8, c[0x0][0x390] ;  /* 0x0000e400ff087b82 */ /* 0x001e220000000a00 */
[----:B-1----:R-:W1:Y:S01]  /*1260*/  SHFL.DOWN PT, R17, R36, 0x1, R15 ;  /* 0x0820000024117989 */ /* 0x002e6200000e000f */
[-C--:B------:R-:W-:Y:S02]  /*1270*/  ISETP.GE.AND P0, PT, R44, R15.reuse, PT ;  /* 0x0000000f2c00720c */ /* 0x080fe40003f06270 */
[----:B------:R-:W-:Y:S02]  /*1280*/  ISETP.GT.AND P2, PT, R34, R15, PT ;  /* 0x0000000f2200720c */ /* 0x000fe40003f44270 */
[----:B0-----:R-:W-:-:S09]  /*1290*/  IADD3 R35, P3, PT, R8, 0x100, RZ ;  /* 0x0000010008237810 */ /* 0x001fd20007f7e0ff */
[----:B-1----:R-:W-:Y:S01]  /*12a0*/  @!P0 FADD R36, R17, R36 ;  /* 0x0000002411248221 */ /* 0x002fe20000000000 */
[----:B------:R-:W-:Y:S01]  /*12b0*/  ISETP.GT.AND P0, PT, R33, R15, PT ;  /* 0x0000000f2100720c */ /* 0x000fe20003f04270 */
[----:B------:R-:W-:-:S03]  /*12c0*/  IMAD.X R37, RZ, RZ, R9, P3 ;  /* 0x000000ffff257224 */ /* 0x000fc600018e0609 */
[----:B------:R-:W0:Y:S09]  /*12d0*/  SHFL.DOWN PT, R17, R36, 0x2, R15 ;  /* 0x0840000024117989 */ /* 0x000e3200000e000f */
[----:B0-----:R-:W-:Y:S01]  /*12e0*/  @!P0 FADD R36, R36, R17 ;  /* 0x0000001124248221 */ /* 0x001fe20000000000 */
[----:B------:R-:W-:-:S04]  /*12f0*/  ISETP.GT.AND P0, PT, R32, R15, PT ;  /* 0x0000000f2000720c */ /* 0x000fc80003f04270 */
[----:B------:R-:W0:Y:S09]  /*1300*/  SHFL.DOWN PT, R17, R36, 0x4, R15 ;  /* 0x0880000024117989 */ /* 0x000e3200000e000f */
[----:B0-----:R-:W-:Y:S01]  /*1310*/  @!P0 FADD R36, R36, R17 ;  /* 0x0000001124248221 */ /* 0x001fe20000000000 */
[----:B------:R-:W-:-:S04]  /*1320*/  ISETP.GT.AND P0, PT, R19, R15, PT ;  /* 0x0000000f1300720c */ /* 0x000fc80003f04270 */
[----:B------:R-:W0:Y:S09]  /*1330*/  SHFL.DOWN PT, R17, R36, 0x8, R15 ;  /* 0x0900000024117989 */ /* 0x000e3200000e000f */
[----:B0-----:R-:W-:Y:S01]  /*1340*/  @!P0 FADD R36, R36, R17 ;  /* 0x0000001124248221 */ /* 0x001fe20000000000 */
[----:B------:R-:W-:-:S04]  /*1350*/  ISETP.NE.AND P0, PT, R16, 0x65, PT ;  /* 0x000000651000780c */ /* 0x000fc80003f05270 */
[----:B------:R-:W0:Y:S09]  /*1360*/  SHFL.DOWN PT, R17, R36, 0x10, R15 ;  /* 0x0a00000024117989 */ /* 0x000e3200000e000f */
[----:B------:R-:W-:Y:S01]  /*1370*/  VOTE.ALL P0, P0 ;  /* 0x0000000000ff7806 */ /* 0x000fe20000000000 */
[----:B0-----:R-:W-:-:S12]  /*1380*/  @!P2 FADD R36, R36, R17 ;  /* 0x000000112424a221 */ /* 0x001fd80000000000 */
.L_x_448:
[----:B------:R-:W-:Y:S05]  /*1390*/  @!P0 BRA `(.L_x_412) ;  /* 0x0000000000c88947 */ /* 0x000fea0003800000 */
[----:B------:R-:W-:-:S07]  /*13a0*/  HFMA2 R38, -RZ, RZ, 0, 2.849102020263671875e-05 ;  /* 0x000001deff267431 */ /* 0x000fce00000001ff */
.L_x_418:
[----:B------:R-:W-:Y:S02]  /*13b0*/  IMAD.MOV.U32 R8, RZ, RZ, R35 ;  /* 0x000000ffff087224 */ /* 0x000fe400078e0023 */
[----:B------:R-:W-:Y:S02]  /*13c0*/  IMAD.MOV.U32 R9, RZ, RZ, R37 ;  /* 0x000000ffff097224 */ /* 0x000fe400078e0025 */
[----:B------:R-:W-:-:S05]  /*13d0*/  IMAD.WIDE R16, R18, 0x8, R8 ;  /* 0x0000000812107825 */ /* 0x000fca00078e0208 */
[----:B------:R-:W2:Y:S01]  /*13e0*/  LD.E.64.STRONG.GPU R14, desc[UR12][R16.64+-0x100] ;  /* 0xffff000c100e7980 */ /* 0x000ea2000c10fb00 */
[----:B------:R-:W-:Y:S05]  /*13f0*/  YIELD ;  /* 0x0000000000007946 */ /* 0x000fea0003800000 */
[----:B------:R-:W-:Y:S01]  /*1400*/  UMOV UR5, 0xffffffff ;  /* 0xffffffff00057882 */ /* 0x000fe20000000000 */
[----:B------:R-:W-:Y:S02]  /*1410*/  SHF.R.U32.HI R38, RZ, 0x1, R38 ;  /* 0x00000001ff267819 */ /* 0x000fe40000011626 */
[----:B--2---:R-:W-:Y:S01]  /*1420*/  ISETP.NE.AND P0, PT, R14, 0x63, PT ;  /* 0x000000630e00780c */ /* 0x004fe20003f05270 */
[----:B------:R-:W-:-:S12]  /*1430*/  BRA.DIV UR5, `(.L_x_413) ;  /* 0x00000032055c7947 */ /* 0x000fd8000b800000 */
[----:B------:R-:W-:-:S13]  /*1440*/  VOTE.ANY P0, !P0 ;  /* 0x0000000000ff7806 */ /* 0x000fda0004000100 */
.L_x_451:
[----:B------:R-:W-:Y:S05]  /*1450*/  @!P0 BRA `(.L_x_414) ;  /* 0x0000000000248947 */ /* 0x000fea0003800000 */
[----:B------:R-:W-:-:S07]  /*1460*/  IMAD.MOV.U32 R9, RZ, RZ, R38 ;  /* 0x000000ffff097224 */ /* 0x000fce00078e0026 */
.L_x_416:
[----:B------:R-:W-:Y:S05]  /*1470*/  NANOSLEEP R9 ;  /* 0x000000090000735d */ /* 0x000fea0003800000 */
[----:B------:R-:W2:Y:S01]  /*1480*/  LD.E.64.STRONG.GPU R14, desc[UR12][R16.64+-0x100] ;  /* 0xffff000c100e7980 */ /* 0x000ea2000c10fb00 */
[----:B------:R-:W-:Y:S01]  /*1490*/  UMOV UR5, 0xffffffff ;  /* 0xffffffff00057882 */ /* 0x000fe20000000000 */
[----:B------:R-:W-:Y:S02]  /*14a0*/  SHF.R.U32.HI R9, RZ, 0x1, R9 ;  /* 0x00000001ff097819 */ /* 0x000fe40000011609 */
[----:B--2---:R-:W-:Y:S01]  /*14b0*/  ISETP.NE.AND P0, PT, R14, 0x63, PT ;  /* 0x000000630e00780c */ /* 0x004fe20003f05270 */
[----:B------:R-:W-:-:S12]  /*14c0*/  BRA.DIV UR5, `(.L_x_415) ;  /* 0x0000003205587947 */ /* 0x000fd8000b800000 */
[----:B------:R-:W-:-:S13]  /*14d0*/  VOTE.ANY P0, !P0 ;  /* 0x0000000000ff7806 */ /* 0x000fda0004000100 */
.L_x_454:
[----:B------:R-:W-:Y:S05]  /*14e0*/  @P0 BRA `(.L_x_416) ;  /* 0xfffffffc00e00947 */ /* 0x000fea000383ffff */
.L_x_414:
[----:B------:R-:W-:Y:S01]  /*14f0*/  UMOV UR5, 0xffffffff ;  /* 0xffffffff00057882 */ /* 0x000fe20000000000 */
[----:B------:R-:W-:Y:S02]  /*1500*/  ISETP.NE.AND P0, PT, R14, 0x65, PT ;  /* 0x000000650e00780c */ /* 0x000fe40003f05270 */
[----:B------:R-:W-:Y:S01]  /*1510*/  MOV R9, R15 ;  /* 0x0000000f00097202 */ /* 0x000fe20000000f00 */
[----:B------:R-:W-:Y:S10]  /*1520*/  BRA.DIV UR5, `(.L_x_417) ;  /* 0x0000003205607947 */ /* 0x000ff4000b800000 */
[----:B------:R-:W-:Y:S01]  /*1530*/  VOTE.ANY R8, PT, !P0 ;  /* 0x0000000000087806 */ /* 0x000fe200040e0100 */
[----:B------:R-:W-:-:S03]  /*1540*/  VIADD R18, R18, 0xffffffe0 ;  /* 0xffffffe012127836 */ /* 0x000fc60000000000 */
[----:B------:R-:W-:-:S05]  /*1550*/  LOP3.LUT R8, R8, 0x80000000, R45, 0xec, !PT ;  /* 0x8000000008087812 */ /* 0x000fca00078eec2d */
[----:B------:R-:W-:-:S05]  /*1560*/  VIADD R15, R8, 0xffffffff ;  /* 0xffffffff080f7836 */ /* 0x000fca0000000000 */
[----:B------:R-:W-:-:S06]  /*1570*/  LOP3.LUT R15, R8, R15, RZ, 0xc, !PT ;  /* 0x0000000f080f7212 */ /* 0x000fcc00078e0cff */
[----:B------:R-:W0:Y:S02]  /*1580*/  POPC R15, R15 ;  /* 0x0000000f000f7309 */ /* 0x000e240000000000 */
[----:B0-----:R-:W0:Y:S01]  /*1590*/  SHFL.DOWN PT, R16, R9, 0x1, R15 ;  /* 0x0820000009107989 */ /* 0x001e2200000e000f */
[-C--:B------:R-:W-:Y:S02]  /*15a0*/  ISETP.GE.AND P0, PT, R44, R15.reuse, PT ;  /* 0x0000000f2c00720c */ /* 0x080fe40003f06270 */
[----:B------:R-:W-:-:S11]  /*15b0*/  ISETP.GT.AND P2, PT, R34, R15, PT ;  /* 0x0000000f2200720c */ /* 0x000fd60003f44270 */
[----:B0-----:R-:W-:Y:S01]  /*15c0*/  @!P0 FADD R9, R16, R9 ;  /* 0x0000000910098221 */ /* 0x001fe20000000000 */
[----:B------:R-:W-:-:S04]  /*15d0*/  ISETP.GT.AND P0, PT, R33, R15, PT ;  /* 0x0000000f2100720c */ /* 0x000fc80003f04270 */
        /* <DEDUP_REMOVED lines=11> */
[----:B0-----:R-:W-:-:S04]  /*1690*/  @!P2 FADD R9, R9, R16 ;  /* 0x000000100909a221 */ /* 0x001fc80000000000 */
[----:B------:R-:W-:-:S08]  /*16a0*/  FADD R36, R9, R36 ;  /* 0x0000002409247221 */ /* 0x000fd00000000000 */
.L_x_463:
[----:B------:R-:W-:Y:S05]  /*16b0*/  @P0 BRA `(.L_x_418) ;  /* 0xfffffffc003c0947 */ /* 0x000fea000383ffff */
.L_x_412:
[----:B------:R-:W-:Y:S01]  /*16c0*/  ISETP.NE.AND P0, PT, R44, RZ, PT ;  /* 0x000000ff2c00720c */ /* 0x000fe20003f05270 */
[----:B------:R-:W0:Y:S01]  /*16d0*/  @!P1 S2R R9, SR_CgaCtaId ;  /* 0x0000000000099919 */ /* 0x000e220000008800 */
[----:B------:R-:W-:Y:S01]  /*16e0*/  @!P1 MOV R8, 0x400 ;  /* 0x0000040000089802 */ /* 0x000fe20000000f00 */
[----:B------:R-:W-:Y:S01]  /*16f0*/  @!P1 FADD R11, R11, R36 ;  /* 0x000000240b0b9221 */ /* 0x000fe20000000000 */
[----:B------:R-:W-:-:S05]  /*1700*/  @!P1 IMAD.MOV.U32 R10, RZ, RZ, 0x65 ;  /* 0x00000065ff0a9424 */ /* 0x000fca00078e00ff */
[----:B------:R1:W-:Y:S04]  /*1710*/  @!P1 ST.E.64.STRONG.GPU desc[UR12][R12.64+0x100], R10 ;  /* 0x0001000a0c009985 */ /* 0x0003e8000c10fb0c */
[----:B------:R-:W2:Y:S01]  /*1720*/  @!P0 S2R R15, SR_CgaCtaId ;  /* 0x00000000000f8919 */ /* 0x000ea20000008800 */
[----:B------:R-:W-:Y:S02]  /*1730*/  @!P0 MOV R14, 0x400 ;  /* 0x00000400000e8802 */ /* 0x000fe40000000f00 */
[----:B0-----:R-:W-:Y:S02]  /*1740*/  @!P1 LEA R9, R9, R8, 0x18 ;  /* 0x0000000809099211 */ /* 0x001fe400078ec0ff */
[----:B------:R-:W-:Y:S01]  /*1750*/  MOV R8, R43 ;  /* 0x0000002b00087202 */ /* 0x000fe20000000f00 */
[----:B------:R-:W-:-:S02]  /*1760*/  @!P0 IMAD.MOV.U32 R8, RZ, RZ, R36 ;  /* 0x000000ffff088224 */ /* 0x000fc400078e0024 */
[----:B------:R1:W-:Y:S04]  /*1770*/  @!P1 STS [R9+0x8], R11 ;  /* 0x0000080b09009388 */ /* 0x0003e80000000800 */
[----:B------:R1:W-:Y:S01]  /*1780*/  @!P1 STS [R9+0x4], R36 ;  /* 0x0000042409009388 */ /* 0x0003e20000000800 */
[----:B--2---:R-:W-:-:S05]  /*1790*/  @!P0 LEA R15, R15, R14, 0x18 ;  /* 0x0000000e0f0f8211 */ /* 0x004fca00078ec0ff */
[----:B------:R1:W-:Y:S02]  /*17a0*/  @!P0 STS [R15+0x54], R36 ;  /* 0x000054240f008388 */ /* 0x0003e40000000800 */
.L_x_406:
[----:B------:R-:W-:Y:S05]  /*17b0*/  WARPSYNC.ALL ;  /* 0x0000000000007948 */ /* 0x000fea0003800000 */
[----:B------:R-:W0:Y:S08]  /*17c0*/  S2UR UR7, SR_CgaCtaId ;  /* 0x00000000000779c3 */ /* 0x000e300000008800 */
[----:B------:R-:W-:Y:S06]  /*17d0*/  BAR.SYNC.DEFER_BLOCKING 0x0 ;  /* 0x0000000000007b1d */ /* 0x000fec0000010000 */
[----:B------:R-:W-:Y:S01]  /*17e0*/  UMOV UR5, 0x400 ;  /* 0x0000040000057882 */ /* 0x000fe20000000000 */
[----:B-1----:R-:W1:Y:S01]  /*17f0*/  S2R R10, SR_TID.X ;  /* 0x00000000000a7919 */ /* 0x002e620000002100 */
[----:B0-----:R-:W-:-:S09]  /*1800*/  ULEA UR5, UR7, UR5, 0x18 ;  /* 0x0000000507057291 */ /* 0x001fd2000f8ec0ff */
[----:B------:R-:W0:Y:S01]  /*1810*/  LDS R9, [UR5+0x54] ;  /* 0x00005405ff097984 */ /* 0x000e220008000800 */
[----:B-1----:R-:W-:-:S13]  /*1820*/  ISETP.NE.AND P0, PT, R10, RZ, PT ;  /* 0x000000ff0a00720c */ /* 0x002fda0003f05270 */
[----:B0-----:R-:W-:-:S04]  /*1830*/  @P0 FADD R8, R9, R8 ;  /* 0x0000000809080221 */ /* 0x001fc80000000000 */
[----:B------:R-:W-:-:S07]  /*1840*/  FADD R12, R26, R8 ;  /* 0x000000081a0c7221 */ /* 0x000fce0000000000 */
.L_x_405:
[----:B------:R-:W-:Y:S05]  /*1850*/  BSYNC.RECONVERGENT B0 ;  /* 0x0000000000007941 */ /* 0x000fea0003800200 */
.L_x_403:
[----:B0-----:R-:W-:Y:S01]  /*1860*/  FADD R8, R39, R12 ;  /* 0x0000000c27087221 */ /* 0x001fe20000000000 */
[----:B------:R-:W-:Y:S03]  /*1870*/  BAR.SYNC.DEFER_BLOCKING 0x0 ;  /* 0x0000000000007b1d */ /* 0x000fe60000010000 */
[----:B------:R-:W-:-:S03]  /*1880*/  FADD R31, R31, R8 ;  /* 0x000000081f1f7221 */ /* 0x000fc60000000000 */
[----:B------:R-:W0:Y:S01]  /*1890*/  LDCU.64 UR8, c[0x0][0x388] ;  /* 0x00007100ff0877ac */ /* 0x000e220008000a00 */
[----:B------:R-:W-:-:S04]  /*18a0*/  FADD R30, R30, R31 ;  /* 0x0000001f1e1e7221 */ /* 0x000fc80000000000 */
[----:B------:R-:W-:-:S04]  /*18b0*/  FADD R10, R29, R30 ;  /* 0x0000001e1d0a7221 */ /* 0x000fc80000000000 */
[----:B------:R-:W-:-:S04]  /*18c0*/  FADD R25, R25, R10 ;  /* 0x0000000a19197221 */ /* 0x000fc80000000000 */
[----:B------:R-:W-:-:S04]  /*18d0*/  FADD R24, R24, R25 ;  /* 0x0000001918187221 */ /* 0x000fc80000000000 */
[----:B------:R-:W-:Y:S01]  /*18e0*/  FADD R23, R23, R24 ;  /* 0x0000001817177221 */ /* 0x000fe20000000000 */
[----:B------:R-:W-:Y:S01]  /*18f0*/  STS [R27], R12 ;  /* 0x0000000c1b007388 */ /* 0x000fe20000000800 */
[----:B0-----:R-:W-:Y:S02]  /*1900*/  IADD3 R42, P0, PT, R42, UR8, RZ ;  /* 0x000000082a2a7c10 */ /* 0x001fe4000ff1e0ff */
[----:B------:R-:W-:Y:S01]  /*1910*/  FADD R22, R22, R23 ;  /* 0x0000001716167221 */ /* 0x000fe20000000000 */
[----:B------:R-:W-:Y:S01]  /*1920*/  STS [R27+0x4], R8 ;  /* 0x000004081b007388 */ /* 0x000fe20000000800 */
[----:B------:R-:W-:Y:S02]  /*1930*/  IADD3.X R43, PT, PT, R41, UR9, RZ, P0, !PT ;  /* 0x00000009292b7c10 */ /* 0x000fe400087fe4ff */
[----:B------:R-:W-:Y:S01]  /*1940*/  FADD R21, R21, R22 ;  /* 0x0000001615157221 */ /* 0x000fe20000000000 */
[----:B------:R-:W-:Y:S03]  /*1950*/  STS [R27+0x8], R31 ;  /* 0x0000081f1b007388 */ /* 0x000fe60000000800 */
        /* <DEDUP_REMOVED lines=17> */
[----:B------:R-:W-:Y:S04]  /*1a70*/  STS [R27+0x2c], R7 ;  /* 0x00002c071b007388 */ /* 0x000fe80000000800 */
[----:B------:R-:W-:Y:S04]  /*1a80*/  STS [R27+0x30], R6 ;  /* 0x000030061b007388 */ /* 0x000fe80000000800 */
[----:B------:R-:W-:Y:S04]  /*1a90*/  STS [R27+0x34], R5 ;  /* 0x000034051b007388 */ /* 0x000fe80000000800 */
[----:B------:R-:W-:Y:S04]  /*1aa0*/  STS [R27+0x38], R4 ;  /* 0x000038041b007388 */ /* 0x000fe80000000800 */
[----:B------:R-:W-:Y:S04]  /*1ab0*/  STS [R27+0x3c], R3 ;  /* 0x00003c031b007388 */ /* 0x000fe80000000800 */
[----:B------:R-:W-:Y:S04]  /*1ac0*/  STS [R27+0x40], R2 ;  /* 0x000040021b007388 */ /* 0x000fe80000000800 */
[----:B------:R-:W-:Y:S04]  /*1ad0*/  STS [R27+0x44], R0 ;  /* 0x000044001b007388 */ /* 0x000fe80000000800 */
[----:B------:R-:W-:Y:S01]  /*1ae0*/  STS [R27+0x48], R40 ;  /* 0x000048281b007388 */ /* 0x000fe20000000800 */
[----:B------:R-:W-:-:S03]  /*1af0*/  NOP ;  /* 0x0000000000007918 */ /* 0x000fc60000000000 */
[----:B------:R-:W0:Y:S04]  /*1b00*/  LDS R7, [R28] ;  /* 0x000000001c077984 */ /* 0x000e280000000800 */
[----:B------:R-:W1:Y:S04]  /*1b10*/  LDS R9, [R28+0x80] ;  /* 0x000080001c097984 */ /* 0x000e680000000800 */
[----:B------:R-:W2:Y:S04]  /*1b20*/  LDS R5, [R28+0x100] ;  /* 0x000100001c057984 */ /* 0x000ea80000000800 */
[----:B------:R-:W3:Y:S04]  /*1b30*/  LDS R11, [R28+0x180] ;  /* 0x000180001c0b7984 */ /* 0x000ee80000000800 */
[----:B------:R-:W4:Y:S04]  /*1b40*/  LDS R13, [R28+0x200] ;  /* 0x000200001c0d7984 */ /* 0x000f280000000800 */
[----:B------:R-:W5:Y:S04]  /*1b50*/  LDS R3, [R28+0x280] ;  /* 0x000280001c037984 */ /* 0x000f680000000800 */
        /* <DEDUP_REMOVED lines=13> */
[----:B0-----:R-:W-:Y:S04]  /*1c30*/  STG.E desc[UR12][R42.64], R7 ;  /* 0x000000072a007986 */ /* 0x001fe8000c10190c */
[----:B-1----:R-:W-:Y:S04]  /*1c40*/  STG.E desc[UR12][R42.64+0x80], R9 ;  /* 0x000080092a007986 */ /* 0x002fe8000c10190c */
[----:B--2---:R-:W-:Y:S04]  /*1c50*/  STG.E desc[UR12][R42.64+0x100], R5 ;  /* 0x000100052a007986 */ /* 0x004fe8000c10190c */
[----:B---3--:R-:W-:Y:S04]  /*1c60*/  STG.E desc[UR12][R42.64+0x180], R11 ;  /* 0x0001800b2a007986 */ /* 0x008fe8000c10190c */
[----:B----4-:R-:W-:Y:S04]  /*1c70*/  STG.E desc[UR12][R42.64+0x200], R13 ;  /* 0x0002000d2a007986 */ /* 0x010fe8000c10190c */
[----:B-----5:R-:W-:Y:S04]  /*1c80*/  STG.E desc[UR12][R42.64+0x280], R3 ;  /* 0x000280032a007986 */ /* 0x020fe8000c10190c */
[----:B------:R-:W-:Y:S04]  /*1c90*/  STG.E desc[UR12][R42.64+0x300], R15 ;  /* 0x0003000f2a007986 */ /* 0x000fe8000c10190c */
        /* <DEDUP_REMOVED lines=11> */
[----:B------:R-:W-:Y:S01]  /*1d50*/  STG.E desc[UR12][R42.64+0x900], R39 ;  /* 0x000900272a007986 */ /* 0x000fe2000c10190c */
[----:B------:R-:W-:Y:S05]  /*1d60*/  EXIT ;  /* 0x000000000000794d */ /* 0x000fea0003800000 */
.L_x_402:
[----:B------:R-:W-:-:S04]  /*1d70*/  ISETP.NE.U32.AND P0, PT, RZ, UR7, PT ;  /* 0x00000007ff007c0c */ /* 0x000fc8000bf05070 */
[----:B------:R-:W-:-:S13]  /*1d80*/  ISETP.NE.AND.EX P0, PT, RZ, UR4, PT, P0 ;  /* 0x00000004ff007c0c */ /* 0x000fda000bf05300 */
[----:B------:R-:W-:Y:S05]  /*1d90*/  @!P0 EXIT ;  /* 0x000000000000894d */ /* 0x000fea0003800000 */
[----:B------:R-:W0:Y:S02]  /*1da0*/  LDCU.64 UR4, c[0x0][0x380] ;  /* 0x00007000ff0477ac */ /* 0x000e240008000a00 */
[----:B0-----:R-:W-:-:S06]  /*1db0*/  UIMAD.WIDE UR4, UR6, 0x7b80, UR4 ;  /* 0x00007b80060478a5 */ /* 0x001fcc000f8e0204 */
[----:B------:R-:W-:Y:S02]  /*1dc0*/  IMAD.U32 R2, RZ, RZ, UR4 ;  /* 0x00000004ff027e24 */ /* 0x000fe4000f8e00ff */
[----:B------:R-:W-:-:S05]  /*1dd0*/  IMAD.U32 R3, RZ, RZ, UR5 ;  /* 0x00000005ff037e24 */ /* 0x000fca000f8e00ff */
[----:B------:R0:W2:Y:S01]  /*1de0*/  LD.E.STRONG.SM R0, desc[UR12][R2.64] ;  /* 0x0000000c02007980 */ /* 0x0000a2000c10b900 */
[----:B------:R-:W1:Y:S02]  /*1df0*/  S2R R43, SR_TID.X ;  /* 0x00000000002b7919 */ /* 0x000e640000002100 */
[C---:B-1----:R-:W-:Y:S02]  /*1e00*/  LOP3.LUT R4, R43.reuse, 0x1f, RZ, 0xc0, !PT ;  /* 0x0000001f2b047812 */ /* 0x042fe400078ec0ff */
[----:B------:R-:W-:-:S05]  /*1e10*/  LOP3.LUT R5, R43, 0x3e0, RZ, 0xc0, !PT ;  /* 0x000003e02b057812 */ /* 0x000fca00078ec0ff */
[----:B------:R-:W-:-:S04]  /*1e20*/  IMAD R34, R5, 0x13, R4 ;  /* 0x0000001305227824 */ /* 0x000fc800078e0204 */
[C---:B------:R-:W-:Y:S01]  /*1e30*/  VIADD R41, R34.reuse, 0x20 ;  /* 0x0000002022297836 */ /* 0x040fe20000000000 */
[C---:B------:R-:W-:Y:S01]  /*1e40*/  IADD3 R4, PT, PT, R34.reuse, 0x40, RZ ;  /* 0x0000004022047810 */ /* 0x040fe20007ffe0ff */
[C---:B------:R-:W-:Y:S01]  /*1e50*/  VIADD R5, R34.reuse, 0x60 ;  /* 0x0000006022057836 */ /* 0x040fe20000000000 */
[C---:B------:R-:W-:Y:S01]  /*1e60*/  ISETP.GE.U32.AND P1, PT, R34.reuse, UR7, PT ;  /* 0x0000000722007c0c */ /* 0x040fe2000bf26070 */
[C---:B------:R-:W-:Y:S01]  /*1e70*/  VIADD R6, R34.reuse, 0x80 ;  /* 0x0000008022067836 */ /* 0x040fe20000000000 */
[----:B------:R-:W-:Y:S01]  /*1e80*/  ISETP.GE.U32.AND P2, PT, R41, UR7, PT ;  /* 0x0000000729007c0c */ /* 0x000fe2000bf46070 */
[C---:B------:R-:W-:Y:S01]  /*1e90*/  VIADD R7, R34.reuse, 0x100 ;  /* 0x0000010022077836 */ /* 0x040fe20000000000 */
[----:B------:R-:W-:Y:S01]  /*1ea0*/  ISETP.GE.U32.AND P4, PT, R5, UR7, PT ;  /* 0x0000000705007c0c */ /* 0x000fe2000bf86070 */
[C---:B------:R-:W-:Y:S01]  /*1eb0*/  VIADD R5, R34.reuse, 0xc0 ;  /* 0x000000c022057836 */ /* 0x040fe20000000000 */
[C---:B0-----:R-:W-:Y:S02]  /*1ec0*/  IADD3 R3, PT, PT, R34.reuse, 0xa0, RZ ;  /* 0x000000a022037810 */ /* 0x041fe40007ffe0ff */
[----:B------:R-:W-:-:S02]  /*1ed0*/  LEA R2, P0, R34, UR4, 0x2 ;  /* 0x0000000422027c11 */ /* 0x000fc4000f8010ff */
[----:B------:R-:W-:Y:S02]  /*1ee0*/  ISETP.GE.U32.AND P3, PT, R4, UR7, PT ;  /* 0x0000000704007c0c */ /* 0x000fe4000bf66070 */
[----:B------:R-:W-:Y:S01]  /*1ef0*/  ISETP.GE.U32.AND P6, PT, R3, UR7, PT ;  /* 0x0000000703007c0c */ /* 0x000fe2000bfc6070 */
[----:B------:R-:W-:Y:S01]  /*1f00*/  IMAD.X R3, RZ, RZ, UR5, P0 ;  /* 0x00000005ff037e24 */ /* 0x000fe200080e06ff */
[----:B------:R-:W-:Y:S02]  /*1f10*/  ISETP.GE.U32.AND P5, PT, R6, UR7, PT ;  /* 0x0000000706007c0c */ /* 0x000fe4000bfa6070 */
[----:B------:R-:W-:Y:S02]  /*1f20*/  ISETP.GE.U32.AND P0, PT, R5, UR7, PT ;  /* 0x0000000705007c0c */ /* 0x000fe4000bf06070 */
[C---:B------:R-:W-:Y:S01]  /*1f30*/  IADD3 R5, PT, PT, R34.reuse, 0xe0, RZ ;  /* 0x000000e022057810 */ /* 0x040fe20007ffe0ff */
[C---:B------:R-:W-:Y:S02]  /*1f40*/  VIADD R40, R34.reuse, 0x120 ;  /* 0x0000012022287836 */ /* 0x040fe40000000000 */
[----:B------:R-:W-:-:S02]  /*1f50*/  VIADD R39, R34, 0x140 ;  /* 0x0000014022277836 */ /* 0x000fc40000000000 */
[----:B--2---:R-:W-:Y:S02]  /*1f60*/  IMAD.MOV.U32 R4, RZ, RZ, R0 ;  /* 0x000000ffff047224 */ /* 0x004fe400078e0000 */
[----:B------:R-:W2:Y:S02]  /*1f70*/  @!P1 LD.E.STRONG.SM R0, desc[UR12][R2.64] ;  /* 0x0000000c02009980 */ /* 0x000ea4000c10b900 */
[--C-:B------:R-:W-:Y:S02]  /*1f80*/  IMAD.MOV.U32 R6, RZ, RZ, R4.reuse ;  /* 0x000000ffff067224 */ /* 0x100fe400078e0004 */
[--C-:B------:R-:W-:Y:S01]  /*1f90*/  IMAD.MOV.U32 R8, RZ, RZ, R4.reuse ;  /* 0x000000ffff087224 */ /* 0x100fe200078e0004 */
[----:B------:R-:W-:Y:S01]  /*1fa0*/  ISETP.GE.U32.AND P1, PT, R5, UR7, PT ;  /* 0x0000000705007c0c */ /* 0x000fe2000bf26070 */
[--C-:B------:R-:W-:Y:S01]  /*1fb0*/  IMAD.MOV.U32 R14, RZ, RZ, R4.reuse ;  /* 0x000000ffff0e7224 */ /* 0x100fe200078e0004 */
[----:B------:R-:W-:Y:S01]  /*1fc0*/  IADD3 R5, PT, PT, R34, 0x160, RZ ;  /* 0x0000016022057810 */ /* 0x000fe20007ffe0ff */
[----:B------:R-:W3:Y:S01]  /*1fd0*/  @!P2 LD.E.STRONG.SM R6, desc[UR12][R2.64+0x80] ;  /* 0x0000800c0206a980 */ /* 0x000ee2000c10b900 */
[----:B------:R-:W-:Y:S01]  /*1fe0*/  ISETP.GE.U32.AND P2, PT, R7, UR7, PT ;  /* 0x0000000707007c0c */ /* 0x000fe2000bf46070 */
[----:B------:R-:W-:-:S02]  /*1ff0*/  IMAD.MOV.U32 R16, RZ, RZ, R4 ;  /* 0x000000ffff107224 */ /* 0x000fc400078e0004 */
[--C-:B------:R-:W-:Y:S01]  /*2000*/  IMAD.MOV.U32 R10, RZ, RZ, R4.reuse ;  /* 0x000000ffff0a7224 */ /* 0x100fe200078e0004 */
[----:B------:R-:W4:Y:S01]  /*2010*/  @!P3 LD.E.STRONG.SM R8, desc[UR12][R2.64+0x100] ;  /* 0x0001000c0208b980 */ /* 0x000f22000c10b900 */
[--C-:B------:R-:W-:Y:S01]  /*2020*/  IMAD.MOV.U32 R12, RZ, RZ, R4.reuse ;  /* 0x000000ffff0c7224 */ /* 0x100fe200078e0004 */
[----:B------:R-:W-:Y:S01]  /*2030*/  ISETP.GE.U32.AND P3, PT, R5, UR7, PT ;  /* 0x0000000705007c0c */ /* 0x000fe2000bf66070 */
[C---:B------:R-:W-:Y:S01]  /*2040*/  VIADD R7, R34.reuse, 0x180 ;  /* 0x0000018022077836 */ /* 0x040fe20000000000 */
[----:B------:R-:W-:Y:S01]  /*2050*/  IADD3 R5, PT, PT, R34, 0x1a0, RZ ;  /* 0x000001a022057810 */ /* 0x000fe20007ffe0ff */
[----:B------:R-:W5:Y:S01]  /*2060*/  @!P6 LD.E.STRONG.SM R14, desc[UR12][R2.64+0x280] ;  /* 0x0002800c020ee980 */ /* 0x000f62000c10b900 */
[----:B------:R-:W-:Y:S01]  /*2070*/  IMAD.MOV.U32 R18, RZ, RZ, R4 ;  /* 0x000000ffff127224 */ /* 0x000fe200078e0004 */
[----:B------:R-:W-:Y:S02]  /*2080*/  ISETP.GE.U32.AND P6, PT, R40, UR7, PT ;  /* 0x0000000728007c0c */ /* 0x000fe4000bfc6070 */
[----:B------:R-:W5:Y:S01]  /*2090*/  @!P0 LD.E.STRONG.SM R16, desc[UR12][R2.64+0x300] ;  /* 0x0003000c02108980 */ /* 0x000f62000c10b900 */
[----:B------:R-:W-:-:S02]  /*20a0*/  MOV R20, R4 ;  /* 0x0000000400147202 */ /* 0x000fc40000000f00 */
[----:B------:R-:W-:Y:S01]  /*20b0*/  ISETP.GE.U32.AND P0, PT, R39, UR7, PT ;  /* 0x0000000727007c0c */ /* 0x000fe2000bf06070 */
[----:B------:R-:W5:Y:S01]  /*20c0*/  @!P4 LD.E.STRONG.SM R10, desc[UR12][R2.64+0x180] ;  /* 0x0001800c020ac980 */ /* 0x000f62000c10b900 */
[----:B------:R-:W-:Y:S01]  /*20d0*/  ISETP.GE.U32.AND P4, PT, R7, UR7, PT ;  /* 0x0000000707007c0c */ /* 0x000fe2000bf86070 */
[C---:B------:R-:W-:Y:S02]  /*20e0*/  VIADD R7, R34.reuse, 0x1e0 ;  /* 0x000001e022077836 */ /* 0x040fe40000000000 */
[----:B------:R-:W5:Y:S01]  /*20f0*/  @!P5 LD.E.STRONG.SM R12, desc[UR12][R2.64+0x200] ;  /* 0x0002000c020cd980 */ /* 0x000f62000c10b900 */
[----:B------:R-:W-:Y:S02]  /*2100*/  ISETP.GE.U32.AND P5, PT, R5, UR7, PT ;  /* 0x0000000705007c0c */ /* 0x000fe4000bfa6070 */
[C---:B------:R-:W-:Y:S01]  /*2110*/  IADD3 R5, PT, PT, R34.reuse, 0x1c0, RZ ;  /* 0x000001c022057810 */ /* 0x040fe20007ffe0ff */
[----:B------:R-:W5:Y:S01]  /*2120*/  @!P1 LD.E.STRONG.SM R18, desc[UR12][R2.64+0x380] ;  /* 0x0003800c02129980 */ /* 0x000f62000c10b900 */
[--C-:B------:R-:W-:Y:S01]  /*2130*/  IMAD.MOV.U32 R22, RZ, RZ, R4.reuse ;  /* 0x000000ffff167224 */ /* 0x100fe200078e0004 */
[----:B------:R-:W-:Y:S01]  /*2140*/  MOV R24, R4 ;  /* 0x0000000400187202 */ /* 0x000fe20000000f00 */
[----:B------:R-:W-:Y:S01]  /*2150*/  IMAD.MOV.U32 R26, RZ, RZ, R4 ;  /* 0x000000ffff1a7224 */ /* 0x000fe200078e0004 */
[----:B------:R-:W5:Y:S01]  /*2160*/  @!P2 LD.E.STRONG.SM R20, desc[UR12][R2.64+0x400] ;  /* 0x0004000c0214a980 */ /* 0x000f62000c10b900 */
[----:B------:R-:W-:Y:S01]  /*2170*/  ISETP.GE.U32.AND P1, PT, R5, UR7, PT ;  /* 0x0000000705007c0c */ /* 0x000fe2000bf26070 */
[C---:B------:R-:W-:Y:S01]  /*2180*/  VIADD R5, R34.reuse, 0x200 ;  /* 0x0000020022057836 */ /* 0x040fe20000000000 */
[----:B------:R-:W-:Y:S01]  /*2190*/  ISETP.GE.U32.AND P2, PT, R7, UR7, PT ;  /* 0x0000000707007c0c */ /* 0x000fe2000bf46070 */
[C---:B------:R-:W-:Y:S01]  /*21a0*/  VIADD R7, R34.reuse, 0x220 ;  /* 0x0000022022077836 */ /* 0x040fe20000000000 */
[----:B------:R-:W5:Y:S01]  /*21b0*/  @!P6 LD.E.STRONG.SM R22, desc[UR12][R2.64+0x480] ;  /* 0x0004800c0216e980 */ /* 0x000f62000c10b900 */
[----:B------:R-:W-:Y:S01]  /*21c0*/  VIADD R34, R34, 0x240 ;  /* 0x0000024022227836 */ /* 0x000fe20000000000 */
[----:B------:R-:W-:-:S02]  /*21d0*/  ISETP.GE.U32.AND P6, PT, R5, UR7, PT ;  /* 0x0000000705007c0c */ /* 0x000fc4000bfc6070 */
[----:B------:R-:W5:Y:S01]  /*21e0*/  @!P0 LD.E.STRONG.SM R24, desc[UR12][R2.64+0x500] ;  /* 0x0005000c02188980 */ /* 0x000f62000c10b900 */
[----:B------:R-:W-:-:S03]  /*21f0*/  ISETP.GE.U32.AND P0, PT, R7, UR7, PT ;  /* 0x0000000707007c0c */ /* 0x000fc6000bf06070 */
[----:B------:R-:W5:Y:S01]  /*2200*/  @!P3 LD.E.STRONG.SM R26, desc[UR12][R2.64+0x580] ;  /* 0x0005800c021ab980 */ /* 0x000f62000c10b900 */
[----:B------:R-:W-:Y:S01]  /*2210*/  ISETP.GE.U32.AND P3, PT, R34, UR7, PT ;  /* 0x0000000722007c0c */ /* 0x000fe2000bf66070 */
[--C-:B------:R-:W-:Y:S01]  /*2220*/  IMAD.MOV.U32 R32, RZ, RZ, R4.reuse ;  /* 0x000000ffff207224 */ /* 0x100fe200078e0004 */
[-C--:B------:R-:W-:Y:S01]  /*2230*/  MOV R30, R4.reuse ;  /* 0x00000004001e7202 */ /* 0x080fe20000000f00 */
[--C-:B------:R-:W-:Y:S01]  /*2240*/  IMAD.MOV.U32 R36, RZ, RZ, R4.reuse ;  /* 0x000000ffff247224 */ /* 0x100fe200078e0004 */
[----:B------:R-:W-:Y:S01]  /*2250*/  MOV R38, R4 ;  /* 0x0000000400267202 */ /* 0x000fe20000000f00 */
[--C-:B------:R-:W-:Y:S02]  /*2260*/  IMAD.MOV.U32 R42, RZ, RZ, R4.reuse ;  /* 0x000000ffff2a7224 */ /* 0x100fe400078e0004 */
[----:B------:R-:W-:Y:S01]  /*2270*/  IMAD.MOV.U32 R44, RZ, RZ, R4 ;  /* 0x000000ffff2c7224 */ /* 0x000fe200078e0004 */
[----:B------:R-:W5:Y:S04]  /*2280*/  @!P4 LD.E.STRONG.SM R30, desc[UR12][R2.64+0x600] ;  /* 0x0006000c021ec980 */ /* 0x000f68000c10b900 */
[----:B------:R-:W5:Y:S04]  /*2290*/  @!P5 LD.E.STRONG.SM R32, desc[UR12][R2.64+0x680] ;  /* 0x0006800c0220d980 */ /* 0x000f68000c10b900 */
[----:B------:R-:W5:Y:S04]  /*22a0*/  @!P1 LD.E.STRONG.SM R36, desc[UR12][R2.64+0x700] ;  /* 0x0007000c02249980 */ /* 0x000f68000c10b900 */
[----:B------:R-:W5:Y:S04]  /*22b0*/  @!P2 LD.E.STRONG.SM R38, desc[UR12][R2.64+0x780] ;  /* 0x0007800c0226a980 */ /* 0x000f68000c10b900 */
[----:B------:R-:W5:Y:S04]  /*22c0*/  @!P6 LD.E.STRONG.SM R42, desc[UR12][R2.64+0x800] ;  /* 0x0008000c022ae980 */ /* 0x000f68000c10b900 */
[----:B------:R-:W5:Y:S04]  /*22d0*/  @!P0 LD.E.STRONG.SM R44, desc[UR12][R2.64+0x880] ;  /* 0x0008800c022c8980 */ /* 0x000f68000c10b900 */
[----:B------:R-:W5:Y:S01]  /*22e0*/  @!P3 LD.E.STRONG.SM R4, desc[UR12][R2.64+0x900] ;  /* 0x0009000c0204b980 */ /* 0x000f62000c10b900 */
[----:B------:R-:W0:Y:S01]  /*22f0*/  S2R R33, SR_LANEID ;  /* 0x0000000000217919 */ /* 0x000e220000000000 */
[----:B------:R-:W1:Y:S01]  /*2300*/  S2UR UR5, SR_CgaCtaId ;  /* 0x00000000000579c3 */ /* 0x000e620000008800 */
[----:B------:R-:W-:Y:S01]  /*2310*/  SHF.R.U32.HI R35, RZ, 0x5, R43 ;  /* 0x00000005ff237819 */ /* 0x000fe2000001162b */
[----:B------:R-:W-:-:S02]  /*2320*/  UMOV UR4, 0x400 ;  /* 0x0000040000047882 */ /* 0x000fc40000000000 */
[----:B-1----:R-:W-:Y:S02]  /*2330*/  ULEA UR4, UR5, UR4, 0x18 ;  /* 0x0000000405047291 */ /* 0x002fe4000f8ec0ff */
[----:B0-----:R-:W-:-:S05]  /*2340*/  IMAD R29, R35, 0x260, R33 ;  /* 0x00000260231d7824 */ /* 0x001fca00078e0221 */
[----:B------:R-:W-:Y:S01]  /*2350*/  LEA R29, R29, UR4, 0x2 ;  /* 0x000000041d1d7c11 */ /* 0x000fe2000f8e10ff */
[----:B------:R-:W-:-:S04]  /*2360*/  UISETP.NE.AND UP0, UPT, UR6, URZ, UPT ;  /* 0x000000ff0600728c */ /* 0x000fc8000bf05270 */
[----:B--2---:R-:W-:Y:S04]  /*2370*/  STS [R29], R0 ;  /* 0x000000001d007388 */ /* 0x004fe80000000800 */
[----:B---3--:R-:W-:Y:S04]  /*2380*/  STS [R29+0x80], R6 ;  /* 0x000080061d007388 */ /* 0x008fe80000000800 */
[----:B----4-:R0:W-:Y:S04]  /*2390*/  STS [R29+0x100], R8 ;  /* 0x000100081d007388 */ /* 0x0101e80000000800 */
[----:B-----5:R1:W-:Y:S01]  /*23a0*/  STS [R29+0x280], R14 ;  /* 0x0002800e1d007388 */ /* 0x0203e20000000800 */
[----:B0-----:R-:W-:-:S03]  /*23b0*/  IMAD R8, R33, 0x48, R29 ;  /* 0x0000004821087824 */ /* 0x001fc600078e021d */
        /* <DEDUP_REMOVED lines=16> */
[----:B------:R1:W0:Y:S04]  /*24c0*/  LDS R28, [R8] ;  /* 0x00000000081c7984 */ /* 0x0002280000000800 */
        /* <DEDUP_REMOVED lines=19> */
[----:B--234-:R-:W-:Y:S05]  /*2600*/  BRA.U UP0, `(.L_x_419) ;  /* 0x0000000500307547 */ /* 0x01cfea000b800000 */
[----:B01----:R-:W-:Y:S01]  /*2610*/  FADD R8, R28, R31 ;  /* 0x0000001f1c087221 */ /* 0x003fe20000000000 */
        /* <DEDUP_REMOVED lines=16> */
[----:B------:R-:W-:-:S02]  /*2720*/  ISETP.NE.AND P2, PT, R35, 0xc, PT ;  /* 0x0000000c2300780c */ /* 0x000fc40003f45270 */
[----:B------:R-:W-:Y:S01]  /*2730*/  FADD R8, R8, R15 ;  /* 0x0000000f08087221 */ /* 0x000fe20000000000 */
[----:B------:R-:W-:-:S03]  /*2740*/  ISETP.NE.AND P3, PT, R33, RZ, PT ;  /* 0x000000ff2100720c */ /* 0x000fc60003f65270 */
        /* <DEDUP_REMOVED lines=41> */
[----:B------:R-:W-:-:S04]  /*29e0*/  ISETP.NE.AND P0, PT, R35, 0x8, PT ;  /* 0x000000082300780c */ /* 0x000fc80003f05270 */
[----:B------:R-:W-:Y:S02]  /*29f0*/  FSEL R8, R15, R8, !P0 ;  /* 0x000000080f087208 */ /* 0x000fe40004000000 */
[C---:B------:R-:W-:Y:S02]  /*2a00*/  ISETP.NE.AND P0, PT, R35.reuse, 0xa, PT ;  /* 0x0000000a2300780c */ /* 0x040fe40003f05270 */
[----:B------:R-:W-:Y:S02]  /*2a10*/  FSEL R8, R16, R8, !P1 ;  /* 0x0000000810087208 */ /* 0x000fe40004800000 */
[----:B------:R-:W-:Y:S02]  /*2a20*/  ISETP.NE.AND P1, PT, R35, 0xb, PT ;  /* 0x0000000b2300780c */ /* 0x000fe40003f25270 */
[----:B------:R-:W-:Y:S02]  /*2a30*/  FSEL R8, R17, R8, !P0 ;  /* 0x0000000811087208 */ /* 0x000fe40004000000 */
[----:B------:R-:W-:-:S02]  /*2a40*/  ISETP.GE.U32.AND P0, PT, R43, 0x20, PT ;  /* 0x000000202b00780c */ /* 0x000fc40003f06070 */
[----:B------:R-:W-:Y:S01]  /*2a50*/  FSEL R9, R18, R8, !P1 ;  /* 0x0000000812097208 */ /* 0x000fe20004800000 */
[----:B------:R-:W-:-:S04]  /*2a60*/  @!P2 FADD R9, R19, R18 ;  /* 0x000000121309a221 */ /* 0x000fc80000000000 */
[----:B------:R-:W-:-:S05]  /*2a70*/  @P3 FADD R9, R36, R9 ;  /* 0x0000000924093221 */ /* 0x000fca0000000000 */
[----:B------:R-:W-:Y:S02]  /*2a80*/  FSEL R9, R36, R9, !P0 ;  /* 0x0000000924097208 */ /* 0x000fe40004000000 */
[----:B------:R-:W-:-:S03]  /*2a90*/  ISETP.NE.AND P0, PT, R43, RZ, PT ;  /* 0x000000ff2b00720c */ /* 0x000fc60003f05270 */
[----:B------:R-:W-:-:S05]  /*2aa0*/  FADD R9, R28, R9 ;  /* 0x000000091c097221 */ /* 0x000fca0000000000 */
[----:B------:R-:W-:Y:S01]  /*2ab0*/  FSEL R28, R28, R9, !P0 ;  /* 0x000000091c1c7208 */ /* 0x000fe20004000000 */
[----:B------:R-:W-:Y:S06]  /*2ac0*/  BRA `(.L_x_420) ;  /* 0x0000000c00607947 */ /* 0x000fec0003800000 */
.L_x_419:
        /* <DEDUP_REMOVED lines=14> */
[C---:B------:R-:W-:Y:S01]  /*2bb0*/  ISETP.NE.AND P1, PT, R33.reuse, 0x1f, PT ;  /* 0x0000001f2100780c */ /* 0x040fe20003f25270 */
        /* <DEDUP_REMOVED lines=55> */
[----:B------:R-:W-:Y:S01]  /*2f30*/  ISETP.GT.U32.AND P0, PT, R43, 0x1f, PT ;  /* 0x0000001f2b00780c */ /* 0x000fe20003f04070 */
[C---:B0-----:R-:W-:Y:S01]  /*2f40*/  FADD R11, R19.reuse, R11 ;  /* 0x0000000b130b7221 */ /* 0x041fe20000000000 */
[----:B------:R-:W-:Y:S02]  /*2f50*/  FSEL R9, R19, R8, !P1 ;  /* 0x0000000813097208 */ /* 0x000fe40004800000 */
[----:B------:R-:W-:-:S03]  /*2f60*/  ISETP.GE.U32.AND P1, PT, R43, 0x20, PT ;  /* 0x000000202b00780c */ /* 0x000fc60003f26070 */
[----:B------:R-:W-:-:S05]  /*2f70*/  @P2 FADD R9, R36, R9 ;  /* 0x0000000924092221 */ /* 0x000fca0000000000 */
[----:B------:R-:W-:Y:S01]  /*2f80*/  FSEL R19, R36, R9, !P1 ;  /* 0x0000000924137208 */ /* 0x000fe20004800000 */
[----:B------:R-:W-:Y:S06]  /*2f90*/  @P0 BRA `(.L_x_421) ;  /* 0x0000000800080947 */ /* 0x000fec0003800000 */
[----:B------:R-:W0:Y:S01]  /*2fa0*/  LDC.64 R14, c[0x0][0x390] ;  /* 0x0000e400ff0e7b82 */ /* 0x000e220000000a00 */
[----:B------:R-:W-:Y:S02]  /*2fb0*/  ISETP.NE.AND P1, PT, R43, RZ, PT ;  /* 0x000000ff2b00720c */ /* 0x000fe40003f25270 */
[----:B------:R-:W-:Y:S02]  /*2fc0*/  LOP3.LUT R18, RZ, R43, RZ, 0x33, !PT ;  /* 0x0000002bff127212 */ /* 0x000fe400078e33ff */
[----:B------:R-:W-:-:S03]  /*2fd0*/  MOV R13, UR6 ;  /* 0x00000006000d7c02 */ /* 0x000fc60008000f00 */
        /* <DEDUP_REMOVED lines=12> */
.L_x_466:
[----:B------:R-:W-:Y:S05]  /*30a0*/  @!P0 BRA `(.L_x_423) ;  /* 0x0000000000248947 */ /* 0x000fea0003800000 */
[----:B------:R-:W-:-:S07]  /*30b0*/  HFMA2 R9, -RZ, RZ, 0, 2.849102020263671875e-05 ;  /* 0x000001deff097431 */ /* 0x000fce00000001ff */
.L_x_425:
[----:B------:R-:W-:Y:S05]  /*30c0*/  NANOSLEEP R9 ;  /* 0x000000090000735d */ /* 0x000fea0003800000 */
[----:B------:R-:W2:Y:S01]  /*30d0*/  LD.E.64.STRONG.GPU R16, desc[UR12][R14.64+0x100] ;  /* 0x0001000c0e107980 */ /* 0x000ea2000c10fb00 */
[----:B------:R-:W-:Y:S01]  /*30e0*/  UMOV UR5, 0xffffffff ;  /* 0xffffffff00057882 */ /* 0x000fe20000000000 */
[----:B------:R-:W-:Y:S02]  /*30f0*/  SHF.R.U32.HI R9, RZ, 0x1, R9 ;  /* 0x00000001ff097819 */ /* 0x000fe40000011609 */
[----:B--2---:R-:W-:Y:S01]  /*3100*/  ISETP.NE.AND P0, PT, R16, 0x63, PT ;  /* 0x000000631000780c */ /* 0x004fe20003f05270 */
[----:B------:R-:W-:-:S12]  /*3110*/  BRA.DIV UR5, `(.L_x_424) ;  /* 0x0000001a05487947 */ /* 0x000fd8000b800000 */
[----:B------:R-:W-:-:S13]  /*3120*/  VOTE.ANY P0, !P0 ;  /* 0x0000000000ff7806 */ /* 0x000fda0004000100 */
.L_x_469:
[----:B------:R-:W-:Y:S05]  /*3130*/  @P0 BRA `(.L_x_425) ;  /* 0xfffffffc00e00947 */ /* 0x000fea000383ffff */
.L_x_423:
[----:B------:R-:W-:Y:S01]  /*3140*/  UMOV UR5, 0xffffffff ;  /* 0xffffffff00057882 */ /* 0x000fe20000000000 */
[----:B------:R-:W-:Y:S02]  /*3150*/  ISETP.NE.AND P2, PT, R16, 0x65, PT ;  /* 0x000000651000780c */ /* 0x000fe40003f45270 */
[----:B------:R-:W-:Y:S11]  /*3160*/  BRA.DIV UR5, `(.L_x_426) ;  /* 0x0000001a05547947 */ /* 0x000ff6000b800000 */
[----:B------:R-:W0:Y:S01]  /*3170*/  S2R R42, SR_GEMASK ;  /* 0x00000000002a7919 */ /* 0x000e220000003c00 */
[----:B------:R-:W-:Y:S01]  /*3180*/  VOTE.ANY R8, PT, !P2 ;  /* 0x0000000000087806 */ /* 0x000fe200050e0100 */
[----:B------:R-:W-:-:S03]  /*3190*/  VIADD R10, R33, 0x10 ;  /* 0x00000010210a7836 */ /* 0x000fc60000000000 */
[----:B0-----:R-:W-:-:S05]  /*31a0*/  LOP3.LUT R8, R8, 0x80000000, R42, 0xec, !PT ;  /* 0x8000000008087812 */ /* 0x001fca00078eec2a */
[----:B------:R-:W-:-:S05]  /*31b0*/  VIADD R9, R8, 0xffffffff ;  /* 0xffffffff08097836 */ /* 0x000fca0000000000 */
[----:B------:R-:W-:Y:S01]  /*31c0*/  LOP3.LUT R9, R8, R9, RZ, 0xc, !PT ;  /* 0x0000000908097212 */ /* 0x000fe200078e0cff */
[----:B------:R-:W-:-:S03]  /*31d0*/  VIADD R8, R33, 0x2 ;  /* 0x0000000221087836 */ /* 0x000fc60000000000 */
[----:B------:R-:W0:Y:S02]  /*31e0*/  POPC R15, R9 ;  /* 0x00000009000f7309 */ /* 0x000e240000000000 */
[----:B0-----:R-:W0:Y:S01]  /*31f0*/  SHFL.DOWN PT, R14, R17, 0x1, R15 ;  /* 0x08200000110e7989 */ /* 0x001e2200000e000f */
[-C--:B------:R-:W-:Y:S02]  /*3200*/  ISETP.GE.AND P0, PT, R33, R15.reuse, PT ;  /* 0x0000000f2100720c */ /* 0x080fe40003f06270 */
[----:B------:R-:W-:-:S11]  /*3210*/  ISETP.GT.AND P2, PT, R10, R15, PT ;  /* 0x0000000f0a00720c */ /* 0x000fd60003f44270 */
[----:B0-----:R-:W-:Y:S01]  /*3220*/  @!P0 FADD R17, R14, R17 ;  /* 0x000000110e118221 */ /* 0x001fe20000000000 */
[-C--:B------:R-:W-:Y:S02]  /*3230*/  ISETP.GT.AND P0, PT, R8, R15.reuse, PT ;  /* 0x0000000f0800720c */ /* 0x080fe40003f04270 */
[----:B------:R-:W-:Y:S02]  /*3240*/  IADD3 R8, PT, PT, R33, 0x4, RZ ;  /* 0x0000000421087810 */ /* 0x000fe40007ffe0ff */
[----:B------:R-:W0:Y:S09]  /*3250*/  SHFL.DOWN PT, R14, R17, 0x2, R15 ;  /* 0x08400000110e7989 */ /* 0x000e3200000e000f */
[----:B0-----:R-:W-:Y:S01]  /*3260*/  @!P0 FADD R17, R17, R14 ;  /* 0x0000000e11118221 */ /* 0x001fe20000000000 */
[----:B------:R-:W-:Y:S01]  /*3270*/  ISETP.GT.AND P0, PT, R8, R15, PT ;  /* 0x0000000f0800720c */ /* 0x000fe20003f04270 */
[----:B------:R-:W-:-:S03]  /*3280*/  VIADD R8, R33, 0x8 ;  /* 0x0000000821087836 */ /* 0x000fc60000000000 */
[----:B------:R-:W0:Y:S09]  /*3290*/  SHFL.DOWN PT, R14, R17, 0x4, R15 ;  /* 0x08800000110e7989 */ /* 0x000e3200000e000f */
[----:B0-----:R-:W-:Y:S01]  /*32a0*/  @!P0 FADD R17, R17, R14 ;  /* 0x0000000e11118221 */ /* 0x001fe20000000000 */
[----:B------:R-:W-:-:S02]  /*32b0*/  ISETP.GT.AND P0, PT, R8, R15, PT ;  /* 0x0000000f0800720c */ /* 0x000fc40003f04270 */
[----:B------:R-:W0:Y:S02]  /*32c0*/  LDC.64 R8, c[0x0][0x390] ;  /* 0x0000e400ff087b82 */ /* 0x000e240000000a00 */
[----:B------:R-:W1:Y:S01]  /*32d0*/  SHFL.DOWN PT, R14, R17, 0x8, R15 ;  /* 0x09000000110e7989 */ /* 0x000e6200000e000f */
[----:B0-----:R-:W-:-:S08]  /*32e0*/  IADD3 R35, P3, PT, R8, 0x100, RZ ;  /* 0x0000010008237810 */ /* 0x001fd00007f7e0ff */
[----:B-1----:R-:W-:Y:S01]  /*32f0*/  @!P0 FADD R17, R17, R14 ;  /* 0x0000000e11118221 */ /* 0x002fe20000000000 */
[----:B------:R-:W-:Y:S02]  /*3300*/  ISETP.NE.AND P0, PT, R16, 0x65, PT ;  /* 0x000000651000780c */ /* 0x000fe40003f05270 */
[----:B------:R-:W-:Y:S02]  /*3310*/  IADD3.X R37, PT, PT, RZ, R9, RZ, P3, !PT ;  /* 0x00000009ff257210 */ /* 0x000fe40001ffe4ff */
[----:B------:R-:W0:Y:S09]  /*3320*/  SHFL.DOWN PT, R14, R17, 0x10, R15 ;  /* 0x0a000000110e7989 */ /* 0x000e3200000e000f */
[----:B------:R-:W-:Y:S01]  /*3330*/  VOTE.ALL P0, P0 ;  /* 0x0000000000ff7806 */ /* 0x000fe20000000000 */
[----:B0-----:R-:W-:-:S04]  /*3340*/  @!P2 FADD R17, R17, R14 ;  /* 0x0000000e1111a221 */ /* 0x001fc80000000000 */
[----:B------:R-:W-:-:S08]  /*3350*/  IMAD.MOV.U32 R36, RZ, RZ, R17 ;  /* 0x000000ffff247224 */ /* 0x000fd000078e0011 */
.L_x_478:
[----:B------:R-:W-:Y:S05]  /*3360*/  @!P0 BRA `(.L_x_427) ;  /* 0x0000000000d88947 */ /* 0x000fea0003800000 */
[----:B------:R-:W-:-:S07]  /*3370*/  IMAD.MOV.U32 R38, RZ, RZ, 0x1de ;  /* 0x000001deff267424 */ /* 0x000fce00078e00ff */
.L_x_433:
[----:B------:R-:W-:Y:S01]  /*3380*/  MOV R8, R35 ;  /* 0x0000002300087202 */ /* 0x000fe20000000f00 */
[----:B------:R-:W-:-:S04]  /*3390*/  IMAD.MOV.U32 R9, RZ, RZ, R37 ;  /* 0x000000ffff097224 */ /* 0x000fc800078e0025 */
        /* <DEDUP_REMOVED lines=8> */
.L_x_481:
[----:B------:R-:W-:Y:S05]  /*3420*/  @!P0 BRA `(.L_x_429) ;  /* 0x0000000000248947 */ /* 0x000fea0003800000 */
[----:B------:R-:W-:-:S07]  /*3430*/  IMAD.MOV.U32 R9, RZ, RZ, R38 ;  /* 0x000000ffff097224 */ /* 0x000fce00078e0026 */
.L_x_431:
[----:B------:R-:W-:Y:S05]  /*3440*/  NANOSLEEP R9 ;  /* 0x000000090000735d */ /* 0x000fea0003800000 */
[----:B------:R-:W2:Y:S01]  /*3450*/  LD.E.64.STRONG.GPU R14, desc[UR12][R16.64+-0x100] ;  /* 0xffff000c100e7980 */ /* 0x000ea2000c10fb00 */
[----:B------:R-:W-:Y:S01]  /*3460*/  UMOV UR5, 0xffffffff ;  /* 0xffffffff00057882 */ /* 0x000fe20000000000 */
[----:B------:R-:W-:Y:S02]  /*3470*/  SHF.R.U32.HI R9, RZ, 0x1, R9 ;  /* 0x00000001ff097819 */ /* 0x000fe40000011609 */
[----:B--2---:R-:W-:Y:S01]  /*3480*/  ISETP.NE.AND P0, PT, R14, 0x63, PT ;  /* 0x000000630e00780c */ /* 0x004fe20003f05270 */
[----:B------:R-:W-:-:S12]  /*3490*/  BRA.DIV UR5, `(.L_x_430) ;  /* 0x0000001a05b47947 */ /* 0x000fd8000b800000 */
[----:B------:R-:W-:-:S13]  /*34a0*/  VOTE.ANY P0, !P0 ;  /* 0x0000000000ff7806 */ /* 0x000fda0004000100 */
.L_x_484:
[----:B------:R-:W-:Y:S05]  /*34b0*/  @P0 BRA `(.L_x_431) ;  /* 0xfffffffc00e00947 */ /* 0x000fea000383ffff */
.L_x_429:
[----:B------:R-:W-:Y:S01]  /*34c0*/  UMOV UR5, 0xffffffff ;  /* 0xffffffff00057882 */ /* 0x000fe20000000000 */
[----:B------:R-:W-:Y:S02]  /*34d0*/  ISETP.NE.AND P0, PT, R14, 0x65, PT ;  /* 0x000000650e00780c */ /* 0x000fe40003f05270 */
[----:B------:R-:W-:Y:S01]  /*34e0*/  MOV R17, R15 ;  /* 0x0000000f00117202 */ /* 0x000fe20000000f00 */
[----:B------:R-:W-:Y:S10]  /*34f0*/  BRA.DIV UR5, `(.L_x_432) ;  /* 0x0000001a05bc7947 */ /* 0x000ff4000b800000 */
[----:B------:R-:W-:Y:S02]  /*3500*/  VOTE.ANY R8, PT, !P0 ;  /* 0x0000000000087806 */ /* 0x000fe400040e0100 */
[----:B------:R-:W-:Y:S02]  /*3510*/  IADD3 R18, PT, PT, R18, -0x20, RZ ;  /* 0xffffffe012127810 */ /* 0x000fe40007ffe0ff */
[----:B------:R-:W-:-:S05]  /*3520*/  LOP3.LUT R8, R8, 0x80000000, R42, 0xec, !PT ;  /* 0x8000000008087812 */ /* 0x000fca00078eec2a */
[----:B------:R-:W-:-:S05]  /*3530*/  VIADD R9, R8, 0xffffffff ;  /* 0xffffffff08097836 */ /* 0x000fca0000000000 */
[----:B------:R-:W-:Y:S01]  /*3540*/  LOP3.LUT R9, R8, R9, RZ, 0xc, !PT ;  /* 0x0000000908097212 */ /* 0x000fe200078e0cff */
[----:B------:R-:W-:-:S03]  /*3550*/  VIADD R8, R33, 0x2 ;  /* 0x0000000221087836 */ /* 0x000fc60000000000 */
[----:B------:R-:W0:Y:S02]  /*3560*/  POPC R15, R9 ;  /* 0x00000009000f7309 */ /* 0x000e240000000000 */
[----:B0-----:R-:W0:Y:S01]  /*3570*/  SHFL.DOWN PT, R16, R17, 0x1, R15 ;  /* 0x0820000011107989 */ /* 0x001e2200000e000f */
[----:B------:R-:W-:-:S13]  /*3580*/  ISETP.GE.AND P0, PT, R33, R15, PT ;  /* 0x0000000f2100720c */ /* 0x000fda0003f06270 */
        /* <DEDUP_REMOVED lines=9> */
[----:B------:R-:W-:Y:S01]  /*3620*/  ISETP.GT.AND P0, PT, R8, R15, PT ;  /* 0x0000000f0800720c */ /* 0x000fe20003f04270 */
[----:B------:R-:W-:-:S03]  /*3630*/  VIADD R8, R33, 0x10 ;  /* 0x0000001021087836 */ /* 0x000fc60000000000 */
[----:B------:R-:W0:Y:S02]  /*3640*/  SHFL.DOWN PT, R16, R17, 0x8, R15 ;  /* 0x0900000011107989 */ /* 0x000e2400000e000f */
[----:B------:R-:W-:-:S07]  /*3650*/  ISETP.GT.AND P2, PT, R8, R15, PT ;  /* 0x0000000f0800720c */ /* 0x000fce0003f44270 */
[----:B0-----:R-:W-:Y:S01]  /*3660*/  @!P0 FADD R17, R17, R16 ;  /* 0x0000001011118221 */ /* 0x001fe20000000000 */
[----:B------:R-:W-:-:S04]  /*3670*/  ISETP.NE.AND P0, PT, R14, 0x65, PT ;  /* 0x000000650e00780c */ /* 0x000fc80003f05270 */
[----:B------:R-:W0:Y:S09]  /*3680*/  SHFL.DOWN PT, R16, R17, 0x10, R15 ;  /* 0x0a00000011107989 */ /* 0x000e3200000e000f */
[----:B------:R-:W-:Y:S01]  /*3690*/  VOTE.ALL P0, P0 ;  /* 0x0000000000ff7806 */ /* 0x000fe20000000000 */
[----:B0-----:R-:W-:-:S04]  /*36a0*/  @!P2 FADD R17, R17, R16 ;  /* 0x000000101111a221 */ /* 0x001fc80000000000 */
[----:B------:R-:W-:-:S08]  /*36b0*/  FADD R36, R17, R36 ;  /* 0x0000002411247221 */ /* 0x000fd00000000000 */
.L_x_493:
[----:B------:R-:W-:Y:S05]  /*36c0*/  @P0 BRA `(.L_x_433) ;  /* 0xfffffffc002c0947 */ /* 0x000fea000383ffff */
.L_x_427:
        /* <DEDUP_REMOVED lines=8> */
[----:B0-----:R-:W-:Y:S01]  /*3750*/  @!P1 LEA R8, R9, R8, 0x18 ;  /* 0x0000000809089211 */ /* 0x001fe200078ec0ff */
[----:B------:R-:W-:Y:S01]  /*3760*/  IMAD.MOV.U32 R9, RZ, RZ, R19 ;  /* 0x000000ffff097224 */ /* 0x000fe200078e0013 */
[----:B------:R-:W-:-:S03]  /*3770*/  @!P0 MOV R9, R36 ;  /* 0x0000002400098202 */ /* 0x000fc60000000f00 */
[----:B------:R1:W-:Y:S04]  /*3780*/  @!P1 STS [R8+0x8], R11 ;  /* 0x0000080b08009388 */ /* 0x0003e80000000800 */
[----:B------:R1:W-:Y:S01]  /*3790*/  @!P1 STS [R8+0x4], R36 ;  /* 0x0000042408009388 */ /* 0x0003e20000000800 */
[----:B--2---:R-:W-:-:S05]  /*37a0*/  @!P0 LEA R15, R15, R14, 0x18 ;  /* 0x0000000e0f0f8211 */ /* 0x004fca00078ec0ff */
[----:B------:R1:W-:Y:S02]  /*37b0*/  @!P0 STS [R15+0x54], R36 ;  /* 0x000054240f008388 */ /* 0x0003e40000000800 */
.L_x_421:
[----:B------:R-:W-:Y:S05]  /*37c0*/  WARPSYNC.ALL ;  /* 0x0000000000007948 */ /* 0x000fea0003800000 */
[----:B------:R-:W0:Y:S08]  /*37d0*/  S2UR UR5, SR_CgaCtaId ;  /* 0x00000000000579c3 */ /* 0x000e300000008800 */
[----:B------:R-:W-:Y:S01]  /*37e0*/  BAR.SYNC.DEFER_BLOCKING 0x0 ;  /* 0x0000000000007b1d */ /* 0x000fe20000010000 */
[----:B------:R-:W-:-:S05]  /*37f0*/  ISETP.NE.AND P0, PT, R43, RZ, PT ;  /* 0x000000ff2b00720c */ /* 0x000fca0003f05270 */
[----:B------:R-:W-:Y:S02]  /*3800*/  UMOV UR4, 0x400 ;  /* 0x0000040000047882 */ /* 0x000fe40000000000 */
[----:B0-----:R-:W-:-:S09]  /*3810*/  ULEA UR4, UR5, UR4, 0x18 ;  /* 0x0000000405047291 */ /* 0x001fd2000f8ec0ff */
[----:B-1----:R-:W0:Y:S02]  /*3820*/  LDS R8, [UR4+0x54] ;  /* 0x00005404ff087984 */ /* 0x002e240008000800 */
[----:B0-----:R-:W-:-:S04]  /*3830*/  @P0 FADD R9, R8, R9 ;  /* 0x0000000908090221 */ /* 0x001fc80000000000 */
[----:B------:R-:W-:-:S07]  /*3840*/  FADD R28, R28, R9 ;  /* 0x000000091c1c7221 */ /* 0x000fce0000000000 */
.L_x_420:
[----:B------:R-:W-:Y:S01]  /*3850*/  FADD R31, R31, R28 ;  /* 0x0000001c1f1f7221 */ /* 0x000fe20000000000 */
[----:B------:R-:W0:Y:S01]  /*3860*/  S2R R8, SR_LANEID ;  /* 0x0000000000087919 */ /* 0x000e220000000000 */
[----:B------:R-:W-:Y:S02]  /*3870*/  BAR.SYNC.DEFER_BLOCKING 0x0 ;  /* 0x0000000000007b1d */ /* 0x000fe40000010000 */
[----:B------:R-:W-:Y:S01]  /*3880*/  FADD R30, R30, R31 ;  /* 0x0000001f1e1e7221 */ /* 0x000fe20000000000 */
[----:B------:R-:W-:Y:S01]  /*3890*/  ISETP.NE.AND P0, PT, R43, RZ, PT ;  /* 0x000000ff2b00720c */ /* 0x000fe20003f05270 */
[----:B------:R-:W-:Y:S02]  /*38a0*/  IMAD.U32 R12, RZ, RZ, UR7 ;  /* 0x00000007ff0c7e24 */ /* 0x000fe4000f8e00ff */
[----:B------:R-:W-:Y:S01]  /*38b0*/  FADD R27, R27, R30 ;  /* 0x0000001e1b1b7221 */ /* 0x000fe20000000000 */
[----:B------:R-:W1:Y:S01]  /*38c0*/  LDCU.64 UR8, c[0x0][0x388] ;  /* 0x00007100ff0877ac */ /* 0x000e620008000a00 */
[----:B------:R-:W2:Y:S02]  /*38d0*/  S2R R10, SR_TID.X ;  /* 0x00000000000a7919 */ /* 0x000ea40000002100 */
[----:B------:R-:W-:-:S04]  /*38e0*/  FADD R26, R26, R27 ;  /* 0x0000001b1a1a7221 */ /* 0x000fc80000000000 */
[----:B------:R-:W-:-:S04]  /*38f0*/  FADD R25, R25, R26 ;  /* 0x0000001a19197221 */ /* 0x000fc80000000000 */
[----:B------:R-:W-:-:S04]  /*3900*/  FADD R24, R24, R25 ;  /* 0x0000001918187221 */ /* 0x000fc80000000000 */
[----:B------:R-:W-:-:S04]  /*3910*/  FADD R23, R23, R24 ;  /* 0x0000001817177221 */ /* 0x000fc80000000000 */
[----:B------:R-:W-:Y:S01]  /*3920*/  FADD R22, R22, R23 ;  /* 0x0000001716167221 */ /* 0x000fe20000000000 */
[----:B0-----:R-:W-:-:S03]  /*3930*/  IMAD R8, R8, 0x48, R29 ;  /* 0x0000004808087824 */ /* 0x001fc600078e021d */
[----:B------:R-:W-:-:S04]  /*3940*/  FADD R21, R21, R22 ;  /* 0x0000001615157221 */ /* 0x000fc80000000000 */
[----:B------:R-:W-:Y:S01]  /*3950*/  FADD R20, R20, R21 ;  /* 0x0000001514147221 */ /* 0x000fe20000000000 */
[----:B------:R-:W-:Y:S03]  /*3960*/  STS [R8], R28 ;  /* 0x0000001c08007388 */ /* 0x000fe60000000800 */
        /* <DEDUP_REMOVED lines=22> */
[----:B------:R2:W-:Y:S04]  /*3ad0*/  STS [R8+0x3c], R3 ;  /* 0x00003c0308007388 */ /* 0x0005e80000000800 */
[----:B------:R-:W-:Y:S04]  /*3ae0*/  STS [R8+0x40], R9 ;  /* 0x0000400908007388 */ /* 0x000fe80000000800 */
[----:B------:R-:W-:Y:S01]  /*3af0*/  STS [R8+0x44], R11 ;  /* 0x0000440b08007388 */ /* 0x000fe20000000800 */
[----:B--2---:R-:W-:-:S03]  /*3b00*/  LOP3.LUT R3, R10, 0x1f, RZ, 0xc0, !PT ;  /* 0x0000001f0a037812 */ /* 0x004fc600078ec0ff */
[----:B------:R0:W-:Y:S01]  /*3b10*/  STS [R8+0x48], R32 ;  /* 0x0000482008007388 */ /* 0x0001e20000000800 */
[----:B------:R-:W-:-:S03]  /*3b20*/  NOP ;  /* 0x0000000000007918 */ /* 0x000fc60000000000 */
[----:B------:R-:W-:Y:S01]  /*3b30*/  LDS R37, [R29] ;  /* 0x000000001d257984 */ /* 0x000fe20000000800 */
[----:B------:R-:W-:-:S03]  /*3b40*/  LOP3.LUT R10, R10, 0x3e0, RZ, 0xc0, !PT ;  /* 0x000003e00a0a7812 */ /* 0x000fc600078ec0ff */
[----:B------:R-:W-:Y:S02]  /*3b50*/  LDS R43, [R29+0x80] ;  /* 0x000080001d2b7984 */ /* 0x000fe40000000800 */
[----:B------:R-:W-:Y:S02]  /*3b60*/  IMAD R10, R10, 0x13, R3 ;  /* 0x000000130a0a7824 */ /* 0x000fe400078e0203 */
[----:B------:R-:W-:Y:S04]  /*3b70*/  LDS R45, [R29+0x100] ;  /* 0x000100001d2d7984 */ /* 0x000fe80000000800 */
        /* <DEDUP_REMOVED lines=15> */
[----:B------:R2:W-:Y:S04]  /*3c70*/  LDS R23, [R29+0x900] ;  /* 0x000900001d177984 */ /* 0x0005e80000000800 */
[----:B------:R-:W-:Y:S01]  /*3c80*/  @!P0 STS [UR4+0x7b80], R12 ;  /* 0x007b800cff008988 */ /* 0x000fe20008000804 */
[----:B------:R-:W-:Y:S01]  /*3c90*/  BAR.SYNC.DEFER_BLOCKING 0x0 ;  /* 0x0000000000007b1d */ /* 0x000fe20000010000 */
[----:B------:R-:W-:-:S05]  /*3ca0*/  IADD3 R3, P0, PT, R10, UR10, RZ ;  /* 0x0000000a0a037c10 */ /* 0x000fca000ff1e0ff */
[----:B------:R-:W3:Y:S01]  /*3cb0*/  S2R R2, SR_TID.X ;  /* 0x0000000000027919 */ /* 0x000ee20000002100 */
[----:B------:R-:W4:Y:S01]  /*3cc0*/  LDS R0, [UR4+0x7b80] ;  /* 0x007b8004ff007984 */ /* 0x000f220008000800 */
[C---:B---3--:R-:W-:Y:S02]  /*3cd0*/  LOP3.LUT R6, R2.reuse, 0x3e0, RZ, 0xc0, !PT ;  /* 0x000003e002067812 */ /* 0x048fe400078ec0ff */
[----:B------:R-:W-:-:S05]  /*3ce0*/  LOP3.LUT R2, R2, 0x1f, RZ, 0xc0, !PT ;  /* 0x0000001f02027812 */ /* 0x000fca00078ec0ff */
[----:B0-----:R-:W-:Y:S02]  /*3cf0*/  IMAD R8, R6, 0x13, R2 ;  /* 0x0000001306087824 */ /* 0x001fe400078e0202 */
[----:B------:R-:W-:Y:S01]  /*3d00*/  IMAD.X R6, RZ, RZ, UR11, P0 ;  /* 0x0000000bff067e24 */ /* 0x000fe200080e06ff */
[C---:B-1----:R-:W-:Y:S02]  /*3d10*/  LEA R2, P0, R3.reuse, UR8, 0x2 ;  /* 0x0000000803027c11 */ /* 0x042fe4000f8010ff */
[C---:B--2---:R-:W-:Y:S02]  /*3d20*/  IADD3 R29, PT, PT, R8.reuse, 0x40, RZ ;  /* 0x00000040081d7810 */ /* 0x044fe40007ffe0ff */
[----:B------:R-:W-:Y:S02]  /*3d30*/  LEA.HI.X R3, R3, UR9, R6, 0x2, P0 ;  /* 0x0000000903037c11 */ /* 0x000fe400080f1406 */
[C---:B------:R-:W-:Y:S02]  /*3d40*/  IADD3 R6, PT, PT, R8.reuse, 0xa0, RZ ;  /* 0x000000a008067810 */ /* 0x040fe40007ffe0ff */
[-C--:B----4-:R-:W-:Y:S01]  /*3d50*/  ISETP.GE.AND P2, PT, R41, R0.reuse, PT ;  /* 0x000000002900720c */ /* 0x090fe20003f46270 */
[----:B------:R-:W-:Y:S01]  /*3d60*/  VIADD R41, R8, 0x80 ;  /* 0x0000008008297836 */ /* 0x000fe20000000000 */
[-C--:B------:R-:W-:Y:S01]  /*3d70*/  ISETP.GE.AND P1, PT, R10, R0.reuse, PT ;  /* 0x000000000a00720c */ /* 0x080fe20003f26270 */
[C---:B------:R-:W-:Y:S01]  /*3d80*/  VIADD R10, R8.reuse, 0xc0 ;  /* 0x000000c0080a7836 */ /* 0x040fe20000000000 */
[-C--:B------:R-:W-:Y:S01]  /*3d90*/  ISETP.GE.AND P3, PT, R29, R0.reuse, PT ;  /* 0x000000001d00720c */ /* 0x080fe20003f66270 */
[----:B------:R-:W-:Y:S01]  /*3da0*/  VIADD R29, R8, 0x60 ;  /* 0x00000060081d7836 */ /* 0x000fe20000000000 */
[----:B------:R-:W-:-:S02]  /*3db0*/  ISETP.GE.AND P5, PT, R41, R0, PT ;  /* 0x000000002900720c */ /* 0x000fc40003fa6270 */
[-C--:B------:R-:W-:Y:S02]  /*3dc0*/  ISETP.GE.AND P0, PT, R10, R0.reuse, PT ;  /* 0x000000000a00720c */ /* 0x080fe40003f06270 */
[-C--:B------:R-:W-:Y:S01]  /*3dd0*/  ISETP.GE.AND P4, PT, R29, R0.reuse, PT ;  /* 0x000000001d00720c */ /* 0x080fe20003f86270 */
[C---:B------:R-:W-:Y:S01]  /*3de0*/  VIADD R29, R8.reuse, 0xe0 ;  /* 0x000000e0081d7836 */ /* 0x040fe20000000000 */
[----:B------:R-:W-:Y:S01]  /*3df0*/  IADD3 R41, PT, PT, R8, 0x100, RZ ;  /* 0x0000010008297810 */ /* 0x000fe20007ffe0ff */
[----:B------:R-:W-:Y:S01]  /*3e00*/  @!P2 STG.E desc[UR12][R2.64+0x80], R43 ;  /* 0x0000802b0200a986 */ /* 0x000fe2000c10190c */
[-C--:B------:R-:W-:Y:S02]  /*3e10*/  ISETP.GE.AND P6, PT, R6, R0.reuse, PT ;  /* 0x000000000600720c */ /* 0x080fe40003fc6270 */
[-C--:B------:R-:W-:Y:S01]  /*3e20*/  ISETP.GE.AND P2, PT, R41, R0.reuse, PT ;  /* 0x000000002900720c */ /* 0x080fe20003f46270 */
[----:B------:R-:W-:Y:S01]  /*3e30*/  @!P1 STG.E desc[UR12][R2.64], R37 ;  /* 0x0000002502009986 */ /* 0x000fe2000c10190c */
[----:B------:R-:W-:Y:S01]  /*3e40*/  ISETP.GE.AND P1, PT, R29, R0, PT ;  /* 0x000000001d00720c */ /* 0x000fe20003f26270 */
[----:B------:R-:W-:-:S02]  /*3e50*/  VIADD R29, R8, 0x160 ;  /* 0x00000160081d7836 */ /* 0x000fc40000000000 */
[----:B------:R0:W-:Y:S03]  /*3e60*/  @!P5 STG.E desc[UR12][R2.64+0x200], R35 ;  /* 0x000200230200d986 */ /* 0x0001e6000c10190c */
[-C--:B------:R-:W-:Y:S01]  /*3e70*/  ISETP.GE.AND P5, PT, R29, R0.reuse, PT ;  /* 0x000000001d00720c */ /* 0x080fe20003fa6270 */
[----:B------:R1:W-:Y:S01]  /*3e80*/  @!P3 STG.E desc[UR12][R2.64+0x100], R45 ;  /* 0x0001002d0200b986 */ /* 0x0003e2000c10190c */
[----:B------:R-:W-:Y:S02]  /*3e90*/  IADD3 R29, PT, PT, R8, 0x1a0, RZ ;  /* 0x000001a0081d7810 */ /* 0x000fe40007ffe0ff */
[-C--:B------:R-:W-:Y:S01]  /*3ea0*/  ISETP.GE.AND P3, PT, R40, R0.reuse, PT ;  /* 0x000000002800720c */ /* 0x080fe20003f66270 */
[----:B------:R1:W-:Y:S01]  /*3eb0*/  @!P4 STG.E desc[UR12][R2.64+0x180], R4 ;  /* 0x000180040200c986 */ /* 0x0003e2000c10190c */
[----:B------:R-:W-:Y:S01]  /*3ec0*/  ISETP.GE.AND P4, PT, R39, R0, PT ;  /* 0x000000002700720c */ /* 0x000fe20003f86270 */
[----:B------:R-:W-:-:S02]  /*3ed0*/  VIADD R39, R8, 0x180 ;  /* 0x0000018008277836 */ /* 0x000fc40000000000 */
[----:B------:R1:W-:Y:S01]  /*3ee0*/  @!P0 STG.E desc[UR12][R2.64+0x300], R31 ;  /* 0x0003001f02008986 */ /* 0x0003e2000c10190c */
[-C--:B------:R-:W-:Y:S01]  /*3ef0*/  ISETP.GE.AND P0, PT, R29, R0.reuse, PT ;  /* 0x000000001d00720c */ /* 0x080fe20003f06270 */
[C---:B------:R-:W-:Y:S01]  /*3f00*/  VIADD R29, R8.reuse, 0x1e0 ;  /* 0x000001e0081d7836 */ /* 0x040fe20000000000 */
[C---:B0-----:R-:W-:Y:S01]  /*3f10*/  IADD3 R35, PT, PT, R8.reuse, 0x200, RZ ;  /* 0x0000020008237810 */ /* 0x041fe20007ffe0ff */
[----:B------:R1:W-:Y:S01]  /*3f20*/  @!P2 STG.E desc[UR12][R2.64+0x400], R25 ;  /* 0x000400190200a986 */ /* 0x0003e2000c10190c */
[C---:B------:R-:W-:Y:S02]  /*3f30*/  VIADD R37, R8.reuse, 0x1c0 ;  /* 0x000001c008257836 */ /* 0x040fe40000000000 */
[-C--:B------:R-:W-:Y:S01]  /*3f40*/  ISETP.GE.AND P2, PT, R29, R0.reuse, PT ;  /* 0x000000001d00720c */ /* 0x080fe20003f46270 */
[----:B------:R-:W-:Y:S01]  /*3f50*/  VIADD R29, R8, 0x220 ;  /* 0x00000220081d7836 */ /* 0x000fe20000000000 */
[----:B------:R1:W-:Y:S01]  /*3f60*/  @!P6 STG.E desc[UR12][R2.64+0x280], R33 ;  /* 0x000280210200e986 */ /* 0x0003e2000c10190c */
[----:B------:R-:W-:-:S03]  /*3f70*/  ISETP.GE.AND P6, PT, R39, R0, PT ;  /* 0x000000002700720c */ /* 0x000fc60003fc6270 */
        /* <DEDUP_REMOVED lines=8> */
[----:B------:R1:W-:Y:S04]  /*4000*/  @!P6 STG.E desc[UR12][R2.64+0x600], R15 ;  /* 0x0006000f0200e986 */ /* 0x0003e8000c10190c */
[----:B------:R1:W-:Y:S04]  /*4010*/  @!P0 STG.E desc[UR12][R2.64+0x680], R13 ;  /* 0x0006800d02008986 */ /* 0x0003e8000c10190c */
[----:B------:R1:W-:Y:S04]  /*4020*/  @!P1 STG.E desc[UR12][R2.64+0x700], R11 ;  /* 0x0007000b02009986 */ /* 0x0003e8000c10190c */
[----:B------:R1:W-:Y:S04]  /*4030*/  @!P2 STG.E desc[UR12][R2.64+0x780], R9 ;  /* 0x000780090200a986 */ /* 0x0003e8000c10190c */
[----:B------:R1:W-:Y:S04]  /*4040*/  @!P3 STG.E desc[UR12][R2.64+0x800], R7 ;  /* 0x000800070200b986 */ /* 0x0003e8000c10190c */
[----:B------:R1:W-:Y:S01]  /*4050*/  @!P4 STG.E desc[UR12][R2.64+0x880], R5 ;  /* 0x000880050200c986 */ /* 0x0003e2000c10190c */
[----:B------:R-:W-:Y:S05]  /*4060*/  @P5 EXIT ;  /* 0x000000000000594d */ /* 0x000fea0003800000 */
[----:B------:R-:W-:Y:S01]  /*4070*/  STG.E desc[UR12][R2.64+0x900], R23 ;  /* 0x0009001702007986 */ /* 0x000fe2000c10190c */
[----:B------:R-:W-:Y:S05]  /*4080*/  EXIT ;  /* 0x000000000000794d */ /* 0x000fea0003800000 */
.L_x_407:
[----:B------:R-:W-:Y:S01]  /*4090*/  BSSY B1, `(.L_x_434) ;  /* 0x0000006000017945 */ /* 0x000fe20003800000 */
[----:B------:R-:W-:Y:S01]  /*40a0*/  PLOP3.LUT P0, PT, P0, PT, PT, 0x8, 0x80 ;  /* 0x000000000080781c */ /* 0x000fe2000070e170 */
[----:B------:R-:W-:-:S12]  /*40b0*/  IMAD.MOV.U32 R8, RZ, RZ, -0x1 ;  /* 0xffffffffff087424 */ /* 0x000fd800078e00ff */
[----:B------:R-:W-:Y:S05]  /*40c0*/  WARPSYNC.COLLECTIVE R8, `(.L_x_435) ;  /* 0x0000000008087348 */ /* 0x000fea0003c00000 */
[----:B------:R-:W-:Y:S01]  /*40d0*/  VOTE.ANY P0, P0 ;  /* 0x0000000000ff7806 */ /* 0x000fe20000000100 */
[----:B------:R-:W-:-:S12]  /*40e0*/  ENDCOLLECTIVE ;  /* 0x000000000000791b */ /* 0x000fd80003800000 */
.L_x_435:
[----:B------:R-:W-:Y:S05]  /*40f0*/  BSYNC B1 ;  /* 0x0000000000017941 */ /* 0x000fea0003800000 */
.L_x_434:
[----:B------:R-:W-:Y:S05]  /*4100*/  BRA `(.L_x_436) ;  /* 0xffffffcc00f07947 */ /* 0x000fea000383ffff */
.L_x_409:
[----:B------:R-:W-:Y:S01]  /*4110*/  BSSY B1, `(.L_x_437) ;  /* 0x0000006000017945 */ /* 0x000fe20003800000 */
[----:B------:R-:W-:Y:S02]  /*4120*/  PLOP3.LUT P0, PT, P0, PT, PT, 0x8, 0x80 ;  /* 0x000000000080781c */ /* 0x000fe4000070e170 */
[----:B------:R-:W-:-:S11]  /*4130*/  MOV R8, 0xffffffff ;  /* 0xffffffff00087802 */ /* 0x000fd60000000f00 */
[----:B------:R-:W-:Y:S05]  /*4140*/  WARPSYNC.COLLECTIVE R8, `(.L_x_438) ;  /* 0x0000000008087348 */ /* 0x000fea0003c00000 */
[----:B------:R-:W-:Y:S01]  /*4150*/  VOTE.ANY P0, P0 ;  /* 0x0000000000ff7806 */ /* 0x000fe20000000100 */
[----:B------:R-:W-:-:S12]  /*4160*/  ENDCOLLECTIVE ;  /* 0x000000000000791b */ /* 0x000fd80003800000 */
.L_x_438:
[----:B------:R-:W-:Y:S05]  /*4170*/  BSYNC B1 ;  /* 0x0000000000017941 */ /* 0x000fea0003800000 */
.L_x_437:
[----:B------:R-:W-:Y:S05]  /*4180*/  BRA `(.L_x_439) ;  /* 0xffffffcc00f47947 */ /* 0x000fea000383ffff */
.L_x_411:
[----:B------:R-:W0:Y:S01]  /*4190*/  S2R R45, SR_GEMASK ;  /* 0x00000000002d7919 */ /* 0x000e220000003c00 */
[----:B------:R-:W-:Y:S01]  /*41a0*/  BSSY B1, `(.L_x_440) ;  /* 0x0000007000017945 */ /* 0x000fe20003800000 */
[----:B------:R-:W-:Y:S01]  /*41b0*/  ISETP.NE.AND P0, PT, R16, 0x65, PT ;  /* 0x000000651000780c */ /* 0x000fe20003f05270 */
[----:B------:R-:W-:Y:S01]  /*41c0*/  IMAD.MOV.U32 R8, RZ, RZ, -0x1 ;  /* 0xffffffffff087424 */ /* 0x000fe200078e00ff */
[----:B------:R-:W-:-:S13]  /*41d0*/  PLOP3.LUT P2, PT, P2, PT, PT, 0x8, 0x80 ;  /* 0x000000000080781c */ /* 0x000fda000174e170 */
[----:B0-----:R-:W-:Y:S05]  /*41e0*/  WARPSYNC.COLLECTIVE R8, `(.L_x_441) ;  /* 0x0000000008087348 */ /* 0x001fea0003c00000 */
[----:B------:R-:W-:Y:S01]  /*41f0*/  VOTE.ANY R8, PT, P2 ;  /* 0x0000000000087806 */ /* 0x000fe200010e0100 */
[----:B0-----:R-:W-:Y:S06]  /*4200*/  ENDCOLLECTIVE ;  /* 0x000000000000791b */ /* 0x001fec0003800000 */
.L_x_441:
[----:B------:R-:W-:Y:S05]  /*4210*/  BSYNC B1 ;  /* 0x0000000000017941 */ /* 0x000fea0003800000 */
.L_x_440:
[----:B------:R-:W-:Y:S01]  /*4220*/  LOP3.LUT R8, R8, 0x80000000, R45, 0xec, !PT ;  /* 0x8000000008087812 */ /* 0x000fe200078eec2d */
[----:B------:R-:W-:Y:S01]  /*4230*/  IMAD.MOV.U32 R10, RZ, RZ, 0x1 ;  /* 0x00000001ff0a7424 */ /* 0x000fe200078e00ff */
[C---:B------:R-:W-:Y:S01]  /*4240*/  IADD3 R19, PT, PT, R44.reuse, 0x8, RZ ;  /* 0x000000082c137810 */ /* 0x040fe20007ffe0ff */
[----:B------:R-:W-:Y:S02]  /*4250*/  VIADD R33, R44, 0x2 ;  /* 0x000000022c217836 */ /* 0x000fe40000000000 */
[----:B------:R-:W-:Y:S02]  /*4260*/  VIADD R9, R8, 0xffffffff ;  /* 0xffffffff08097836 */ /* 0x000fe40000000000 */
[C---:B------:R-:W-:Y:S02]  /*4270*/  VIADD R32, R44.reuse, 0x4 ;  /* 0x000000042c207836 */ /* 0x040fe40000000000 */
[----:B------:R-:W-:Y:S01]  /*4280*/  VIADD R34, R44, 0x10 ;  /* 0x000000102c227836 */ /* 0x000fe20000000000 */
[----:B------:R-:W-:Y:S01]  /*4290*/  LOP3.LUT R14, R8, R9, RZ, 0xc, !PT ;  /* 0x00000009080e7212 */ /* 0x000fe200078e0cff */
[----:B------:R-:W-:Y:S01]  /*42a0*/  IMAD.MOV.U32 R8, RZ, RZ, -0x1 ;  /* 0xffffffffff087424 */ /* 0x000fe200078e00ff */
[----:B------:R-:W-:-:S02]  /*42b0*/  MOV R9, R36 ;  /* 0x0000002400097202 */ /* 0x000fc40000000f00 */
[----:B------:R0:W1:Y:S05]  /*42c0*/  POPC R15, R14 ;  /* 0x0000000e000f7309 */ /* 0x00006a0000000000 */
[----:B01----:R-:W-:Y:S05]  /*42d0*/  WARPSYNC.COLLECTIVE R8, `(.L_x_442) ;  /* 0x0000000008087348 */ /* 0x003fea0003c00000 */
[----:B-1----:R1:W2:Y:S02]  /*42e0*/  SHFL.DOWN P2, R16, R9, R10, R15 ;  /* 0x0800000a09107389 */ /* 0x0022a4000004000f */
[----:B012---:R-:W-:Y:S05]  /*42f0*/  ENDCOLLECTIVE ;  /* 0x000000000000791b */ /* 0x007fea0003800000 */
.L_x_442:
[----:B------:R-:W-:Y:S01]  /*4300*/  IMAD.MOV.U32 R10, RZ, RZ, 0x2 ;  /* 0x00000002ff0a7424 */ /* 0x000fe200078e00ff */
[----:B------:R-:W-:Y:S02]  /*4310*/  ISETP.GE.AND P2, PT, R44, R15, PT ;  /* 0x0000000f2c00720c */ /* 0x000fe40003f46270 */
[----:B------:R-:W-:-:S11]  /*4320*/  MOV R17, R16 ;  /* 0x0000001000117202 */ /* 0x000fd60000000f00 */
[----:B------:R-:W-:-:S04]  /*4330*/  @!P2 FADD R36, R17, R36 ;  /* 0x000000241124a221 */ /* 0x000fc80000000000 */
[----:B------:R-:W-:-:S07]  /*4340*/  IMAD.MOV.U32 R9, RZ, RZ, R36 ;  /* 0x000000ffff097224 */ /* 0x000fce00078e0024 */
[----:B------:R-:W-:Y:S05]  /*4350*/  WARPSYNC.COLLECTIVE R8, `(.L_x_443) ;  /* 0x0000000008087348 */ /* 0x000fea0003c00000 */
[----:B------:R0:W1:Y:S02]  /*4360*/  SHFL.DOWN P2, R16, R9, R10, R15 ;  /* 0x0800000a09107389 */ /* 0x000064000004000f */
[----:B01----:R-:W-:Y:S05]  /*4370*/  ENDCOLLECTIVE ;  /* 0x000000000000791b */ /* 0x003fea0003800000 */
.L_x_443:
[----:B------:R-:W-:Y:S01]  /*4380*/  HFMA2 R10, -RZ, RZ, 0, 2.384185791015625e-07 ;  /* 0x00000004ff0a7431 */ /* 0x000fe200000001ff */
[----:B------:R-:W-:Y:S02]  /*4390*/  ISETP.GT.AND P2, PT, R33, R15, PT ;  /* 0x0000000f2100720c */ /* 0x000fe40003f44270 */
[----:B------:R-:W-:-:S11]  /*43a0*/  MOV R17, R16 ;  /* 0x0000001000117202 */ /* 0x000fd60000000f00 */
[----:B------:R-:W-:-:S04]  /*43b0*/  @!P2 FADD R36, R36, R17 ;  /* 0x000000112424a221 */ /* 0x000fc80000000000 */
[----:B------:R-:W-:-:S07]  /*43c0*/  IMAD.MOV.U32 R9, RZ, RZ, R36 ;  /* 0x000000ffff097224 */ /* 0x000fce00078e0024 */
[----:B------:R-:W-:Y:S05]  /*43d0*/  WARPSYNC.COLLECTIVE R8, `(.L_x_444) ;  /* 0x0000000008087348 */ /* 0x000fea0003c00000 */
[----:B------:R0:W1:Y:S02]  /*43e0*/  SHFL.DOWN P2, R16, R9, R10, R15 ;  /* 0x0800000a09107389 */ /* 0x000064000004000f */
[----:B01----:R-:W-:Y:S05]  /*43f0*/  ENDCOLLECTIVE ;  /* 0x000000000000791b */ /* 0x003fea0003800000 */
.L_x_444:
[----:B------:R-:W-:Y:S01]  /*4400*/  IMAD.MOV.U32 R10, RZ, RZ, 0x8 ;  /* 0x00000008ff0a7424 */ /* 0x000fe200078e00ff */
[----:B------:R-:W-:Y:S01]  /*4410*/  ISETP.GT.AND P2, PT, R32, R15, PT ;  /* 0x0000000f2000720c */ /* 0x000fe20003f44270 */
[----:B------:R-:W-:-:S12]  /*4420*/  IMAD.MOV.U32 R17, RZ, RZ, R16 ;  /* 0x000000ffff117224 */ /* 0x000fd800078e0010 */
[----:B------:R-:W-:-:S05]  /*4430*/  @!P2 FADD R36, R36, R17 ;  /* 0x000000112424a221 */ /* 0x000fca0000000000 */
[----:B------:R-:W-:-:S07]  /*4440*/  MOV R9, R36 ;  /* 0x0000002400097202 */ /* 0x000fce0000000f00 */
[----:B------:R-:W-:Y:S05]  /*4450*/  WARPSYNC.COLLECTIVE R8, `(.L_x_445) ;  /* 0x0000000008087348 */ /* 0x000fea0003c00000 */
[----:B------:R0:W1:Y:S02]  /*4460*/  SHFL.DOWN P2, R16, R9, R10, R15 ;  /* 0x0800000a09107389 */ /* 0x000064000004000f */
[----:B01----:R-:W-:Y:S05]  /*4470*/  ENDCOLLECTIVE ;  /* 0x000000000000791b */ /* 0x003fea0003800000 */
.L_x_445:
[----:B------:R-:W-:Y:S01]  /*4480*/  IMAD.MOV.U32 R10, RZ, RZ, 0x10 ;  /* 0x00000010ff0a7424 */ /* 0x000fe200078e00ff */
[----:B------:R-:W-:Y:S01]  /*4490*/  ISETP.GT.AND P2, PT, R19, R15, PT ;  /* 0x0000000f1300720c */ /* 0x000fe20003f44270 */
[----:B------:R-:W-:-:S12]  /*44a0*/  IMAD.MOV.U32 R17, RZ, RZ, R16 ;  /* 0x000000ffff117224 */ /* 0x000fd800078e0010 */
[----:B------:R-:W-:-:S04]  /*44b0*/  @!P2 FADD R36, R36, R17 ;  /* 0x000000112424a221 */ /* 0x000fc80000000000 */
[----:B------:R-:W-:-:S07]  /*44c0*/  IMAD.MOV.U32 R9, RZ, RZ, R36 ;  /* 0x000000ffff097224 */ /* 0x000fce00078e0024 */
[----:B------:R-:W-:Y:S05]  /*44d0*/  WARPSYNC.COLLECTIVE R8, `(.L_x_446) ;  /* 0x0000000008087348 */ /* 0x000fea0003c00000 */
[----:B------:R0:W1:Y:S02]  /*44e0*/  SHFL.DOWN P2, R16, R9, R10, R15 ;  /* 0x0800000a09107389 */ /* 0x000064000004000f */
[----:B01----:R-:W-:Y:S05]  /*44f0*/  ENDCOLLECTIVE ;  /* 0x000000000000791b */ /* 0x003fea0003800000 */
.L_x_446:
[----:B------:R-:W0:Y:S01]  /*4500*/  LDC.64 R8, c[0x0][0x390] ;  /* 0x0000e400ff087b82 */ /* 0x000e220000000a00 */
[----:B------:R-:W-:Y:S02]  /*4510*/  ISETP.GT.AND P2, PT, R34, R15, PT ;  /* 0x0000000f2200720c */ /* 0x000fe40003f44270 */
[----:B------:R-:W-:-:S11]  /*4520*/  MOV R17, R16 ;  /* 0x0000001000117202 */ /* 0x000fd60000000f00 */
[----:B------:R-:W-:Y:S01]  /*4530*/  @!P2 FADD R36, R36, R17 ;  /* 0x000000112424a221 */ /* 0x000fe20000000000 */
[----:B0-----:R-:W-:Y:S01]  /*4540*/  IADD3 R35, P2, PT, R8, 0x100, RZ ;  /* 0x0000010008237810 */ /* 0x001fe20007f5e0ff */
[----:B------:R-:W-:-:S03]  /*4550*/  IMAD.MOV.U32 R8, RZ, RZ, -0x1 ;  /* 0xffffffffff087424 */ /* 0x000fc600078e00ff */
[----:B------:R-:W-:-:S09]  /*4560*/  IADD3.X R37, PT, PT, RZ, R9, RZ, P2, !PT ;  /* 0x00000009ff257210 */ /* 0x000fd200017fe4ff */
[----:B------:R-:W-:Y:S05]  /*4570*/  WARPSYNC.COLLECTIVE R8, `(.L_x_447) ;  /* 0x0000000008087348 */ /* 0x000fea0003c00000 */
[----:B------:R-:W-:Y:S01]  /*4580*/  VOTE.ALL P0, P0 ;  /* 0x0000000000ff7806 */ /* 0x000fe20000000000 */
[----:B------:R-:W-:-:S12]  /*4590*/  ENDCOLLECTIVE ;  /* 0x000000000000791b */ /* 0x000fd80003800000 */
.L_x_447:
[----:B------:R-:W-:Y:S05]  /*45a0*/  BRA `(.L_x_448) ;  /* 0xffffffcc00787947 */ /* 0x000fea000383ffff */
.L_x_413:
[----:B------:R-:W-:Y:S01]  /*45b0*/  BSSY B1, `(.L_x_449) ;  /* 0x0000006000017945 */ /* 0x000fe20003800000 */
[----:B------:R-:W-:Y:S01]  /*45c0*/  PLOP3.LUT P0, PT, P0, PT, PT, 0x8, 0x80 ;  /* 0x000000000080781c */ /* 0x000fe2000070e170 */
[----:B------:R-:W-:-:S12]  /*45d0*/  IMAD.MOV.U32 R8, RZ, RZ, -0x1 ;  /* 0xffffffffff087424 */ /* 0x000fd800078e00ff */
[----:B------:R-:W-:Y:S05]  /*45e0*/  WARPSYNC.COLLECTIVE R8, `(.L_x_450) ;  /* 0x0000000008087348 */ /* 0x000fea0003c00000 */
[----:B------:R-:W-:Y:S01]  /*45f0*/  VOTE.ANY P0, P0 ;  /* 0x0000000000ff7806 */ /* 0x000fe20000000100 */
[----:B------:R-:W-:-:S12]  /*4600*/  ENDCOLLECTIVE ;  /* 0x000000000000791b */ /* 0x000fd80003800000 */
.L_x_450:
[----:B------:R-:W-:Y:S05]  /*4610*/  BSYNC B1 ;  /* 0x0000000000017941 */ /* 0x000fea0003800000 */
.L_x_449:
[----:B------:R-:W-:Y:S05]  /*4620*/  BRA `(.L_x_451) ;  /* 0xffffffcc00887947 */ /* 0x000fea000383ffff */
.L_x_415:
[----:B------:R-:W-:Y:S01]  /*4630*/  BSSY B1, `(.L_x_452) ;  /* 0x0000006000017945 */ /* 0x000fe20003800000 */
[----:B------:R-:W-:Y:S01]  /*4640*/  PLOP3.LUT P0, PT, P0, PT, PT, 0x8, 0x80 ;  /* 0x000000000080781c */ /* 0x000fe2000070e170 */
[----:B------:R-:W-:-:S12]  /*4650*/  IMAD.MOV.U32 R8, RZ, RZ, -0x1 ;  /* 0xffffffffff087424 */ /* 0x000fd800078e00ff */
[----:B------:R-:W-:Y:S05]  /*4660*/  WARPSYNC.COLLECTIVE R8, `(.L_x_453) ;  /* 0x0000000008087348 */ /* 0x000fea0003c00000 */
[----:B------:R-:W-:Y:S01]  /*4670*/  VOTE.ANY P0, P0 ;  /* 0x0000000000ff7806 */ /* 0x000fe20000000100 */
[----:B------:R-:W-:-:S12]  /*4680*/  ENDCOLLECTIVE ;  /* 0x000000000000791b */ /* 0x000fd80003800000 */
.L_x_453:
[----:B------:R-:W-:Y:S05]  /*4690*/  BSYNC B1 ;  /* 0x0000000000017941 */ /* 0x000fea0003800000 */
.L_x_452:
[----:B------:R-:W-:Y:S05]  /*46a0*/  BRA `(.L_x_454) ;  /* 0xffffffcc008c7947 */ /* 0x000fea000383ffff */
.L_x_417:
[----:B------:R-:W-:Y:S01]  /*46b0*/  BSSY B1, `(.L_x_455) ;  /* 0x0000006000017945 */ /* 0x000fe20003800000 */
[----:B------:R-:W-:Y:S02]  /*46c0*/  PLOP3.LUT P2, PT, P0, PT, PT, 0x8, 0x80 ;  /* 0x000000000080781c */ /* 0x000fe4000074e170 */
[----:B------:R-:W-:-:S11]  /*46d0*/  MOV R8, 0xffffffff ;  /* 0xffffffff00087802 */ /* 0x000fd60000000f00 */
[----:B------:R-:W-:Y:S05]  /*46e0*/  WARPSYNC.COLLECTIVE R8, `(.L_x_456) ;  /* 0x0000000008087348 */ /* 0x000fea0003c00000 */
[----:B------:R-:W-:Y:S01]  /*46f0*/  VOTE.ANY R8, PT, P2 ;  /* 0x0000000000087806 */ /* 0x000fe200010e0100 */
[----:B------:R-:W-:Y:S06]  /*4700*/  ENDCOLLECTIVE ;  /* 0x000000000000791b */ /* 0x000fec0003800000 */
.L_x_456:
[----:B------:R-:W-:Y:S05]  /*4710*/  BSYNC B1 ;  /* 0x0000000000017941 */ /* 0x000fea0003800000 */
.L_x_455:
[----:B------:R-:W-:Y:S01]  /*4720*/  LOP3.LUT R8, R8, 0x80000000, R45, 0xec, !PT ;  /* 0x8000000008087812 */ /* 0x000fe200078eec2d */
[----:B------:R-:W-:Y:S02]  /*4730*/  IMAD.MOV.U32 R10, RZ, RZ, 0x1 ;  /* 0x00000001ff0a7424 */ /* 0x000fe400078e00ff */
[----:B------:R-:W-:Y:S02]  /*4740*/  VIADD R18, R18, 0xffffffe0 ;  /* 0xffffffe012127836 */ /* 0x000fe40000000000 */
[----:B------:R-:W-:-:S05]  /*4750*/  VIADD R15, R8, 0xffffffff ;  /* 0xffffffff080f7836 */ /* 0x000fca0000000000 */
[----:B------:R-:W-:Y:S02]  /*4760*/  LOP3.LUT R17, R8, R15, RZ, 0xc, !PT ;  /* 0x0000000f08117212 */ /* 0x000fe400078e0cff */
[----:B------:R-:W-:Y:S02]  /*4770*/  MOV R8, 0xffffffff ;  /* 0xffffffff00087802 */ /* 0x000fe40000000f00 */
[----:B------:R0:W1:Y:S05]  /*4780*/  POPC R15, R17 ;  /* 0x00000011000f7309 */ /* 0x00006a0000000000 */
[----:B01----:R-:W-:Y:S05]  /*4790*/  WARPSYNC.COLLECTIVE R8, `(.L_x_457) ;  /* 0x0000000008087348 */ /* 0x003fea0003c00000 */
[----:B-1----:R1:W2:Y:S02]  /*47a0*/  SHFL.DOWN P2, R16, R9, R10, R15 ;  /* 0x0800000a09107389 */ /* 0x0022a4000004000f */
[----:B012---:R-:W-:Y:S05]  /*47b0*/  ENDCOLLECTIVE ;  /* 0x000000000000791b */ /* 0x007fea0003800000 */
.L_x_457:
[----:B------:R-:W-:Y:S01]  /*47c0*/  ISETP.GE.AND P0, PT, R44, R15, PT ;  /* 0x0000000f2c00720c */ /* 0x000fe20003f06270 */
[----:B------:R-:W-:-:S12]  /*47d0*/  IMAD.MOV.U32 R10, RZ, RZ, 0x2 ;  /* 0x00000002ff0a7424 */ /* 0x000fd800078e00ff */
[----:B------:R-:W-:Y:S01]  /*47e0*/  @!P0 FADD R9, R16, R9 ;  /* 0x0000000910098221 */ /* 0x000fe20000000000 */
[----:B------:R-:W-:-:S13]  /*47f0*/  ISETP.GT.AND P0, PT, R33, R15, PT ;  /* 0x0000000f2100720c */ /* 0x000fda0003f04270 */
[----:B------:R-:W-:Y:S05]  /*4800*/  WARPSYNC.COLLECTIVE R8, `(.L_x_458) ;  /* 0x0000000008087348 */ /* 0x000fea0003c00000 */
[----:B------:R0:W1:Y:S02]  /*4810*/  SHFL.DOWN P2, R16, R9, R10, R15 ;  /* 0x0800000a09107389 */ /* 0x000064000004000f */
[----:B01----:R-:W-:Y:S05]  /*4820*/  ENDCOLLECTIVE ;  /* 0x000000000000791b */ /* 0x003fea0003800000 */
.L_x_458:
[----:B------:R-:W-:Y:S02]  /*4830*/  IMAD.MOV.U32 R10, RZ, RZ, 0x4 ;  /* 0x00000004ff0a7424 */ /* 0x000fe400078e00ff */
[----:B------:R-:W-:Y:S01]  /*4840*/  @!P0 FADD R9, R9, R16 ;  /* 0x0000001009098221 */ /* 0x000fe20000000000 */
[----:B------:R-:W-:-:S13]  /*4850*/  ISETP.GT.AND P0, PT, R32, R15, PT ;  /* 0x0000000f2000720c */ /* 0x000fda0003f04270 */
[----:B------:R-:W-:Y:S05]  /*4860*/  WARPSYNC.COLLECTIVE R8, `(.L_x_459) ;  /* 0x0000000008087348 */ /* 0x000fea0003c00000 */
[----:B------:R0:W1:Y:S02]  /*4870*/  SHFL.DOWN P2, R16, R9, R10, R15 ;  /* 0x0800000a09107389 */ /* 0x000064000004000f */
[----:B01----:R-:W-:Y:S05]  /*4880*/  ENDCOLLECTIVE ;  /* 0x000000000000791b */ /* 0x003fea0003800000 */
.L_x_459:
[----:B------:R-:W-:Y:S02]  /*4890*/  HFMA2 R10, -RZ, RZ, 0, 4.76837158203125e-07 ;  /* 0x00000008ff0a7431 */ /* 0x000fe400000001ff */
[----:B------:R-:W-:Y:S01]  /*48a0*/  @!P0 FADD R9, R9, R16 ;  /* 0x0000001009098221 */ /* 0x000fe20000000000 */
[----:B------:R-:W-:-:S13]  /*48b0*/  ISETP.GT.AND P0, PT, R19, R15, PT ;  /* 0x0000000f1300720c */ /* 0x000fda0003f04270 */
[----:B------:R-:W-:Y:S05]  /*48c0*/  WARPSYNC.COLLECTIVE R8, `(.L_x_460) ;  /* 0x0000000008087348 */ /* 0x000fea0003c00000 */
[----:B------:R0:W1:Y:S02]  /*48d0*/  SHFL.DOWN P2, R16, R9, R10, R15 ;  /* 0x0800000a09107389 */ /* 0x000064000004000f */
[----:B01----:R-:W-:Y:S05]  /*48e0*/  ENDCOLLECTIVE ;  /* 0x000000000000791b */ /* 0x003fea0003800000 */
.L_x_460:
[----:B------:R-:W-:Y:S02]  /*48f0*/  IMAD.MOV.U32 R10, RZ, RZ, 0x10 ;  /* 0x00000010ff0a7424 */ /* 0x000fe400078e00ff */
[----:B------:R-:W-:Y:S01]  /*4900*/  @!P0 FADD R9, R9, R16 ;  /* 0x0000001009098221 */ /* 0x000fe20000000000 */
[----:B------:R-:W-:-:S13]  /*4910*/  ISETP.GT.AND P0, PT, R34, R15, PT ;  /* 0x0000000f2200720c */ /* 0x000fda0003f04270 */
[----:B------:R-:W-:Y:S05]  /*4920*/  WARPSYNC.COLLECTIVE R8, `(.L_x_461) ;  /* 0x0000000008087348 */ /* 0x000fea0003c00000 */
[----:B------:R0:W1:Y:S02]  /*4930*/  SHFL.DOWN P2, R16, R9, R10, R15 ;  /* 0x0800000a09107389 */ /* 0x000064000004000f */
[----:B01----:R-:W-:Y:S05]  /*4940*/  ENDCOLLECTIVE ;  /* 0x000000000000791b */ /* 0x003fea0003800000 */
.L_x_461:
[----:B------:R-:W-:Y:S01]  /*4950*/  @!P0 FADD R9, R9, R16 ;  /* 0x0000001009098221 */ /* 0x000fe20000000000 */
[----:B------:R-:W-:-:S03]  /*4960*/  ISETP.NE.AND P0, PT, R14, 0x65, PT ;  /* 0x000000650e00780c */ /* 0x000fc60003f05270 */
[----:B------:R-:W-:-:S10]  /*4970*/  FADD R36, R9, R36 ;  /* 0x0000002409247221 */ /* 0x000fd40000000000 */
[----:B------:R-:W-:Y:S05]  /*4980*/  WARPSYNC.COLLECTIVE R8, `(.L_x_462) ;  /* 0x0000000008087348 */ /* 0x000fea0003c00000 */
[----:B------:R-:W-:Y:S01]  /*4990*/  VOTE.ALL P0, P0 ;  /* 0x0000000000ff7806 */ /* 0x000fe20000000000 */
[----:B------:R-:W-:-:S12]  /*49a0*/  ENDCOLLECTIVE ;  /* 0x000000000000791b */ /* 0x000fd80003800000 */
.L_x_462:
[----:B------:R-:W-:Y:S05]  /*49b0*/  BRA `(.L_x_463) ;  /* 0xffffffcc003c7947 */ /* 0x000fea000383ffff */
.L_x_422:
[----:B------:R-:W-:Y:S01]  /*49c0*/  BSSY B0, `(.L_x_464) ;  /* 0x0000006000007945 */ /* 0x000fe20003800000 */
[----:B------:R-:W-:Y:S02]  /*49d0*/  PLOP3.LUT P0, PT, P0, PT, PT, 0x8, 0x80 ;  /* 0x000000000080781c */ /* 0x000fe4000070e170 */
[----:B------:R-:W-:-:S11]  /*49e0*/  MOV R8, 0xffffffff ;  /* 0xffffffff00087802 */ /* 0x000fd60000000f00 */
[----:B------:R-:W-:Y:S05]  /*49f0*/  WARPSYNC.COLLECTIVE R8, `(.L_x_465) ;  /* 0x0000000008087348 */ /* 0x000fea0003c00000 */
[----:B------:R-:W-:Y:S01]  /*4a00*/  VOTE.ANY P0, P0 ;  /* 0x0000000000ff7806 */ /* 0x000fe20000000100 */
[----:B------:R-:W-:-:S12]  /*4a10*/  ENDCOLLECTIVE ;  /* 0x000000000000791b */ /* 0x000fd80003800000 */
.L_x_465:
[----:B------:R-:W-:Y:S05]  /*4a20*/  BSYNC B0 ;  /* 0x0000000000007941 */ /* 0x000fea0003800000 */
.L_x_464:
[----:B------:R-:W-:Y:S05]  /*4a30*/  BRA `(.L_x_466) ;  /* 0xffffffe400987947 */ /* 0x000fea000383ffff */
.L_x_424:
[----:B------:R-:W-:Y:S01]  /*4a40*/  BSSY B0, `(.L_x_467) ;  /* 0x0000006000007945 */ /* 0x000fe20003800000 */
[----:B------:R-:W-:Y:S01]  /*4a50*/  PLOP3.LUT P0, PT, P0, PT, PT, 0x8, 0x80 ;  /* 0x000000000080781c */ /* 0x000fe2000070e170 */
[----:B------:R-:W-:-:S12]  /*4a60*/  IMAD.MOV.U32 R8, RZ, RZ, -0x1 ;  /* 0xffffffffff087424 */ /* 0x000fd800078e00ff */
[----:B------:R-:W-:Y:S05]  /*4a70*/  WARPSYNC.COLLECTIVE R8, `(.L_x_468) ;  /* 0x0000000008087348 */ /* 0x000fea0003c00000 */
[----:B------:R-:W-:Y:S01]  /*4a80*/  VOTE.ANY P0, P0 ;  /* 0x0000000000ff7806 */ /* 0x000fe20000000100 */
[----:B------:R-:W-:-:S12]  /*4a90*/  ENDCOLLECTIVE ;  /* 0x000000000000791b */ /* 0x000fd80003800000 */
.L_x_468:
[----:B------:R-:W-:Y:S05]  /*4aa0*/  BSYNC B0 ;  /* 0x0000000000007941 */ /* 0x000fea0003800000 */
.L_x_467:
[----:B------:R-:W-:Y:S05]  /*4ab0*/  BRA `(.L_x_469) ;  /* 0xffffffe4009c7947 */ /* 0x000fea000383ffff */
.L_x_426:
        /* <DEDUP_REMOVED lines=8> */
.L_x_471:
[----:B------:R-:W-:Y:S05]  /*4b40*/  BSYNC B0 ;  /* 0x0000000000007941 */ /* 0x000fea0003800000 */
.L_x_470:
[----:B------:R-:W-:Y:S01]  /*4b50*/  LOP3.LUT R8, R8, 0x80000000, R42, 0xec, !PT ;  /* 0x8000000008087812 */ /* 0x000fe200078eec2a */
[----:B------:R-:W-:-:S03]  /*4b60*/  IMAD.MOV.U32 R10, RZ, RZ, 0x1 ;  /* 0x00000001ff0a7424 */ /* 0x000fc600078e00ff */
[----:B------:R-:W-:-:S04]  /*4b70*/  IADD3 R9, PT, PT, R8, -0x1, RZ ;  /* 0xffffffff08097810 */ /* 0x000fc80007ffe0ff */
[----:B------:R-:W-:Y:S01]  /*4b80*/  LOP3.LUT R35, R8, R9, RZ, 0xc, !PT ;  /* 0x0000000908237212 */ /* 0x000fe200078e0cff */
[----:B------:R-:W-:Y:S01]  /*4b90*/  IMAD.MOV.U32 R9, RZ, RZ, R17 ;  /* 0x000000ffff097224 */ /* 0x000fe200078e0011 */
[----:B------:R-:W-:Y:S02]  /*4ba0*/  MOV R8, 0xffffffff ;  /* 0xffffffff00087802 */ /* 0x000fe40000000f00 */
[----:B------:R0:W1:Y:S05]  /*4bb0*/  POPC R15, R35 ;  /* 0x00000023000f7309 */ /* 0x00006a0000000000 */
[----:B01----:R-:W-:Y:S05]  /*4bc0*/  WARPSYNC.COLLECTIVE R8, `(.L_x_472) ;  /* 0x0000000008087348 */ /* 0x003fea0003c00000 */
[----:B-1----:R1:W2:Y:S02]  /*4bd0*/  SHFL.DOWN P2, R16, R9, R10, R15 ;  /* 0x0800000a09107389 */ /* 0x0022a4000004000f */
[----:B012---:R-:W-:Y:S05]  /*4be0*/  ENDCOLLECTIVE ;  /* 0x000000000000791b */ /* 0x007fea0003800000 */
.L_x_472:
[----:B------:R-:W-:Y:S01]  /*4bf0*/  IMAD.MOV.U32 R10, RZ, RZ, 0x2 ;  /* 0x00000002ff0a7424 */ /* 0x000fe200078e00ff */
[----:B------:R-:W-:Y:S01]  /*4c00*/  ISETP.GE.AND P2, PT, R33, R15, PT ;  /* 0x0000000f2100720c */ /* 0x000fe20003f46270 */
[----:B------:R-:W-:-:S12]  /*4c10*/  IMAD.MOV.U32 R14, RZ, RZ, R16 ;  /* 0x000000ffff0e7224 */ /* 0x000fd800078e0010 */
[----:B------:R-:W-:Y:S01]  /*4c20*/  @!P2 FADD R17, R14, R17 ;  /* 0x000000110e11a221 */ /* 0x000fe20000000000 */
[----:B------:R-:W-:-:S04]  /*4c30*/  VIADD R14, R33, 0x2 ;  /* 0x00000002210e7836 */ /* 0x000fc80000000000 */
[----:B------:R-:W-:Y:S02]  /*4c40*/  MOV R9, R17 ;  /* 0x0000001100097202 */ /* 0x000fe40000000f00 */
[----:B------:R-:W-:-:S13]  /*4c50*/  ISETP.GT.AND P3, PT, R14, R15, PT ;  /* 0x0000000f0e00720c */ /* 0x000fda0003f64270 */
[----:B------:R-:W-:Y:S05]  /*4c60*/  WARPSYNC.COLLECTIVE R8, `(.L_x_473) ;  /* 0x0000000008087348 */ /* 0x000fea0003c00000 */
[----:B------:R0:W1:Y:S02]  /*4c70*/  SHFL.DOWN P2, R16, R9, R10, R15 ;  /* 0x0800000a09107389 */ /* 0x000064000004000f */
[----:B01----:R-:W-:Y:S05]  /*4c80*/  ENDCOLLECTIVE ;  /* 0x000000000000791b */ /* 0x003fea0003800000 */
.L_x_473:
[----:B------:R-:W-:Y:S02]  /*4c90*/  IMAD.MOV.U32 R10, RZ, RZ, 0x4 ;  /* 0x00000004ff0a7424 */ /* 0x000fe400078e00ff */
[----:B------:R-:W-:-:S04]  /*4ca0*/  IMAD.MOV.U32 R14, RZ, RZ, R16 ;  /* 0x000000ffff0e7224 */ /* 0x000fc800078e0010 */
[----:B------:R-:W-:Y:S01]  /*4cb0*/  @!P3 FADD R17, R17, R14 ;  /* 0x0000000e1111b221 */ /* 0x000fe20000000000 */
[----:B------:R-:W-:-:S03]  /*4cc0*/  IADD3 R14, PT, PT, R33, 0x4, RZ ;  /* 0x00000004210e7810 */ /* 0x000fc60007ffe0ff */
[----:B------:R-:W-:Y:S01]  /*4cd0*/  IMAD.MOV.U32 R9, RZ, RZ, R17 ;  /* 0x000000ffff097224 */ /* 0x000fe200078e0011 */
[----:B------:R-:W-:-:S13]  /*4ce0*/  ISETP.GT.AND P3, PT, R14, R15, PT ;  /* 0x0000000f0e00720c */ /* 0x000fda0003f64270 */
[----:B------:R-:W-:Y:S05]  /*4cf0*/  WARPSYNC.COLLECTIVE R8, `(.L_x_474) ;  /* 0x0000000008087348 */ /* 0x000fea0003c00000 */
[----:B------:R0:W1:Y:S02]  /*4d00*/  SHFL.DOWN P2, R16, R9, R10, R15 ;  /* 0x0800000a09107389 */ /* 0x000064000004000f */
[----:B01----:R-:W-:Y:S05]  /*4d10*/  ENDCOLLECTIVE ;  /* 0x000000000000791b */ /* 0x003fea0003800000 */
.L_x_474:
[----:B------:R-:W-:Y:S01]  /*4d20*/  HFMA2 R10, -RZ, RZ, 0, 4.76837158203125e-07 ;  /* 0x00000008ff0a7431 */ /* 0x000fe200000001ff */
[----:B------:R-:W-:-:S05]  /*4d30*/  MOV R14, R16 ;  /* 0x00000010000e7202 */ /* 0x000fca0000000f00 */
[----:B------:R-:W-:Y:S01]  /*4d40*/  @!P3 FADD R17, R17, R14 ;  /* 0x0000000e1111b221 */ /* 0x000fe20000000000 */
[----:B------:R-:W-:-:S03]  /*4d50*/  VIADD R14, R33, 0x8 ;  /* 0x00000008210e7836 */ /* 0x000fc60000000000 */
[----:B------:R-:W-:Y:S02]  /*4d60*/  IMAD.MOV.U32 R9, RZ, RZ, R17 ;  /* 0x000000ffff097224 */ /* 0x000fe400078e0011 */
[----:B------:R-:W-:-:S13]  /*4d70*/  ISETP.GT.AND P3, PT, R14, R15, PT ;  /* 0x0000000f0e00720c */ /* 0x000fda0003f64270 */
[----:B------:R-:W-:Y:S05]  /*4d80*/  WARPSYNC.COLLECTIVE R8, `(.L_x_475) ;  /* 0x0000000008087348 */ /* 0x000fea0003c00000 */
[----:B------:R0:W1:Y:S02]  /*4d90*/  SHFL.DOWN P2, R16, R9, R10, R15 ;  /* 0x0800000a09107389 */ /* 0x000064000004000f */
[----:B01----:R-:W-:Y:S05]  /*4da0*/  ENDCOLLECTIVE ;  /* 0x000000000000791b */ /* 0x003fea0003800000 */
.L_x_475:
[----:B------:R-:W-:Y:S01]  /*4db0*/  MOV R10, 0x10 ;  /* 0x00000010000a7802 */ /* 0x000fe20000000f00 */
[----:B------:R-:W-:-:S04]  /*4dc0*/  IMAD.MOV.U32 R14, RZ, RZ, R16 ;  /* 0x000000ffff0e7224 */ /* 0x000fc800078e0010 */
[----:B------:R-:W-:-:S04]  /*4dd0*/  @!P3 FADD R17, R17, R14 ;  /* 0x0000000e1111b221 */ /* 0x000fc80000000000 */
[----:B------:R-:W-:-:S07]  /*4de0*/  IMAD.MOV.U32 R9, RZ, RZ, R17 ;  /* 0x000000ffff097224 */ /* 0x000fce00078e0011 */
[----:B------:R-:W-:Y:S05]  /*4df0*/  WARPSYNC.COLLECTIVE R8, `(.L_x_476) ;  /* 0x0000000008087348 */ /* 0x000fea0003c00000 */
[----:B------:R0:W1:Y:S02]  /*4e00*/  SHFL.DOWN P2, R16, R9, R10, R15 ;  /* 0x0800000a09107389 */ /* 0x000064000004000f */
[----:B01----:R-:W-:Y:S05]  /*4e10*/  ENDCOLLECTIVE ;  /* 0x000000000000791b */ /* 0x003fea0003800000 */
.L_x_476:
[----:B------:R-:W0:Y:S01]  /*4e20*/  LDC.64 R8, c[0x0][0x390] ;  /* 0x0000e400ff087b82 */ /* 0x000e220000000a00 */
[----:B------:R-:W-:Y:S02]  /*4e30*/  IMAD.MOV.U32 R14, RZ, RZ, R16 ;  /* 0x000000ffff0e7224 */ /* 0x000fe400078e0010 */
[----:B------:R-:W-:-:S05]  /*4e40*/  VIADD R16, R33, 0x10 ;  /* 0x0000001021107836 */ /* 0x000fca0000000000 */
[----:B------:R-:W-:-:S13]  /*4e50*/  ISETP.GT.AND P2, PT, R16, R15, PT ;  /* 0x0000000f1000720c */ /* 0x000fda0003f44270 */
[----:B------:R-:W-:Y:S01]  /*4e60*/  @!P2 FADD R17, R17, R14 ;  /* 0x0000000e1111a221 */ /* 0x000fe20000000000 */
[----:B0-----:R-:W-:Y:S02]  /*4e70*/  IADD3 R35, P2, PT, R8, 0x100, RZ ;  /* 0x0000010008237810 */ /* 0x001fe40007f5e0ff */
[----:B------:R-:W-:Y:S01]  /*4e80*/  MOV R8, 0xffffffff ;  /* 0xffffffff00087802 */ /* 0x000fe20000000f00 */
[----:B------:R-:W-:Y:S02]  /*4e90*/  IMAD.MOV.U32 R36, RZ, RZ, R17 ;  /* 0x000000ffff247224 */ /* 0x000fe400078e0011 */
[----:B------:R-:W-:-:S08]  /*4ea0*/  IMAD.X R37, RZ, RZ, R9, P2 ;  /* 0x000000ffff257224 */ /* 0x000fd000010e0609 */
[----:B------:R-:W-:Y:S05]  /*4eb0*/  WARPSYNC.COLLECTIVE R8, `(.L_x_477) ;  /* 0x0000000008087348 */ /* 0x000fea0003c00000 */
[----:B------:R-:W-:Y:S01]  /*4ec0*/  VOTE.ALL P0, P0 ;  /* 0x0000000000ff7806 */ /* 0x000fe20000000000 */
[----:B------:R-:W-:-:S12]  /*4ed0*/  ENDCOLLECTIVE ;  /* 0x000000000000791b */ /* 0x000fd80003800000 */
.L_x_477:
[----:B------:R-:W-:Y:S05]  /*4ee0*/  BRA `(.L_x_478) ;  /* 0xffffffe4001c7947 */ /* 0x000fea000383ffff */
.L_x_428:
[----:B------:R-:W-:Y:S01]  /*4ef0*/  BSSY B0, `(.L_x_479) ;  /* 0x0000006000007945 */ /* 0x000fe20003800000 */
[----:B------:R-:W-:Y:S02]  /*4f00*/  PLOP3.LUT P0, PT, P0, PT, PT, 0x8, 0x80 ;  /* 0x000000000080781c */ /* 0x000fe4000070e170 */
[----:B------:R-:W-:-:S11]  /*4f10*/  MOV R8, 0xffffffff ;  /* 0xffffffff00087802 */ /* 0x000fd60000000f00 */
[----:B------:R-:W-:Y:S05]  /*4f20*/  WARPSYNC.COLLECTIVE R8, `(.L_x_480) ;  /* 0x0000000008087348 */ /* 0x000fea0003c00000 */
[----:B------:R-:W-:Y:S01]  /*4f30*/  VOTE.ANY P0, P0 ;  /* 0x0000000000ff7806 */ /* 0x000fe20000000100 */
[----:B------:R-:W-:-:S12]  /*4f40*/  ENDCOLLECTIVE ;  /* 0x000000000000791b */ /* 0x000fd80003800000 */
.L_x_480:
[----:B------:R-:W-:Y:S05]  /*4f50*/  BSYNC B0 ;  /* 0x0000000000007941 */ /* 0x000fea0003800000 */
.L_x_479:
[----:B------:R-:W-:Y:S05]  /*4f60*/  BRA `(.L_x_481) ;  /* 0xffffffe4002c7947 */ /* 0x000fea000383ffff */
.L_x_430:
[----:B------:R-:W-:Y:S01]  /*4f70*/  BSSY B0, `(.L_x_482) ;  /* 0x0000006000007945 */ /* 0x000fe20003800000 */
[----:B------:R-:W-:Y:S01]  /*4f80*/  PLOP3.LUT P0, PT, P0, PT, PT, 0x8, 0x80 ;  /* 0x000000000080781c */ /* 0x000fe2000070e170 */
[----:B------:R-:W-:-:S12]  /*4f90*/  IMAD.MOV.U32 R8, RZ, RZ, -0x1 ;  /* 0xffffffffff087424 */ /* 0x000fd800078e00ff */
[----:B------:R-:W-:Y:S05]  /*4fa0*/  WARPSYNC.COLLECTIVE R8, `(.L_x_483) ;  /* 0x0000000008087348 */ /* 0x000fea0003c00000 */
[----:B------:R-:W-:Y:S01]  /*4fb0*/  VOTE.ANY P0, P0 ;  /* 0x0000000000ff7806 */ /* 0x000fe20000000100 */
[----:B------:R-:W-:-:S12]  /*4fc0*/  ENDCOLLECTIVE ;  /* 0x000000000000791b */ /* 0x000fd80003800000 */
.L_x_483:
[----:B------:R-:W-:Y:S05]  /*4fd0*/  BSYNC B0 ;  /* 0x0000000000007941 */ /* 0x000fea0003800000 */
.L_x_482:
[----:B------:R-:W-:Y:S05]  /*4fe0*/  BRA `(.L_x_484) ;  /* 0xffffffe400307947 */ /* 0x000fea000383ffff */
.L_x_432:
[----:B------:R-:W-:Y:S01]  /*4ff0*/  BSSY B0, `(.L_x_485) ;  /* 0x0000006000007945 */ /* 0x000fe20003800000 */
[----:B------:R-:W-:Y:S01]  /*5000*/  PLOP3.LUT P2, PT, P0, PT, PT, 0x8, 0x80 ;  /* 0x000000000080781c */ /* 0x000fe2000074e170 */
[----:B------:R-:W-:-:S12]  /*5010*/  IMAD.MOV.U32 R8, RZ, RZ, -0x1 ;  /* 0xffffffffff087424 */ /* 0x000fd800078e00ff */
[----:B------:R-:W-:Y:S05]  /*5020*/  WARPSYNC.COLLECTIVE R8, `(.L_x_486) ;  /* 0x0000000008087348 */ /* 0x000fea0003c00000 */
[----:B------:R-:W-:Y:S01]  /*5030*/  VOTE.ANY R8, PT, P2 ;  /* 0x0000000000087806 */ /* 0x000fe200010e0100 */
[----:B------:R-:W-:Y:S06]  /*5040*/  ENDCOLLECTIVE ;  /* 0x000000000000791b */ /* 0x000fec0003800000 */
.L_x_486:
[----:B------:R-:W-:Y:S05]  /*5050*/  BSYNC B0 ;  /* 0x0000000000007941 */ /* 0x000fea0003800000 */
.L_x_485:
[----:B------:R-:W-:Y:S01]  /*5060*/  LOP3.LUT R8, R8, 0x80000000, R42, 0xec, !PT ;  /* 0x8000000008087812 */ /* 0x000fe200078eec2a */
[----:B------:R-:W-:Y:S02]  /*5070*/  IMAD.MOV.U32 R10, RZ, RZ, 0x1 ;  /* 0x00000001ff0a7424 */ /* 0x000fe400078e00ff */
[----:B------:R-:W-:Y:S01]  /*5080*/  VIADD R18, R18, 0xffffffe0 ;  /* 0xffffffe012127836 */ /* 0x000fe20000000000 */
[----:B------:R-:W-:-:S04]  /*5090*/  IADD3 R9, PT, PT, R8, -0x1, RZ ;  /* 0xffffffff08097810 */ /* 0x000fc80007ffe0ff */
[----:B------:R-:W-:Y:S01]  /*50a0*/  LOP3.LUT R44, R8, R9, RZ, 0xc, !PT ;  /* 0x00000009082c7212 */ /* 0x000fe200078e0cff */
[----:B------:R-:W-:Y:S01]  /*50b0*/  IMAD.MOV.U32 R9, RZ, RZ, R17 ;  /* 0x000000ffff097224 */ /* 0x000fe200078e0011 */
[----:B------:R-:W-:Y:S02]  /*50c0*/  MOV R8, 0xffffffff ;  /* 0xffffffff00087802 */ /* 0x000fe40000000f00 */
[----:B------:R0:W1:Y:S02]  /*50d0*/  POPC R15, R44 ;  /* 0x0000002c000f7309 */ /* 0x0000640000000000 */
[----:B0-----:R-:W-:-:S07]  /*50e0*/  IADD3 R44, PT, PT, R33, 0x10, RZ ;  /* 0x00000010212c7810 */ /* 0x001fce0007ffe0ff */
[----:B-1----:R-:W-:Y:S05]  /*50f0*/  WARPSYNC.COLLECTIVE R8, `(.L_x_487) ;  /* 0x0000000008087348 */ /* 0x002fea0003c00000 */
[----:B-1----:R0:W1:Y:S02]  /*5100*/  SHFL.DOWN P2, R16, R9, R10, R15 ;  /* 0x0800000a09107389 */ /* 0x002064000004000f */
[----:B01----:R-:W-:Y:S05]  /*5110*/  ENDCOLLECTIVE ;  /* 0x000000000000791b */ /* 0x003fea0003800000 */
.L_x_487:
[----:B------:R-:W-:Y:S01]  /*5120*/  ISETP.GE.AND P0, PT, R33, R15, PT ;  /* 0x0000000f2100720c */ /* 0x000fe20003f06270 */
[----:B------:R-:W-:-:S12]  /*5130*/  HFMA2 R10, -RZ, RZ, 0, 1.1920928955078125e-07 ;  /* 0x00000002ff0a7431 */ /* 0x000fd800000001ff */
[----:B------:R-:W-:Y:S01]  /*5140*/  @!P0 FADD R17, R16, R17 ;  /* 0x0000001110118221 */ /* 0x000fe20000000000 */
[----:B------:R-:W-:-:S03]  /*5150*/  VIADD R16, R33, 0x2 ;  /* 0x0000000221107836 */ /* 0x000fc60000000000 */
[----:B------:R-:W-:Y:S02]  /*5160*/  IMAD.MOV.U32 R9, RZ, RZ, R17 ;  /* 0x000000ffff097224 */ /* 0x000fe400078e0011 */
[----:B------:R-:W-:-:S13]  /*5170*/  ISETP.GT.AND P0, PT, R16, R15, PT ;  /* 0x0000000f1000720c */ /* 0x000fda0003f04270 */
[----:B------:R-:W-:Y:S05]  /*5180*/  WARPSYNC.COLLECTIVE R8, `(.L_x_488) ;  /* 0x0000000008087348 */ /* 0x000fea0003c00000 */
[----:B------:R0:W1:Y:S02]  /*5190*/  SHFL.DOWN P2, R16, R9, R10, R15 ;  /* 0x0800000a09107389 */ /* 0x000064000004000f */
[----:B01----:R-:W-:Y:S05]  /*51a0*/  ENDCOLLECTIVE ;  /* 0x000000000000791b */ /* 0x003fea0003800000 */
.L_x_488:
[----:B------:R-:W-:Y:S01]  /*51b0*/  MOV R10, 0x4 ;  /* 0x00000004000a7802 */ /* 0x000fe20000000f00 */
[----:B------:R-:W-:Y:S01]  /*51c0*/  @!P0 FADD R17, R17, R16 ;  /* 0x0000001011118221 */ /* 0x000fe20000000000 */
[----:B------:R-:W-:-:S03]  /*51d0*/  VIADD R16, R33, 0x4 ;  /* 0x0000000421107836 */ /* 0x000fc60000000000 */
[----:B------:R-:W-:Y:S02]  /*51e0*/  IMAD.MOV.U32 R9, RZ, RZ, R17 ;  /* 0x000000ffff097224 */ /* 0x000fe400078e0011 */
[----:B------:R-:W-:-:S13]  /*51f0*/  ISETP.GT.AND P0, PT, R16, R15, PT ;  /* 0x0000000f1000720c */ /* 0x000fda0003f04270 */
[----:B------:R-:W-:Y:S05]  /*5200*/  WARPSYNC.COLLECTIVE R8, `(.L_x_489) ;  /* 0x0000000008087348 */ /* 0x000fea0003c00000 */
[----:B------:R0:W1:Y:S02]  /*5210*/  SHFL.DOWN P2, R16, R9, R10, R15 ;  /* 0x0800000a09107389 */ /* 0x000064000004000f */
[----:B01----:R-:W-:Y:S05]  /*5220*/  ENDCOLLECTIVE ;  /* 0x000000000000791b */ /* 0x003fea0003800000 */
.L_x_489:
[----:B------:R-:W-:Y:S02]  /*5230*/  HFMA2 R10, -RZ, RZ, 0, 4.76837158203125e-07 ;  /* 0x00000008ff0a7431 */ /* 0x000fe400000001ff */
[----:B------:R-:W-:Y:S01]  /*5240*/  @!P0 FADD R17, R17, R16 ;  /* 0x0000001011118221 */ /* 0x000fe20000000000 */
[----:B------:R-:W-:-:S03]  /*5250*/  VIADD R16, R33, 0x8 ;  /* 0x0000000821107836 */ /* 0x000fc60000000000 */
[----:B------:R-:W-:Y:S02]  /*5260*/  IMAD.MOV.U32 R9, RZ, RZ, R17 ;  /* 0x000000ffff097224 */ /* 0x000fe400078e0011 */
[----:B------:R-:W-:-:S13]  /*5270*/  ISETP.GT.AND P0, PT, R16, R15, PT ;  /* 0x0000000f1000720c */ /* 0x000fda0003f04270 */
[----:B------:R-:W-:Y:S05]  /*5280*/  WARPSYNC.COLLECTIVE R8, `(.L_x_490) ;  /* 0x0000000008087348 */ /* 0x000fea0003c00000 */
[----:B------:R0:W1:Y:S02]  /*5290*/  SHFL.DOWN P2, R16, R9, R10, R15 ;  /* 0x0800000a09107389 */ /* 0x000064000004000f */
[----:B01----:R-:W-:Y:S05]  /*52a0*/  ENDCOLLECTIVE ;  /* 0x000000000000791b */ /* 0x003fea0003800000 */
.L_x_490:
[----:B------:R-:W-:Y:S02]  /*52b0*/  IMAD.MOV.U32 R10, RZ, RZ, 0x10 ;  /* 0x00000010ff0a7424 */ /* 0x000fe400078e00ff */
[----:B------:R-:W-:Y:S01]  /*52c0*/  @!P0 FADD R17, R17, R16 ;  /* 0x0000001011118221 */ /* 0x000fe20000000000 */
[----:B------:R-:W-:-:S03]  /*52d0*/  ISETP.GT.AND P0, PT, R44, R15, PT ;  /* 0x0000000f2c00720c */ /* 0x000fc60003f04270 */
[----:B------:R-:W-:-:S10]  /*52e0*/  IMAD.MOV.U32 R9, RZ, RZ, R17 ;  /* 0x000000ffff097224 */ /* 0x000fd400078e0011 */
[----:B------:R-:W-:Y:S05]  /*52f0*/  WARPSYNC.COLLECTIVE R8, `(.L_x_491) ;  /* 0x0000000008087348 */ /* 0x000fea0003c00000 */
[----:B------:R0:W1:Y:S02]  /*5300*/  SHFL.DOWN P2, R16, R9, R10, R15 ;  /* 0x0800000a09107389 */ /* 0x000064000004000f */
[----:B01----:R-:W-:Y:S05]  /*5310*/  ENDCOLLECTIVE ;  /* 0x000000000000791b */ /* 0x003fea0003800000 */
.L_x_491:
[----:B------:R-:W-:Y:S01]  /*5320*/  @!P0 FADD R17, R17, R16 ;  /* 0x0000001011118221 */ /* 0x000fe20000000000 */
[----:B------:R-:W-:-:S03]  /*5330*/  ISETP.NE.AND P0, PT, R14, 0x65, PT ;  /* 0x000000650e00780c */ /* 0x000fc60003f05270 */
[----:B------:R-:W-:-:S10]  /*5340*/  FADD R36, R17, R36 ;  /* 0x0000002411247221 */ /* 0x000fd40000000000 */
[----:B------:R-:W-:Y:S05]  /*5350*/  WARPSYNC.COLLECTIVE R8, `(.L_x_492) ;  /* 0x0000000008087348 */ /* 0x000fea0003c00000 */
[----:B------:R-:W-:Y:S01]  /*5360*/  VOTE.ALL P0, P0 ;  /* 0x0000000000ff7806 */ /* 0x000fe20000000000 */
[----:B------:R-:W-:-:S12]  /*5370*/  ENDCOLLECTIVE ;  /* 0x000000000000791b */ /* 0x000fd80003800000 */
.L_x_492:
[----:B------:R-:W-:Y:S05]  /*5380*/  BRA `(.L_x_493) ;  /* 0xffffffe000cc7947 */ /* 0x000fea000383ffff */
.L_x_494:
        /* <DEDUP_REMOVED lines=15> */
.L_x_673:


//--------------------- .text._ZN3cub18CUB_300001_SM_10006detail4scan16DeviceScanKernelINS2_10policy_hubIfffjN4cuda3std3__44plusIvEEE10Policy1000EPfSC_NS0_13ScanTileStateIfLb1EEES9_NS0_8NullTypeEjfLb0ESF_EEvT0_T1_T2_iT3_T4_T5_ --------------------------
	.section	.text._ZN3cub18CUB_300001_SM_10006detail4scan16DeviceScanKernelINS2_10policy_hubIfffjN4cuda3std3__44plusIvEEE10Policy1000EPfSC_NS0_13ScanTileStateIfLb1EEES9_NS0_8NullTypeEjfLb0ESF_EEvT0_T1_T2_iT3_T4_T5_,"ax",@progbits
	.align	128
        .global         _ZN3cub18CUB_300001_SM_10006detail4scan16DeviceScanKernelINS2_10policy_hubIfffjN4cuda3std3__44plusIvEEE10Policy1000EPfSC_NS0_13ScanTileStateIfLb1EEES9_NS0_8NullTypeEjfLb0ESF_EEvT0_T1_T2_iT3_T4_T5_
        .type           _ZN3cub18CUB_300001_SM_10006detail4scan16DeviceScanKernelINS2_10policy_hubIfffjN4cuda3std3__44plusIvEEE10Policy1000EPfSC_NS0_13ScanTileStateIfLb1EEES9_NS0_8NullTypeEjfLb0ESF_EEvT0_T1_T2_iT3_T4_T5_,@function
        .size           _ZN3cub18CUB_300001_SM_10006detail4scan16DeviceScanKernelINS2_10policy_hubIfffjN4cuda3std3__44plusIvEEE10Policy1000EPfSC_NS0_13ScanTileStateIfLb1EEES9_NS0_8NullTypeEjfLb0ESF_EEvT0_T1_T2_iT3_T4_T5_,(.L_x_674 - _ZN3cub18CUB_300001_SM_10006detail4scan16DeviceScanKernelINS2_10policy_hubIfffjN4cuda3std3__44plusIvEEE10Policy1000EPfSC_NS0_13ScanTileStateIfLb1EEES9_NS0_8NullTypeEjfLb0ESF_EEvT0_T1_T2_iT3_T4_T5_)
        .other          _ZN3cub18CUB_300001_SM_10006detail4scan16DeviceScanKernelINS2_10policy_hubIfffjN4cuda3std3__44plusIvEEE10Policy1000EPfSC_NS0_13ScanTileStateIfLb1EEES9_NS0_8NullTypeEjfLb0ESF_EEvT0_T1_T2_iT3_T4_T5_,@"STO_CUDA_ENTRY STV_DEFAULT"
_ZN3cub18CUB_300001_SM_10006detail4scan16DeviceScanKernelINS2_10policy_hubIfffjN4cuda3std3__44plusIvEEE10Policy1000EPfSC_NS0_13ScanTileStateIfLb1EEES9_NS0_8NullTypeEjfLb0ESF_EEvT0_T1_T2_iT3_T4_T5_:
.text._ZN3cub18CUB_300001_SM_10006detail4scan16DeviceScanKernelINS2_10policy_hubIfffjN4cuda3std3__44plusIvEEE10Policy1000EPfSC_NS0_13ScanTileStateIfLb1EEES9_NS0_8NullTypeEjfLb0ESF_EEvT0_T1_T2_iT3_T4_T5_:
[----:B------:R-:W-:Y:S08]  /*0000*/  LDC R1, c[0x0][0x37c] ;  /* 0x0000df00ff017b82 */ /* 0x000ff00000000800 */
[----:B------:R-:W0:Y:S01]  /*0010*/  S2UR UR4, SR_CTAID.X ;  /* 0x00000000000479c3 */ /* 0x000e220000002500 */
[----:B------:R-:W1:Y:S01]  /*0020*/  LDCU UR5, c[0x0][0x3a0] ;  /* 0x00007400ff0577ac */ /* 0x000e620008000800 */
[----:B------:R-:W2:Y:S06]  /*0030*/  LDCU.64 UR8, c[0x0][0x358] ;  /* 0x00006b00ff0877ac */ /* 0x000eac0008000a00 */
[----:B------:R-:W0:Y:S02]  /*0040*/  LDC R39, c[0x0][0x398] ;  /* 0x0000e600ff277b82 */ /* 0x000e240000000800 */
[----:B0-----:R-:W-:-:S04]  /*0050*/  VIADD R39, R39, UR4 ;  /* 0x0000000427277c36 */ /* 0x001fc80008000000 */
[----:B------:R-:W-:-:S05]  /*0060*/  IMAD R5, R39, 0x2100, RZ ;  /* 0x0000210027057824 */ /* 0x000fca00078e02ff */
[----:B-1----:R-:W-:-:S04]  /*0070*/  IADD3 R0, PT, PT, -R5, UR5, RZ ;  /* 0x0000000505007c10 */ /* 0x002fc8000fffe1ff */
[----:B------:R-:W-:-:S13]  /*0080*/  ISETP.GE.U32.AND P0, PT, R0, 0x2101, PT ;  /* 0x000021010000780c */ /* 0x000fda0003f06070 */
[----:B--2---:R-:W-:Y:S05]  /*0090*/  @!P0 BRA `(.L_x_495) ;  /* 0x0000001c00b48947 */ /* 0x004fea0003800000 */
[----:B------:R-:W0:Y:S01]  /*00a0*/  S2R R50, SR_TID.X ;  /* 0x0000000000327919 */ /* 0x000e220000002100 */
[----:B------:R-:W1:Y:S01]  /*00b0*/  LDCU.64 UR4, c[0x0][0x380] ;  /* 0x00007000ff0477ac */ /* 0x000e620008000a00 */
[C---:B0-----:R-:W-:Y:S02]  /*00c0*/  LOP3.LUT R0, R50.reuse, 0x1f, RZ, 0xc0, !PT ;  /* 0x0000001f32007812 */ /* 0x041fe400078ec0ff */
[----:B------:R-:W-:-:S05]  /*00d0*/  LOP3.LUT R3, R50, 0x3e0, RZ, 0xc0, !PT ;  /* 0x000003e032037812 */ /* 0x000fca00078ec0ff */
[----:B------:R-:W-:-:S05]  /*00e0*/  IMAD R0, R3, 0x16, R0 ;  /* 0x0000001603007824 */ /* 0x000fca00078e0200 */
[----:B------:R-:W-:-:S04]  /*00f0*/  IADD3 R0, P0, PT, R5, R0, RZ ;  /* 0x0000000005007210 */ /* 0x000fc80007f1e0ff */
[----:B------:R-:W-:Y:S01]  /*0100*/  SHF.L.U32 R46, R0, 0x2, RZ ;  /* 0x00000002002e7819 */ /* 0x000fe200000006ff */
[----:B------:R-:W-:-:S03]  /*0110*/  IMAD.X R45, RZ, RZ, RZ, P0 ;  /* 0x000000ffff2d7224 */ /* 0x000fc600000e06ff */
[----:B-1----:R-:W-:Y:S02]  /*0120*/  IADD3 R2, P0, PT, R46, UR4, RZ ;  /* 0x000000042e027c10 */ /* 0x002fe4000ff1e0ff */
[----:B------:R-:W-:-:S04]  /*0130*/  SHF.L.U64.HI R45, R0, 0x2, R45 ;  /* 0x00000002002d7819 */ /* 0x000fc8000001022d */
[----:B------:R-:W-:-:S05]  /*0140*/  IADD3.X R3, PT, PT, R45, UR5, RZ, P0, !PT ;  /* 0x000000052d037c10 */ /* 0x000fca00087fe4ff */
[----:B------:R-:W2:Y:S04]  /*0150*/  LDG.E R5, desc[UR8][R2.64] ;  /* 0x0000000802057981 */ /* 0x000ea8000c1e1900 */
[----:B------:R-:W3:Y:S04]  /*0160*/  LDG.E R7, desc[UR8][R2.64+0x80] ;  /* 0x0000800802077981 */ /* 0x000ee8000c1e1900 */
[----:B------:R-:W4:Y:S04]  /*0170*/  LDG.E R9, desc[UR8][R2.64+0x100] ;  /* 0x0001000802097981 */ /* 0x000f28000c1e1900 */
[----:B------:R-:W5:Y:S04]  /*0180*/  LDG.E R11, desc[UR8][R2.64+0x180] ;  /* 0x00018008020b7981 */ /* 0x000f68000c1e1900 */
        /* <DEDUP_REMOVED lines=17> */
[----:B------:R-:W5:Y:S01]  /*02a0*/  LDG.E R4, desc[UR8][R2.64+0xa80] ;  /* 0x000a800802047981 */ /* 0x000f62000c1e1900 */
[----:B------:R-:W0:Y:S01]  /*02b0*/  S2UR UR5, SR_CgaCtaId ;  /* 0x00000000000579c3 */ /* 0x000e220000008800 */
[----:B------:R-:W-:Y:S01]  /*02c0*/  SHF.R.U32.HI R16, RZ, 0x5, R50 ;  /* 0x00000005ff107819 */ /* 0x000fe20000011632 */
[----:B------:R-:W-:Y:S01]  /*02d0*/  UMOV UR4, 0x400 ;  /* 0x0000040000047882 */ /* 0x000fe20000000000 */
[----:B------:R-:W1:Y:S01]  /*02e0*/  S2R R48, SR_LANEID ;  /* 0x0000000000307919 */ /* 0x000e620000000000 */
[----:B------:R-:W-:Y:S01]  /*02f0*/  ISETP.NE.AND P0, PT, R39, RZ, PT ;  /* 0x000000ff2700720c */ /* 0x000fe20003f05270 */
        /* <DEDUP_REMOVED lines=28> */
[----:B------:R0:W1:Y:S04]  /*04c0*/  LDS.64 R36, [R0] ;  /* 0x0000000000247984 */ /* 0x0000680000000a00 */
[----:B------:R0:W2:Y:S04]  /*04d0*/  LDS.64 R34, [R0+0x8] ;  /* 0x0000080000227984 */ /* 0x0000a80000000a00 */
[----:B------:R0:W3:Y:S04]  /*04e0*/  LDS.64 R32, [R0+0x10] ;  /* 0x0000100000207984 */ /* 0x0000e80000000a00 */
[----:B------:R0:W4:Y:S04]  /*04f0*/  LDS.64 R18, [R0+0x18] ;  /* 0x0000180000127984 */ /* 0x0001280000000a00 */
[----:B------:R0:W0:Y:S04]  /*0500*/  LDS.64 R14, [R0+0x20] ;  /* 0x00002000000e7984 */ /* 0x0000280000000a00 */
[----:B------:R0:W0:Y:S04]  /*0510*/  LDS.64 R12, [R0+0x28] ;  /* 0x00002800000c7984 */ /* 0x0000280000000a00 */
[----:B------:R0:W0:Y:S04]  /*0520*/  LDS.64 R10, [R0+0x30] ;  /* 0x00003000000a7984 */ /* 0x0000280000000a00 */
[----:B------:R0:W0:Y:S04]  /*0530*/  LDS.64 R8, [R0+0x38] ;  /* 0x0000380000087984 */ /* 0x0000280000000a00 */
[----:B------:R0:W0:Y:S04]  /*0540*/  LDS.64 R6, [R0+0x40] ;  /* 0x0000400000067984 */ /* 0x0000280000000a00 */
[----:B------:R0:W0:Y:S04]  /*0550*/  LDS.64 R4, [R0+0x48] ;  /* 0x0000480000047984 */ /* 0x0000280000000a00 */
[----:B------:R0:W0:Y:S01]  /*0560*/  LDS.64 R2, [R0+0x50] ;  /* 0x0000500000027984 */ /* 0x0000220000000a00 */
[----:B------:R-:W-:Y:S06]  /*0570*/  BAR.SYNC.DEFER_BLOCKING 0x0 ;  /* 0x0000000000007b1d */ /* 0x000fec0000010000 */
[----:B-1----:R-:W-:Y:S05]  /*0580*/  @P0 BRA `(.L_x_497) ;  /* 0x0000000400480947 */ /* 0x002fea0003800000 */
[----:B0-----:R-:W-:Y:S01]  /*0590*/  FADD R17, R36, R37 ;  /* 0x0000002524117221 */ /* 0x001fe20000000000 */
[----:B--2---:R-:W-:Y:S01]  /*05a0*/  FADD R20, R34, R35 ;  /* 0x0000002322147221 */ /* 0x004fe20000000000 */
[----:B---3--:R-:W-:Y:S01]  /*05b0*/  FADD R21, R32, R33 ;  /* 0x0000002120157221 */ /* 0x008fe20000000000 */
[----:B----4-:R-:W-:Y:S01]  /*05c0*/  FADD R22, R18, R19 ;  /* 0x0000001312167221 */ /* 0x010fe20000000000 */
        /* <DEDUP_REMOVED lines=14> */
[----:B------:R-:W-:-:S02]  /*06b0*/  ISETP.NE.AND P1, PT, R48, 0x1f, PT ;  /* 0x0000001f3000780c */ /* 0x000fc40003f25270 */
[----:B------:R-:W-:Y:S01]  /*06c0*/  FADD R17, R17, R26 ;  /* 0x0000001a11117221 */ /* 0x000fe20000000000 */
[----:B------:R-:W-:Y:S01]  /*06d0*/  FADD R22, R22, R23 ;  /* 0x0000001716167221 */ /* 0x000fe20000000000 */
[----:B------:R-:W-:-:S03]  /*06e0*/  ISETP.NE.AND P2, PT, R48, RZ, PT ;  /* 0x000000ff3000720c */ /* 0x000fc60003f45270 */
[----:B------:R-:W-:-:S05]  /*06f0*/  FADD R22, R17, R22 ;  /* 0x0000001611167221 */ /* 0x000fca0000000000 */
[----:B------:R-:W0:Y:S01]  /*0700*/  SHFL.UP P0, R21, R22, 0x1, RZ ;  /* 0x0420000016157989 */ /* 0x000e2200000000ff */
[----:B------:R-:W-:Y:S01]  /*0710*/  @!P1 LEA R42, R16, UR4, 0x2 ;  /* 0x00000004102a9c11 */ /* 0x000fe2000f8e10ff */
        /* <DEDUP_REMOVED lines=45> */
[----:B------:R-:W-:Y:S02]  /*09f0*/  ISETP.GE.U32.AND P0, PT, R50, 0x20, PT ;  /* 0x000000203200780c */ /* 0x000fe40003f06070 */
[----:B------:R-:W-:Y:S02]  /*0a00*/  FSEL R20, R30, R20, !P1 ;  /* 0x000000141e147208 */ /* 0x000fe40004800000 */
[----:B------:R-:W-:-:S03]  /*0a10*/  ISETP.NE.AND P1, PT, R50, RZ, PT ;  /* 0x000000ff3200720c */ /* 0x000fc60003f25270 */
[----:B------:R-:W-:-:S05]  /*0a20*/  @P2 FADD R20, R17, R20 ;  /* 0x0000001411142221 */ /* 0x000fca0000000000 */
[----:B------:R-:W-:-:S05]  /*0a30*/  FSEL R17, R17, R20, !P0 ;  /* 0x0000001411117208 */ /* 0x000fca0004000000 */
[----:B------:R-:W-:Y:S01]  /*0a40*/  FADD R20, R36, R17 ;  /* 0x0000001124147221 */ /* 0x000fe20000000000 */
[----:B------:R-:W-:Y:S06]  /*0a50*/  @P1 BRA `(.L_x_498) ;  /* 0x0000000c00f81947 */ /* 0x000fec0003800000 */
[----:B------:R-:W0:Y:S01]  /*0a60*/  LDC.64 R16, c[0x0][0x390] ;  /* 0x0000e400ff107b82 */ /* 0x000e220000000a00 */
[----:B------:R-:W-:Y:S02]  /*0a70*/  IMAD.MOV.U32 R30, RZ, RZ, 0x65 ;  /* 0x00000065ff1e7424 */ /* 0x000fe400078e00ff */
[----:B------:R-:W-:-:S03]  /*0a80*/  IMAD.MOV.U32 R20, RZ, RZ, R36 ;  /* 0x000000ffff147224 */ /* 0x000fc600078e0024 */
[----:B0-----:R0:W-:Y:S01]  /*0a90*/  ST.E.64.STRONG.GPU desc[UR8][R16.64+0x100], R30 ;  /* 0x0001001e10007985 */ /* 0x0011e2000c10fb08 */
[----:B------:R-:W-:Y:S05]  /*0aa0*/  BRA `(.L_x_498) ;  /* 0x0000000c00e47947 */ /* 0x000fea0003800000 */
.L_x_497:
        /* <DEDUP_REMOVED lines=70> */
[----:B------:R-:W-:Y:S02]  /*0f10*/  ISETP.GT.U32.AND P0, PT, R50, 0x1f, PT ;  /* 0x0000001f3200780c */ /* 0x000fe40003f04070 */
[----:B------:R-:W-:Y:S02]  /*0f20*/  FSEL R20, R30, R20, !P1 ;  /* 0x000000141e147208 */ /* 0x000fe40004800000 */
[----:B------:R-:W-:-:S03]  /*0f30*/  ISETP.GE.U32.AND P1, PT, R50, 0x20, PT ;  /* 0x000000203200780c */ /* 0x000fc60003f26070 */
[----:B------:R-:W-:-:S05]  /*0f40*/  @P2 FADD R20, R17, R20 ;  /* 0x0000001411142221 */ /* 0x000fca0000000000 */
[----:B------:R-:W-:Y:S01]  /*0f50*/  FSEL R47, R17, R20, !P1 ;  /* 0x00000014112f7208 */ /* 0x000fe20004800000 */
[----:B------:R-:W-:Y:S06]  /*0f60*/  @P0 BRA `(.L_x_499) ;  /* 0x0000000800900947 */ /* 0x000fec0003800000 */
[----:B------:R-:W0:Y:S01]  /*0f70*/  LDC.64 R16, c[0x0][0x390] ;  /* 0x0000e400ff107b82 */ /* 0x000e220000000a00 */
[----:B------:R-:W-:Y:S02]  /*0f80*/  ISETP.NE.AND P1, PT, R50, RZ, PT ;  /* 0x000000ff3200720c */ /* 0x000fe40003f25270 */
[----:B------:R-:W-:-:S05]  /*0f90*/  LOP3.LUT R20, RZ, R50, RZ, 0x33, !PT ;  /* 0x00000032ff147212 */ /* 0x000fca00078e33ff */
[----:B------:R-:W-:-:S06]  /*0fa0*/  IMAD.IADD R23, R39, 0x1, R20 ;  /* 0x0000000127177824 */ /* 0x000fcc00078e0214 */
[----:B------:R-:W-:Y:S01]  /*0fb0*/  @!P1 MOV R30, 0x64 ;  /* 0x00000064001e9802 */ /* 0x000fe20000000f00 */
        /* <DEDUP_REMOVED lines=10> */
.L_x_529:
[----:B------:R-:W-:Y:S05]  /*1060*/  @!P0 BRA `(.L_x_501) ;  /* 0x0000000000748947 */ /* 0x000fea0003800000 */
[----:B------:R-:W-:-:S07]  /*1070*/  IMAD.MOV.U32 R22, RZ, RZ, 0x3b8 ;  /* 0x000003b8ff167424 */ /* 0x000fce00078e00ff */
.L_x_503:
[----:B------:R-:W-:Y:S01]  /*1080*/  IADD3 R24, PT, PT, R22, 0x1, RZ ;  /* 0x0000000116187810 */ /* 0x000fe20007ffe0ff */
[----:B------:R-:W-:-:S03]  /*1090*/  IMAD R39, R39, 0x41a7, RZ ;  /* 0x000041a727277824 */ /* 0x000fc600078e02ff */
[----:B------:R-:W0:Y:S01]  /*10a0*/  I2F.U32.RP R25, R24 ;  /* 0x0000001800197306 */ /* 0x000e220000209000 */
[----:B------:R-:W-:Y:S01]  /*10b0*/  IMAD.MOV R29, RZ, RZ, -R24 ;  /* 0x000000ffff1d7224 */ /* 0x000fe200078e0a18 */
[----:B------:R-:W-:Y:S02]  /*10c0*/  LOP3.LUT R39, R39, 0x7fffffff, RZ, 0xc0, !PT ;  /* 0x7fffffff27277812 */ /* 0x000fe400078ec0ff */
[----:B------:R-:W-:-:S04]  /*10d0*/  ISETP.NE.U32.AND P2, PT, R24, RZ, PT ;  /* 0x000000ff1800720c */ /* 0x000fc80003f45070 */
[----:B0-----:R-:W0:Y:S02]  /*10e0*/  MUFU.RCP R25, R25 ;  /* 0x0000001900197308 */ /* 0x001e240000001000 */
[----:B0-----:R-:W-:-:S06]  /*10f0*/  VIADD R20, R25, 0xffffffe ;  /* 0x0ffffffe19147836 */ /* 0x001fcc0000000000 */
[----:B------:R0:W1:Y:S02]  /*1100*/  F2I.FTZ.U32.TRUNC.NTZ R21, R20 ;  /* 0x0000001400157305 */ /* 0x000064000021f000 */
[----:B0-----:R-:W-:Y:S02]  /*1110*/  HFMA2 R20, -RZ, RZ, 0, 0 ;  /* 0x00000000ff147431 */ /* 0x001fe400000001ff */
[----:B-1----:R-:W-:-:S04]  /*1120*/  IMAD R29, R29, R21, RZ ;  /* 0x000000151d1d7224 */ /* 0x002fc800078e02ff */
[----:B------:R-:W-:-:S06]  /*1130*/  IMAD.HI.U32 R28, R21, R29, R20 ;  /* 0x0000001d151c7227 */ /* 0x000fcc00078e0014 */
[----:B------:R-:W-:-:S04]  /*1140*/  IMAD.HI.U32 R28, R28, R39, RZ ;  /* 0x000000271c1c7227 */ /* 0x000fc800078e00ff */
[----:B------:R-:W-:-:S04]  /*1150*/  IMAD.MOV R28, RZ, RZ, -R28 ;  /* 0x000000ffff1c7224 */ /* 0x000fc800078e0a1c */
[----:B------:R-:W-:-:S05]  /*1160*/  IMAD R21, R24, R28, R39 ;  /* 0x0000001c18157224 */ /* 0x000fca00078e0227 */
[----:B------:R-:W-:-:S13]  /*1170*/  ISETP.GE.U32.AND P0, PT, R21, R24, PT ;  /* 0x000000181500720c */ /* 0x000fda0003f06070 */
[----:B------:R-:W-:-:S05]  /*1180*/  @P0 IMAD.IADD R21, R21, 0x1, -R24 ;  /* 0x0000000115150824 */ /* 0x000fca00078e0a18 */
[----:B------:R-:W-:-:S13]  /*1190*/  ISETP.GE.U32.AND P0, PT, R21, R24, PT ;  /* 0x000000181500720c */ /* 0x000fda0003f06070 */
[----:B------:R-:W-:Y:S02]  /*11a0*/  @P0 IADD3 R21, PT, PT, -R24, R21, RZ ;  /* 0x0000001518150210 */ /* 0x000fe40007ffe1ff */
[----:B------:R-:W-:-:S04]  /*11b0*/  @!P2 LOP3.LUT R21, RZ, R24, RZ, 0x33, !PT ;  /* 0x00000018ff15a212 */ /* 0x000fc800078e33ff */
[----:B------:R-:W-:Y:S05]  /*11c0*/  NANOSLEEP R21 ;  /* 0x000000150000735d */ /* 0x000fea0003800000 */
[----:B------:R-:W2:Y:S01]  /*11d0*/  LD.E.64.STRONG.GPU R28, desc[UR8][R16.64+0x100] ;  /* 0x00010008101c7980 */ /* 0x000ea2000c10fb00 */
[----:B------:R-:W-:Y:S01]  /*11e0*/  UMOV UR5, 0xffffffff ;  /* 0xffffffff00057882 */ /* 0x000fe20000000000 */
[----:B------:R-:W-:Y:S02]  /*11f0*/  SHF.R.U32.HI R22, RZ, 0x1, R22 ;  /* 0x00000001ff167819 */ /* 0x000fe40000011616 */
[----:B--2---:R-:W-:Y:S01]  /*1200*/  ISETP.NE.AND P0, PT, R28, 0x63, PT ;  /* 0x000000631c00780c */ /* 0x004fe20003f05270 */
[----:B------:R-:W-:-:S12]  /*1210*/  BRA.DIV UR5, `(.L_x_502) ;  /* 0x0000003205fc7947 */ /* 0x000fd8000b800000 */
[----:B------:R-:W-:-:S13]  /*1220*/  VOTE.ANY P0, !P0 ;  /* 0x0000000000ff7806 */ /* 0x000fda0004000100 */
.L_x_532:
[----:B------:R-:W-:Y:S05]  /*1230*/  @P0 BRA `(.L_x_503) ;  /* 0xfffffffc00900947 */ /* 0x000fea000383ffff */
.L_x_501:
[----:B------:R-:W-:Y:S01]  /*1240*/  UMOV UR5, 0xffffffff ;  /* 0xffffffff00057882 */ /* 0x000fe20000000000 */
[----:B------:R-:W-:Y:S02]  /*1250*/  ISETP.NE.AND P0, PT, R28, 0x65, PT ;  /* 0x000000651c00780c */ /* 0x000fe40003f05270 */
[----:B------:R-:W-:Y:S11]  /*1260*/  BRA.DIV UR5, `(.L_x_504) ;  /* 0x0000003605087947 */ /* 0x000ff6000b800000 */
[----:B------:R-:W0:Y:S01]  /*1270*/  S2R R49, SR_GEMASK ;  /* 0x0000000000317919 */ /* 0x000e220000003c00 */
[----:B------:R-:W-:Y:S01]  /*1280*/  VOTE.ANY R21, PT, !P0 ;  /* 0x0000000000157806 */ /* 0x000fe200040e0100 */
[C---:B------:R-:W-:Y:S01]  /*1290*/  VIADD R42, R48.reuse, 0x2 ;  /* 0x00000002302a7836 */ /* 0x040fe20000000000 */
[C---:B------:R-:W-:Y:S01]  /*12a0*/  IADD3 R30, PT, PT, R48.reuse, 0x4, RZ ;  /* 0x00000004301e7810 */ /* 0x040fe20007ffe0ff */
[C---:B------:R-:W-:Y:S01]  /*12b0*/  VIADD R25, R48.reuse, 0x8 ;  /* 0x0000000830197836 */ /* 0x040fe20000000000 */
[----:B------:R-:W1:Y:S01]  /*12c0*/  LDC.64 R40, c[0x0][0x390] ;  /* 0x0000e400ff287b82 */ /* 0x000e620000000a00 */
[----:B------:R-:W-:Y:S01]  /*12d0*/  VIADD R24, R48, 0x10 ;  /* 0x0000001030187836 */ /* 0x000fe20000000000 */
[----:B-1----:R-:W-:Y:S02]  /*12e0*/  IADD3 R40, P3, PT, R40, 0x100, RZ ;  /* 0x0000010028287810 */ /* 0x002fe40007f7e0ff */
[----:B0-----:R-:W-:Y:S02]  /*12f0*/  LOP3.LUT R21, R21, 0x80000000, R49, 0xec, !PT ;  /* 0x8000000015157812 */ /* 0x001fe400078eec31 */
[----:B------:R-:W-:-:S03]  /*1300*/  IADD3.X R41, PT, PT, RZ, R41, RZ, P3, !PT ;  /* 0x00000029ff297210 */ /* 0x000fc60001ffe4ff */
        /* <DEDUP_REMOVED lines=20> */
[----:B------:R-:W-:-:S08]  /*1450*/  IMAD.MOV.U32 R43, RZ, RZ, R29 ;  /* 0x000000ffff2b7224 */ /* 0x000fd000078e001d */
.L_x_541:
[----:B------:R-:W-:Y:S05]  /*1460*/  @!P0 BRA `(.L_x_505) ;  /* 0x0000000400148947 */ /* 0x000fea0003800000 */
[----:B------:R-:W-:-:S07]  /*1470*/  IMAD.MOV.U32 R44, RZ, RZ, 0x3b8 ;  /* 0x000003b8ff2c7424 */ /* 0x000fce00078e00ff */
.L_x_511:
        /* <DEDUP_REMOVED lines=10> */
.L_x_544:
[----:B------:R-:W-:Y:S05]  /*1520*/  @!P0 BRA `(.L_x_507) ;  /* 0x0000000000748947 */ /* 0x000fea0003800000 */
[----:B------:R-:W-:-:S07]  /*1530*/  IMAD.MOV.U32 R22, RZ, RZ, R44 ;  /* 0x000000ffff167224 */ /* 0x000fce00078e002c */
.L_x_509:
[----:B------:R-:W-:Y:S01]  /*1540*/  IADD3 R28, PT, PT, R22, 0x1, RZ ;  /* 0x00000001161c7810 */ /* 0x000fe20007ffe0ff */
[----:B------:R-:W-:-:S03]  /*1550*/  IMAD R51, R39, 0x41a7, RZ ;  /* 0x000041a727337824 */ /* 0x000fc600078e02ff */
[----:B------:R-:W0:Y:S01]  /*1560*/  I2F.U32.RP R29, R28 ;  /* 0x0000001c001d7306 */ /* 0x000e220000209000 */
[----:B------:R-:W-:Y:S01]  /*1570*/  IMAD.MOV R53, RZ, RZ, -R28 ;  /* 0x000000ffff357224 */ /* 0x000fe200078e0a1c */
[----:B------:R-:W-:-:S06]  /*1580*/  ISETP.NE.U32.AND P2, PT, R28, RZ, PT ;  /* 0x000000ff1c00720c */ /* 0x000fcc0003f45070 */
[----:B0-----:R-:W0:Y:S02]  /*1590*/  MUFU.RCP R29, R29 ;  /* 0x0000001d001d7308 */ /* 0x001e240000001000 */
[----:B0-----:R-:W-:-:S06]  /*15a0*/  VIADD R20, R29, 0xffffffe ;  /* 0x0ffffffe1d147836 */ /* 0x001fcc0000000000 */
[----:B------:R0:W1:Y:S02]  /*15b0*/  F2I.FTZ.U32.TRUNC.NTZ R21, R20 ;  /* 0x0000001400157305 */ /* 0x000064000021f000 */
[----:B0-----:R-:W-:Y:S02]  /*15c0*/  HFMA2 R20, -RZ, RZ, 0, 0 ;  /* 0x00000000ff147431 */ /* 0x001fe400000001ff */
[----:B-1----:R-:W-:-:S04]  /*15d0*/  IMAD R39, R53, R21, RZ ;  /* 0x0000001535277224 */ /* 0x002fc800078e02ff */
[----:B------:R-:W-:Y:S01]  /*15e0*/  IMAD.HI.U32 R52, R21, R39, R20 ;  /* 0x0000002715347227 */ /* 0x000fe200078e0014 */
[----:B------:R-:W-:-:S05]  /*15f0*/  LOP3.LUT R39, R51, 0x7fffffff, RZ, 0xc0, !PT ;  /* 0x7fffffff33277812 */ /* 0x000fca00078ec0ff */
        /* <DEDUP_REMOVED lines=15> */
.L_x_547:
[----:B------:R-:W-:Y:S05]  /*16f0*/  @P0 BRA `(.L_x_509) ;  /* 0xfffffffc00900947 */ /* 0x000fea000383ffff */
.L_x_507:
[----:B------:R-:W-:Y:S01]  /*1700*/  UMOV UR5, 0xffffffff ;  /* 0xffffffff00057882 */ /* 0x000fe20000000000 */
[----:B------:R-:W-:Y:S02]  /*1710*/  ISETP.NE.AND P0, PT, R28, 0x65, PT ;  /* 0x000000651c00780c */ /* 0x000fe40003f05270 */
[----:B------:R-:W-:Y:S11]  /*1720*/  BRA.DIV UR5, `(.L_x_510) ;  /* 0x00000036050c7947 */ /* 0x000ff6000b800000 */
        /* <DEDUP_REMOVED lines=24> */
.L_x_556:
[----:B------:R-:W-:Y:S05]  /*18b0*/  @P0 BRA `(.L_x_511) ;  /* 0xfffffff800f00947 */ /* 0x000fea000383ffff */
.L_x_505:
[----:B------:R-:W-:Y:S01]  /*18c0*/  ISETP.NE.AND P0, PT, R48, RZ, PT ;  /* 0x000000ff3000720c */ /* 0x000fe20003f05270 */
[----:B------:R-:W0:Y:S01]  /*18d0*/  @!P1 S2R R17, SR_CgaCtaId ;  /* 0x0000000000119919 */ /* 0x000e220000008800 */
[----:B------:R-:W-:Y:S01]  /*18e0*/  @!P1 MOV R16, 0x400 ;  /* 0x0000040000109802 */ /* 0x000fe20000000f00 */
[----:B------:R-:W-:Y:S01]  /*18f0*/  @!P1 FADD R31, R31, R43 ;  /* 0x0000002b1f1f9221 */ /* 0x000fe20000000000 */
[----:B------:R-:W-:-:S05]  /*1900*/  @!P1 MOV R30, 0x65 ;  /* 0x00000065001e9802 */ /* 0x000fca0000000f00 */
[----:B------:R1:W-:Y:S04]  /*1910*/  @!P1 ST.E.64.STRONG.GPU desc[UR8][R26.64+0x100], R30 ;  /* 0x0001001e1a009985 */ /* 0x0003e8000c10fb08 */
[----:B------:R-:W2:Y:S01]  /*1920*/  @!P0 S2R R21, SR_CgaCtaId ;  /* 0x0000000000158919 */ /* 0x000ea20000008800 */
[----:B------:R-:W-:Y:S02]  /*1930*/  @!P0 MOV R20, 0x400 ;  /* 0x0000040000148802 */ /* 0x000fe40000000f00 */
[----:B0-----:R-:W-:-:S05]  /*1940*/  @!P1 LEA R16, R17, R16, 0x18 ;  /* 0x0000001011109211 */ /* 0x001fca00078ec0ff */
[----:B------:R1:W-:Y:S04]  /*1950*/  @!P1 STS [R16+0x8], R31 ;  /* 0x0000081f10009388 */ /* 0x0003e80000000800 */
[----:B------:R1:W-:Y:S01]  /*1960*/  @!P1 STS [R16+0x4], R43 ;  /* 0x0000042b10009388 */ /* 0x0003e20000000800 */
[----:B--2---:R-:W-:Y:S01]  /*1970*/  @!P0 LEA R22, R21, R20, 0x18 ;  /* 0x0000001415168211 */ /* 0x004fe200078ec0ff */
[----:B------:R-:W-:Y:S02]  /*1980*/  IMAD.MOV.U32 R20, RZ, RZ, R47 ;  /* 0x000000ffff147224 */ /* 0x000fe400078e002f */
[----:B------:R-:W-:Y:S02]  /*1990*/  @!P0 IMAD.MOV.U32 R20, RZ, RZ, R43 ;  /* 0x000000ffff148224 */ /* 0x000fe400078e002b */
[----:B------:R1:W-:Y:S05]  /*19a0*/  @!P0 STS [R22+0x4c], R43 ;  /* 0x00004c2b16008388 */ /* 0x0003ea0000000800 */
.L_x_499:
        /* <DEDUP_REMOVED lines=9> */
.L_x_498:
[----:B------:R-:W-:Y:S05]  /*1a40*/  BSYNC.RECONVERGENT B0 ;  /* 0x0000000000007941 */ /* 0x000fea0003800200 */
.L_x_496:
[----:B------:R-:W-:Y:S01]  /*1a50*/  FADD R21, R37, R20 ;  /* 0x0000001425157221 */ /* 0x000fe20000000000 */
[----:B------:R-:W-:Y:S03]  /*1a60*/  BAR.SYNC.DEFER_BLOCKING 0x0 ;  /* 0x0000000000007b1d */ /* 0x000fe60000010000 */
[----:B------:R-:W-:-:S03]  /*1a70*/  FADD R34, R34, R21 ;  /* 0x0000001522227221 */ /* 0x000fc60000000000 */
[----:B------:R-:W1:Y:S01]  /*1a80*/  LDCU.64 UR6, c[0x0][0x388] ;  /* 0x00007100ff0677ac */ /* 0x000e620008000a00 */
[----:B------:R-:W-:-:S04]  /*1a90*/  FADD R35, R35, R34 ;  /* 0x0000002223237221 */ /* 0x000fc80000000000 */
[----:B------:R-:W-:-:S04]  /*1aa0*/  FADD R32, R32, R35 ;  /* 0x0000002320207221 */ /* 0x000fc80000000000 */
[----:B------:R-:W-:-:S04]  /*1ab0*/  FADD R33, R33, R32 ;  /* 0x0000002021217221 */ /* 0x000fc80000000000 */
[----:B------:R-:W-:-:S04]  /*1ac0*/  FADD R18, R18, R33 ;  /* 0x0000002112127221 */ /* 0x000fc80000000000 */
[----:B------:R-:W-:Y:S01]  /*1ad0*/  FADD R19, R19, R18 ;  /* 0x0000001213137221 */ /* 0x000fe20000000000 */
[----:B------:R-:W-:Y:S01]  /*1ae0*/  STS.64 [R0], R20 ;  /* 0x0000001400007388 */ /* 0x000fe20000000a00 */
[----:B-1----:R-:W-:Y:S02]  /*1af0*/  IADD3 R46, P0, PT, R46, UR6, RZ ;  /* 0x000000062e2e7c10 */ /* 0x002fe4000ff1e0ff */
[----:B------:R-:W-:Y:S01]  /*1b00*/  FADD R14, R14, R19 ;  /* 0x000000130e0e7221 */ /* 0x000fe20000000000 */
[----:B------:R-:W-:Y:S01]  /*1b10*/  STS.64 [R0+0x8], R34 ;  /* 0x0000082200007388 */ /* 0x000fe20000000a00 */
[----:B------:R-:W-:Y:S02]  /*1b20*/  IADD3.X R47, PT, PT, R45, UR7, RZ, P0, !PT ;  /* 0x000000072d2f7c10 */ /* 0x000fe400087fe4ff */
[----:B------:R-:W-:Y:S01]  /*1b30*/  FADD R15, R15, R14 ;  /* 0x0000000e0f0f7221 */ /* 0x000fe20000000000 */
[----:B------:R-:W-:Y:S03]  /*1b40*/  STS.64 [R0+0x10], R32 ;  /* 0x0000102000007388 */ /* 0x000fe60000000a00 */
[----:B------:R-:W-:Y:S01]  /*1b50*/  FADD R12, R12, R15 ;  /* 0x0000000f0c0c7221 */ /* 0x000fe20000000000 */
[----:B------:R-:W-:Y:S03]  /*1b60*/  STS.64 [R0+0x18], R18 ;  /* 0x0000181200007388 */ /* 0x000fe60000000a00 */
[----:B------:R-:W-:Y:S01]  /*1b70*/  FADD R13, R13, R12 ;  /* 0x0000000c0d0d7221 */ /* 0x000fe20000000000 */
[----:B------:R-:W-:Y:S03]  /*1b80*/  STS.64 [R0+0x20], R14 ;  /* 0x0000200e00007388 */ /* 0x000fe60000000a00 */
[----:B------:R-:W-:Y:S01]  /*1b90*/  FADD R10, R10, R13 ;  /* 0x0000000d0a0a7221 */ /* 0x000fe20000000000 */
[----:B------:R-:W-:Y:S03]  /*1ba0*/  STS.64 [R0+0x28], R12 ;  /* 0x0000280c00007388 */ /* 0x000fe60000000a00 */
[----:B------:R-:W-:-:S04]  /*1bb0*/  FADD R11, R11, R10 ;  /* 0x0000000a0b0b7221 */ /* 0x000fc80000000000 */
        /* <DEDUP_REMOVED lines=11> */
[----:B------:R-:W-:-:S05]  /*1c70*/  FADD R3, R3, R2 ;  /* 0x0000000203037221 */ /* 0x000fca0000000000 */
[----:B------:R-:W-:Y:S01]  /*1c80*/  STS.64 [R0+0x50], R2 ;  /* 0x0000500200007388 */ /* 0x000fe20000000a00 */
[----:B------:R-:W-:-:S03]  /*1c90*/  NOP ;  /* 0x0000000000007918 */ /* 0x000fc60000000000 */
[----:B0-----:R-:W0:Y:S04]  /*1ca0*/  LDS R17, [R38] ;  /* 0x0000000026117984 */ /* 0x001e280000000800 */
        /* <DEDUP_REMOVED lines=44> */
.L_x_495:
[----:B------:R-:W-:-:S13]  /*1f70*/  ISETP.NE.AND P0, PT, R0, RZ, PT ;  /* 0x000000ff0000720c */ /* 0x000fda0003f05270 */
[----:B------:R-:W-:Y:S05]  /*1f80*/  @!P0 EXIT ;  /* 0x000000000000894d */ /* 0x000fea0003800000 */
[----:B------:R-:W0:Y:S02]  /*1f90*/  LDC.64 R2, c[0x0][0x380] ;  /* 0x0000e000ff027b82 */ /* 0x000e240000000a00 */
[----:B0-----:R-:W-:-:S05]  /*1fa0*/  IMAD.WIDE.U32 R2, R5, 0x4, R2 ;  /* 0x0000000405027825 */ /* 0x001fca00078e0002 */
[----:B------:R0:W2:Y:S01]  /*1fb0*/  LDG.E R7, desc[UR8][R2.64] ;  /* 0x0000000802077981 */ /* 0x0000a2000c1e1900 */
[----:B------:R-:W1:Y:S02]  /*1fc0*/  S2R R6, SR_TID.X ;  /* 0x0000000000067919 */ /* 0x000e640000002100 */
[C---:B-1----:R-:W-:Y:S02]  /*1fd0*/  LOP3.LUT R4, R6.reuse, 0x1f, RZ, 0xc0, !PT ;  /* 0x0000001f06047812 */ /* 0x042fe400078ec0ff */
[----:B------:R-:W-:-:S05]  /*1fe0*/  LOP3.LUT R5, R6, 0x3e0, RZ, 0xc0, !PT ;  /* 0x000003e006057812 */ /* 0x000fca00078ec0ff */
[----:B------:R-:W-:-:S04]  /*1ff0*/  IMAD R31, R5, 0x16, R4 ;  /* 0x00000016051f7824 */ /* 0x000fc800078e0204 */
[C---:B------:R-:W-:Y:S01]  /*2000*/  VIADD R9, R31.reuse, 0x40 ;  /* 0x000000401f097836 */ /* 0x040fe20000000000 */
[C---:B------:R-:W-:Y:S01]  /*2010*/  IADD3 R5, PT, PT, R31.reuse, 0x20, RZ ;  /* 0x000000201f057810 */ /* 0x040fe20007ffe0ff */
[C---:B------:R-:W-:Y:S01]  /*2020*/  VIADD R11, R31.reuse, 0xa0 ;  /* 0x000000a01f0b7836 */ /* 0x040fe20000000000 */
[-C--:B------:R-:W-:Y:S02]  /*2030*/  ISETP.GE.U32.AND P6, PT, R31, R0.reuse, PT ;  /* 0x000000001f00720c */ /* 0x080fe40003fc6070 */
[----:B------:R-:W-:Y:S02]  /*2040*/  ISETP.GE.U32.AND P2, PT, R5, R0, PT ;  /* 0x000000000500720c */ /* 0x000fe40003f46070 */
[C---:B------:R-:W-:Y:S02]  /*2050*/  IADD3 R5, PT, PT, R31.reuse, 0xc0, RZ ;  /* 0x000000c01f057810 */ /* 0x040fe40007ffe0ff */
[----:B------:R-:W-:Y:S02]  /*2060*/  LEA R4, P1, R31, R2, 0x2 ;  /* 0x000000021f047211 */ /* 0x000fe400078210ff */
[----:B------:R-:W-:-:S02]  /*2070*/  ISETP.GE.U32.AND P5, PT, R5, R0, PT ;  /* 0x000000000500720c */ /* 0x000fc40003fa6070 */
[----:B------:R-:W-:Y:S01]  /*2080*/  IADD3.X R5, PT, PT, RZ, R3, RZ, P1, !PT ;  /* 0x00000003ff057210 */ /* 0x000fe20000ffe4ff */
[----:B0-----:R-:W-:Y:S01]  /*2090*/  VIADD R3, R31, 0x140 ;  /* 0x000001401f037836 */ /* 0x001fe20000000000 */
[-C--:B------:R-:W-:Y:S01]  /*20a0*/  ISETP.GE.U32.AND P0, PT, R9, R0.reuse, PT ;  /* 0x000000000900720c */ /* 0x080fe20003f06070 */
[----:B------:R-:W-:Y:S01]  /*20b0*/  VIADD R9, R31, 0xe0 ;  /* 0x000000e01f097836 */ /* 0x000fe20000000000 */
[----:B------:R-:W-:Y:S01]  /*20c0*/  ISETP.GE.U32.AND P3, PT, R11, R0, PT ;  /* 0x000000000b00720c */ /* 0x000fe20003f66070 */
[----:B------:R-:W-:-:S03]  /*20d0*/  VIADD R11, R31, 0x100 ;  /* 0x000001001f0b7836 */ /* 0x000fc60000000000 */
[-C--:B------:R-:W-:Y:S01]  /*20e0*/  ISETP.GE.U32.AND P4, PT, R9, R0.reuse, PT ;  /* 0x000000000900720c */ /* 0x080fe20003f86070 */
[C---:B------:R-:W-:Y:S01]  /*20f0*/  VIADD R51, R31.reuse, 0x80 ;  /* 0x000000801f337836 */ /* 0x040fe20000000000 */
[C---:B------:R-:W-:Y:S02]  /*2100*/  IADD3 R49, PT, PT, R31.reuse, 0x160, RZ ;  /* 0x000001601f317810 */ /* 0x040fe40007ffe0ff */
[----:B------:R-:W-:Y:S02]  /*2110*/  IADD3 R52, PT, PT, R31, 0x60, RZ ;  /* 0x000000601f347810 */ /* 0x000fe40007ffe0ff */
[----:B------:R-:W-:Y:S01]  /*2120*/  ISETP.GE.U32.AND P1, PT, R11, R0, PT ;  /* 0x000000000b00720c */ /* 0x000fe20003f26070 */
[C---:B------:R-:W-:Y:S01]  /*2130*/  VIADD R13, R31.reuse, 0x1e0 ;  /* 0x000001e01f0d7836 */ /* 0x040fe20000000000 */
[C---:B------:R-:W-:Y:S01]  /*2140*/  IADD3 R46, PT, PT, R31.reuse, 0x1c0, RZ ;  /* 0x000001c01f2e7810 */ /* 0x040fe20007ffe0ff */
[C---:B------:R-:W-:Y:S02]  /*2150*/  VIADD R50, R31.reuse, 0x120 ;  /* 0x000001201f327836 */ /* 0x040fe40000000000 */
[----:B------:R-:W-:-:S02]  /*2160*/  VIADD R48, R31, 0x180 ;  /* 0x000001801f307836 */ /* 0x000fc40000000000 */
[C---:B------:R-:W-:Y:S02]  /*2170*/  VIADD R45, R31.reuse, 0x200 ;  /* 0x000002001f2d7836 */ /* 0x040fe40000000000 */
[C---:B------:R-:W-:Y:S02]  /*2180*/  VIADD R41, R31.reuse, 0x220 ;  /* 0x000002201f297836 */ /* 0x040fe40000000000 */
[C---:B------:R-:W-:Y:S02]  /*2190*/  VIADD R40, R31.reuse, 0x260 ;  /* 0x000002601f287836 */ /* 0x040fe40000000000 */
[----:B------:R-:W-:Y:S02]  /*21a0*/  VIADD R2, R31, 0x280 ;  /* 0x000002801f027836 */ /* 0x000fe40000000000 */
[----:B--2---:R-:W-:Y:S02]  /*21b0*/  IMAD.MOV.U32 R17, RZ, RZ, R7 ;  /* 0x000000ffff117224 */ /* 0x004fe400078e0007 */
[----:B------:R-:W2:Y:S01]  /*21c0*/  @!P6 LDG.E R7, desc[UR8][R4.64] ;  /* 0x000000080407e981 */ /* 0x000ea2000c1e1900 */
[----:B------:R-:W-:Y:S01]  /*21d0*/  ISETP.GE.U32.AND P6, PT, R3, R0, PT ;  /* 0x000000000300720c */ /* 0x000fe20003fc6070 */
[----:B------:R-:W-:Y:S01]  /*21e0*/  VIADD R3, R31, 0x1a0 ;  /* 0x000001a01f037836 */ /* 0x000fe20000000000 */
[-C--:B------:R-:W-:Y:S01]  /*21f0*/  MOV R9, R17.reuse ;  /* 0x0000001100097202 */ /* 0x080fe20000000f00 */
[--C-:B------:R-:W-:Y:S01]  /*2200*/  IMAD.MOV.U32 R21, RZ, RZ, R17.reuse ;  /* 0x000000ffff157224 */ /* 0x100fe200078e0011 */
[-C--:B------:R-:W-:Y:S01]  /*2210*/  MOV R29, R17.reuse ;  /* 0x00000011001d7202 */ /* 0x080fe20000000f00 */
[----:B------:R-:W-:Y:S01]  /*2220*/  IMAD.MOV.U32 R19, RZ, RZ, R17 ;  /* 0x000000ffff137224 */ /* 0x000fe200078e0011 */
[----:B------:R-:W-:-:S02]  /*2230*/  MOV R23, R17 ;  /* 0x0000001100177202 */ /* 0x000fc40000000f00 */
[----:B------:R-:W3:Y:S01]  /*2240*/  @!P2 LDG.E R9, desc[UR8][R4.64+0x80] ;  /* 0x000080080409a981 */ /* 0x000ee2000c1e1900 */
[-C--:B------:R-:W-:Y:S01]  /*2250*/  ISETP.GE.U32.AND P2, PT, R3, R0.reuse, PT ;  /* 0x000000000300720c */ /* 0x080fe20003f46070 */
[----:B------:R-:W-:Y:S01]  /*2260*/  VIADD R3, R31, 0x240 ;  /* 0x000002401f037836 */ /* 0x000fe20000000000 */
[----:B------:R-:W-:Y:S01]  /*2270*/  MOV R11, R17 ;  /* 0x00000011000b7202 */ /* 0x000fe20000000f00 */
[----:B------:R-:W4:Y:S01]  /*2280*/  @!P5 LDG.E R21, desc[UR8][R4.64+0x300] ;  /* 0x000300080415d981 */ /* 0x000f22000c1e1900 */
[----:B------:R-:W-:-:S03]  /*2290*/  ISETP.GE.U32.AND P5, PT, R52, R0, PT ;  /* 0x000000003400720c */ /* 0x000fc60003fa6070 */
[----:B------:R-:W5:Y:S01]  /*22a0*/  @!P6 LDG.E R29, desc[UR8][R4.64+0x500] ;  /* 0x00050008041de981 */ /* 0x000f62000c1e1900 */
[----:B------:R-:W-:-:S03]  /*22b0*/  ISETP.GE.U32.AND P6, PT, R49, R0, PT ;  /* 0x000000003100720c */ /* 0x000fc60003fc6070 */
[----:B------:R-:W5:Y:S01]  /*22c0*/  @!P4 LDG.E R23, desc[UR8][R4.64+0x380] ;  /* 0x000380080417c981 */ /* 0x000f62000c1e1900 */
[----:B------:R-:W-:-:S03]  /*22d0*/  ISETP.GE.U32.AND P4, PT, R51, R0, PT ;  /* 0x000000003300720c */ /* 0x000fc60003f86070 */
[----:B------:R-:W5:Y:S01]  /*22e0*/  @!P3 LDG.E R19, desc[UR8][R4.64+0x280] ;  /* 0x000280080413b981 */ /* 0x000f62000c1e1900 */
[-C--:B------:R-:W-:Y:S01]  /*22f0*/  ISETP.GE.U32.AND P3, PT, R3, R0.reuse, PT ;  /* 0x000000000300720c */ /* 0x080fe20003f66070 */
[----:B------:R-:W-:Y:S01]  /*2300*/  VIADD R3, R31, 0x2a0 ;  /* 0x000002a01f037836 */ /* 0x000fe20000000000 */
[-C--:B------:R-:W-:Y:S01]  /*2310*/  MOV R31, R17.reuse ;  /* 0x00000011001f7202 */ /* 0x080fe20000000f00 */
[----:B------:R-:W5:Y:S01]  /*2320*/  @!P0 LDG.E R11, desc[UR8][R4.64+0x100] ;  /* 0x00010008040b8981 */ /* 0x000f62000c1e1900 */
[-C--:B------:R-:W-:Y:S01]  /*2330*/  ISETP.GE.U32.AND P0, PT, R13, R0.reuse, PT ;  /* 0x000000000d00720c */ /* 0x080fe20003f06070 */
[--C-:B------:R-:W-:Y:S01]  /*2340*/  IMAD.MOV.U32 R25, RZ, RZ, R17.reuse ;  /* 0x000000ffff197224 */ /* 0x100fe200078e0011 */
[----:B------:R-:W-:Y:S01]  /*2350*/  MOV R15, R17 ;  /* 0x00000011000f7202 */ /* 0x000fe20000000f00 */
[----:B------:R-:W-:Y:S01]  /*2360*/  IMAD.MOV.U32 R13, RZ, RZ, R17 ;  /* 0x000000ffff0d7224 */ /* 0x000fe200078e0011 */
[----:B------:R-:W5:Y:S01]  /*2370*/  @!P6 LDG.E R31, desc[UR8][R4.64+0x580] ;  /* 0x00058008041fe981 */ /* 0x000f62000c1e1900 */
[----:B------:R-:W-:-:S03]  /*2380*/  ISETP.GE.U32.AND P6, PT, R41, R0, PT ;  /* 0x000000002900720c */ /* 0x000fc60003fc6070 */
[----:B------:R-:W5:Y:S01]  /*2390*/  @!P1 LDG.E R25, desc[UR8][R4.64+0x400] ;  /* 0x0004000804199981 */ /* 0x000f62000c1e1900 */
[----:B------:R-:W-:-:S03]  /*23a0*/  ISETP.GE.U32.AND P1, PT, R50, R0, PT ;  /* 0x000000003200720c */ /* 0x000fc60003f26070 */
[----:B------:R-:W5:Y:S01]  /*23b0*/  @!P5 LDG.E R13, desc[UR8][R4.64+0x180] ;  /* 0x00018008040dd981 */ /* 0x000f62000c1e1900 */
[----:B------:R-:W-:-:S03]  /*23c0*/  ISETP.GE.U32.AND P5, PT, R48, R0, PT ;  /* 0x000000003000720c */ /* 0x000fc60003fa6070 */
[----:B------:R-:W5:Y:S01]  /*23d0*/  @!P4 LDG.E R15, desc[UR8][R4.64+0x200] ;  /* 0x00020008040fc981 */ /* 0x000f62000c1e1900 */
[-C--:B------:R-:W-:Y:S01]  /*23e0*/  ISETP.GE.U32.AND P4, PT, R46, R0.reuse, PT ;  /* 0x000000002e00720c */ /* 0x080fe20003f86070 */
[--C-:B------:R-:W-:Y:S01]  /*23f0*/  IMAD.MOV.U32 R27, RZ, RZ, R17.reuse ;  /* 0x000000ffff1b7224 */ /* 0x100fe200078e0011 */
[-C--:B------:R-:W-:Y:S01]  /*2400*/  MOV R53, R17.reuse ;  /* 0x0000001100357202 */ /* 0x080fe20000000f00 */
[--C-:B------:R-:W-:Y:S01]  /*2410*/  IMAD.MOV.U32 R33, RZ, RZ, R17.reuse ;  /* 0x000000ffff217224 */ /* 0x100fe200078e0011 */
[----:B------:R-:W-:Y:S01]  /*2420*/  MOV R37, R17 ;  /* 0x0000001100257202 */ /* 0x000fe20000000f00 */
[----:B------:R-:W-:Y:S02]  /*2430*/  IMAD.MOV.U32 R35, RZ, RZ, R17 ;  /* 0x000000ffff237224 */ /* 0x000fe400078e0011 */
[----:B------:R-:W5:Y:S01]  /*2440*/  @!P1 LDG.E R27, desc[UR8][R4.64+0x480] ;  /* 0x00048008041b9981 */ /* 0x000f62000c1e1900 */
[----:B------:R-:W-:-:S03]  /*2450*/  ISETP.GE.U32.AND P1, PT, R45, R0, PT ;  /* 0x000000002d00720c */ /* 0x000fc60003f26070 */
[----:B------:R-:W5:Y:S04]  /*2460*/  @!P6 LDG.E R53, desc[UR8][R4.64+0x880] ;  /* 0x000880080435e981 */ /* 0x000f68000c1e1900 */
[----:B------:R-:W5:Y:S01]  /*2470*/  @!P5 LDG.E R33, desc[UR8][R4.64+0x600] ;  /* 0x000600080421d981 */ /* 0x000f62000c1e1900 */
[----:B------:R-:W-:-:S03]  /*2480*/  ISETP.GE.U32.AND P5, PT, R40, R0, PT ;  /* 0x000000002800720c */ /* 0x000fc60003fa6070 */
[----:B------:R-:W5:Y:S01]  /*2490*/  @!P2 LDG.E R35, desc[UR8][R4.64+0x680] ;  /* 0x000680080423a981 */ /* 0x000f62000c1e1900 */
[----:B------:R-:W-:-:S03]  /*24a0*/  ISETP.GE.U32.AND P2, PT, R2, R0, PT ;  /* 0x000000000200720c */ /* 0x000fc60003f46070 */
[----:B------:R-:W5:Y:S01]  /*24b0*/  @!P4 LDG.E R37, desc[UR8][R4.64+0x700] ;  /* 0x000700080425c981 */ /* 0x000f62000c1e1900 */
[----:B------:R-:W-:Y:S01]  /*24c0*/  ISETP.GE.U32.AND P4, PT, R3, R0, PT ;  /* 0x000000000300720c */ /* 0x000fe20003f86070 */
[--C-:B------:R-:W-:Y:S01]  /*24d0*/  IMAD.MOV.U32 R43, RZ, RZ, R17.reuse ;  /* 0x000000ffff2b7224 */ /* 0x100fe200078e0011 */
[----:B------:R-:W-:Y:S01]  /*24e0*/  MOV R18, R17 ;  /* 0x0000001100127202 */ /* 0x000fe20000000f00 */
[--C-:B------:R-:W-:Y:S02]  /*24f0*/  IMAD.MOV.U32 R47, RZ, RZ, R17.reuse ;  /* 0x000000ffff2f7224 */ /* 0x100fe400078e0011 */
[--C-:B------:R-:W-:Y:S02]  /*2500*/  IMAD.MOV.U32 R14, RZ, RZ, R17.reuse ;  /* 0x000000ffff0e7224 */ /* 0x100fe400078e0011 */
[----:B------:R-:W-:Y:S01]  /*2510*/  IMAD.MOV.U32 R16, RZ, RZ, R17 ;  /* 0x000000ffff107224 */ /* 0x000fe200078e0011 */
[----:B------:R-:W5:Y:S04]  /*2520*/  @!P0 LDG.E R43, desc[UR8][R4.64+0x780] ;  /* 0x00078008042b8981 */ /* 0x000f68000c1e1900 */
[----:B------:R-:W5:Y:S04]  /*2530*/  @!P1 LDG.E R47, desc[UR8][R4.64+0x800] ;  /* 0x00080008042f9981 */ /* 0x000f68000c1e1900 */
[----:B------:R-:W5:Y:S04]  /*2540*/  @!P3 LDG.E R14, desc[UR8][R4.64+0x900] ;  /* 0x00090008040eb981 */ /* 0x000f68000c1e1900 */
[----:B------:R-:W5:Y:S04]  /*2550*/  @!P5 LDG.E R16, desc[UR8][R4.64+0x980] ;  /* 0x000980080410d981 */ /* 0x000f68000c1e1900 */
[----:B------:R-:W5:Y:S04]  /*2560*/  @!P2 LDG.E R18, desc[UR8][R4.64+0xa00] ;  /* 0x000a00080412a981 */ /* 0x000f68000c1e1900 */
[----:B------:R-:W5:Y:S01]  /*2570*/  @!P4 LDG.E R17, desc[UR8][R4.64+0xa80] ;  /* 0x000a80080411c981 */ /* 0x000f62000c1e1900 */
[----:B------:R-:W0:Y:S01]  /*2580*/  S2R R3, SR_LANEID ;  /* 0x0000000000037919 */ /* 0x000e220000000000 */
[----:B------:R-:W1:Y:S01]  /*2590*/  S2UR UR5, SR_CgaCtaId ;  /* 0x00000000000579c3 */ /* 0x000e620000008800 */
[----:B------:R-:W-:Y:S01]  /*25a0*/  SHF.R.U32.HI R42, RZ, 0x5, R6 ;  /* 0x00000005ff2a7819 */ /* 0x000fe20000011606 */
[----:B------:R-:W-:Y:S01]  /*25b0*/  UMOV UR4, 0x400 ;  /* 0x0000040000047882 */ /* 0x000fe20000000000 */
[----:B------:R-:W-:Y:S01]  /*25c0*/  ISETP.NE.AND P0, PT, R39, RZ, PT ;  /* 0x000000ff2700720c */ /* 0x000fe20003f05270 */
[----:B-1----:R-:W-:-:S02]  /*25d0*/  ULEA UR4, UR5, UR4, 0x18 ;  /* 0x0000000405047291 */ /* 0x002fc4000f8ec0ff */
[----:B0-----:R-:W-:-:S05]  /*25e0*/  IMAD R38, R42, 0x2c0, R3 ;  /* 0x000002c02a267824 */ /* 0x001fca00078e0203 */
[----:B------:R-:W-:-:S05]  /*25f0*/  LEA R38, R38, UR4, 0x2 ;  /* 0x0000000426267c11 */ /* 0x000fca000f8e10ff */
[----:B--2---:R-:W-:Y:S04]  /*2600*/  STS [R38], R7 ;  /* 0x0000000726007388 */ /* 0x004fe80000000800 */
[----:B---3--:R-:W-:Y:S04]  /*2610*/  STS [R38+0x80], R9 ;  /* 0x0000800926007388 */ /* 0x008fe80000000800 */
[----:B----4-:R-:W-:Y:S04]  /*2620*/  STS [R38+0x300], R21 ;  /* 0x0003001526007388 */ /* 0x010fe80000000800 */
[----:B-----5:R-:W-:Y:S04]  /*2630*/  STS [R38+0x500], R29 ;  /* 0x0005001d26007388 */ /* 0x020fe80000000800 */
[----:B------:R-:W-:Y:S04]  /*2640*/  STS [R38+0x380], R23 ;  /* 0x0003801726007388 */ /* 0x000fe80000000800 */
[----:B------:R0:W-:Y:S04]  /*2650*/  STS [R38+0x280], R19 ;  /* 0x0002801326007388 */ /* 0x0001e80000000800 */
[----:B------:R-:W-:Y:S01]  /*2660*/  STS [R38+0x100], R11 ;  /* 0x0001000b26007388 */ /* 0x000fe20000000800 */
[----:B0-----:R-:W-:-:S03]  /*2670*/  IMAD R19, R3, 0x54, R38 ;  /* 0x0000005403137824 */ /* 0x001fc600078e0226 */
[----:B------:R-:W-:Y:S04]  /*2680*/  STS [R38+0x580], R31 ;  /* 0x0005801f26007388 */ /* 0x000fe80000000800 */
[----:B------:R-:W-:Y:S04]  /*2690*/  STS [R38+0x400], R25 ;  /* 0x0004001926007388 */ /* 0x000fe80000000800 */
[----:B------:R0:W-:Y:S02]  /*26a0*/  STS [R38+0x880], R53 ;  /* 0x0008803526007388 */ /* 0x0001e40000000800 */
[----:B0-----:R-:W0:Y:S02]  /*26b0*/  S2R R53, SR_TID.X ;  /* 0x0000000000357919 */ /* 0x001e240000002100 */
        /* <DEDUP_REMOVED lines=13> */
[----:B------:R1:W2:Y:S04]  /*2790*/  LDS.64 R4, [R19] ;  /* 0x0000000013047984 */ /* 0x0002a80000000a00 */
        /* <DEDUP_REMOVED lines=11> */
[----:B--2---:R-:W-:Y:S05]  /*2850*/  @P0 BRA `(.L_x_512) ;  /* 0x0000000400300947 */ /* 0x004fea0003800000 */
[----:B-1----:R-:W-:Y:S01]  /*2860*/  FADD R16, R4, R5 ;  /* 0x0000000504107221 */ /* 0x002fe20000000000 */
[----:B---3--:R-:W-:Y:S01]  /*2870*/  FADD R17, R6, R7 ;  /* 0x0000000706117221 */ /* 0x008fe20000000000 */
[----:B----4-:R-:W-:Y:S01]  /*2880*/  FADD R18, R8, R9 ;  /* 0x0000000908127221 */ /* 0x010fe20000000000 */
        /* <DEDUP_REMOVED lines=18> */
[----:B------:R-:W-:Y:S02]  /*29b0*/  ISETP.NE.AND P2, PT, R42, 0xb, PT ;  /* 0x0000000b2a00780c */ /* 0x000fe40003f45270 */
[----:B------:R-:W-:Y:S01]  /*29c0*/  ISETP.NE.AND P3, PT, R3, RZ, PT ;  /* 0x000000ff0300720c */ /* 0x000fe20003f65270 */
        /* <DEDUP_REMOVED lines=39> */
[----:B------:R-:W-:Y:S02]  /*2c40*/  FSEL R16, R22, R16, !P0 ;  /* 0x0000001016107208 */ /* 0x000fe40004000000 */
[----:B------:R-:W-:-:S04]  /*2c50*/  ISETP.NE.AND P0, PT, R42, 0x8, PT ;  /* 0x000000082a00780c */ /* 0x000fc80003f05270 */
[----:B------:R-:W-:Y:S02]  /*2c60*/  FSEL R16, R23, R16, !P0 ;  /* 0x0000001017107208 */ /* 0x000fe40004000000 */
[----:B------:R-:W-:-:S04]  /*2c70*/  ISETP.NE.AND P0, PT, R42, 0x9, PT ;  /* 0x000000092a00780c */ /* 0x000fc80003f05270 */
[----:B------:R-:W-:Y:S02]  /*2c80*/  FSEL R16, R24, R16, !P0 ;  /* 0x0000001018107208 */ /* 0x000fe40004000000 */
[----:B------:R-:W-:Y:S02]  /*2c90*/  ISETP.GE.U32.AND P0, PT, R53, 0x20, PT ;  /* 0x000000203500780c */ /* 0x000fe40003f06070 */
        /* <DEDUP_REMOVED lines=8> */
.L_x_512:
        /* <DEDUP_REMOVED lines=70> */
[C---:B------:R-:W-:Y:S02]  /*3180*/  ISETP.GT.U32.AND P0, PT, R53.reuse, 0x1f, PT ;  /* 0x0000001f3500780c */ /* 0x040fe40003f04070 */
        /* <DEDUP_REMOVED lines=20> */
.L_x_559:
[----:B------:R-:W-:Y:S05]  /*32d0*/  @!P0 BRA `(.L_x_516) ;  /* 0x0000000000748947 */ /* 0x000fea0003800000 */
[----:B------:R-:W-:-:S07]  /*32e0*/  HFMA2 R22, -RZ, RZ, 0, 5.6743621826171875e-05 ;  /* 0x000003b8ff167431 */ /* 0x000fce00000001ff */
.L_x_518:
[----:B------:R-:W-:Y:S02]  /*32f0*/  VIADD R24, R22, 0x1 ;  /* 0x0000000116187836 */ /* 0x000fe40000000000 */
[----:B------:R-:W-:Y:S02]  /*3300*/  IMAD R42, R39, 0x41a7, RZ ;  /* 0x000041a7272a7824 */ /* 0x000fe400078e02ff */
[----:B------:R-:W0:Y:S01]  /*3310*/  I2F.U32.RP R25, R24 ;  /* 0x0000001800197306 */ /* 0x000e220000209000 */
[----:B------:R-:W-:Y:S02]  /*3320*/  IADD3 R43, PT, PT, RZ, -R24, RZ ;  /* 0x80000018ff2b7210 */ /* 0x000fe40007ffe0ff */
[----:B------:R-:W-:-:S05]  /*3330*/  ISETP.NE.U32.AND P2, PT, R24, RZ, PT ;  /* 0x000000ff1800720c */ /* 0x000fca0003f45070 */
[----:B0-----:R-:W0:Y:S02]  /*3340*/  MUFU.RCP R25, R25 ;  /* 0x0000001900197308 */ /* 0x001e240000001000 */
[----:B0-----:R-:W-:-:S06]  /*3350*/  VIADD R20, R25, 0xffffffe ;  /* 0x0ffffffe19147836 */ /* 0x001fcc0000000000 */
[----:B------:R0:W1:Y:S02]  /*3360*/  F2I.FTZ.U32.TRUNC.NTZ R21, R20 ;  /* 0x0000001400157305 */ /* 0x000064000021f000 */
[----:B0-----:R-:W-:Y:S02]  /*3370*/  IMAD.MOV.U32 R20, RZ, RZ, RZ ;  /* 0x000000ffff147224 */ /* 0x001fe400078e00ff */
[----:B-1----:R-:W-:-:S04]  /*3380*/  IMAD R39, R43, R21, RZ ;  /* 0x000000152b277224 */ /* 0x002fc800078e02ff */
[----:B------:R-:W-:Y:S01]  /*3390*/  IMAD.HI.U32 R26, R21, R39, R20 ;  /* 0x00000027151a7227 */ /* 0x000fe200078e0014 */
[----:B------:R-:W-:-:S05]  /*33a0*/  LOP3.LUT R39, R42, 0x7fffffff, RZ, 0xc0, !PT ;  /* 0x7fffffff2a277812 */ /* 0x000fca00078ec0ff */
[----:B------:R-:W-:-:S04]  /*33b0*/  IMAD.HI.U32 R26, R26, R39, RZ ;  /* 0x000000271a1a7227 */ /* 0x000fc800078e00ff */
[----:B------:R-:W-:-:S04]  /*33c0*/  IMAD.MOV R26, RZ, RZ, -R26 ;  /* 0x000000ffff1a7224 */ /* 0x000fc800078e0a1a */
[----:B------:R-:W-:-:S05]  /*33d0*/  IMAD R21, R24, R26, R39 ;  /* 0x0000001a18157224 */ /* 0x000fca00078e0227 */
[----:B------:R-:W-:-:S13]  /*33e0*/  ISETP.GE.U32.AND P0, PT, R21, R24, PT ;  /* 0x000000181500720c */ /* 0x000fda0003f06070 */
[----:B------:R-:W-:-:S04]  /*33f0*/  @P0 IADD3 R21, PT, PT, -R24, R21, RZ ;  /* 0x0000001518150210 */ /* 0x000fc80007ffe1ff */
[----:B------:R-:W-:-:S13]  /*3400*/  ISETP.GE.U32.AND P0, PT, R21, R24, PT ;  /* 0x000000181500720c */ /* 0x000fda0003f06070 */
[----:B------:R-:W-:Y:S01]  /*3410*/  @P0 IMAD.IADD R21, R21, 0x1, -R24 ;  /* 0x0000000115150824 */ /* 0x000fe200078e0a18 */
        /* <DEDUP_REMOVED lines=8> */
.L_x_562:
[----:B------:R-:W-:Y:S05]  /*34a0*/  @P0 BRA `(.L_x_518) ;  /* 0xfffffffc00900947 */ /* 0x000fea000383ffff */
.L_x_516:
[----:B------:R-:W-:Y:S01]  /*34b0*/  UMOV UR5, 0xffffffff ;  /* 0xffffffff00057882 */ /* 0x000fe20000000000 */
[----:B------:R-:W-:Y:S02]  /*34c0*/  ISETP.NE.AND P0, PT, R24, 0x65, PT ;  /* 0x000000651800780c */ /* 0x000fe40003f05270 */
[----:B------:R-:W-:Y:S11]  /*34d0*/  BRA.DIV UR5, `(.L_x_519) ;  /* 0x0000001a05b87947 */ /* 0x000ff6000b800000 */
[----:B------:R-:W0:Y:S01]  /*34e0*/  S2R R53, SR_GEMASK ;  /* 0x0000000000357919 */ /* 0x000e220000003c00 */
[----:B------:R-:W-:Y:S02]  /*34f0*/  VOTE.ANY R21, PT, !P0 ;  /* 0x0000000000157806 */ /* 0x000fe400040e0100 */
[----:B------:R-:W-:Y:S02]  /*3500*/  IADD3 R17, PT, PT, R3, 0x2, RZ ;  /* 0x0000000203117810 */ /* 0x000fe40007ffe0ff */
[----:B0-----:R-:W-:-:S05]  /*3510*/  LOP3.LUT R21, R21, 0x80000000, R53, 0xec, !PT ;  /* 0x8000000015157812 */ /* 0x001fca00078eec35 */
[----:B------:R-:W-:-:S05]  /*3520*/  VIADD R16, R21, 0xffffffff ;  /* 0xffffffff15107836 */ /* 0x000fca0000000000 */
[----:B------:R-:W-:Y:S02]  /*3530*/  LOP3.LUT R16, R21, R16, RZ, 0xc, !PT ;  /* 0x0000001015107212 */ /* 0x000fe400078e0cff */
[C---:B------:R-:W-:Y:S02]  /*3540*/  IADD3 R21, PT, PT, R3.reuse, 0x10, RZ ;  /* 0x0000001003157810 */ /* 0x040fe40007ffe0ff */
[----:B------:R-:W0:Y:S02]  /*3550*/  POPC R44, R16 ;  /* 0x00000010002c7309 */ /* 0x000e240000000000 */
[----:B0-----:R-:W0:Y:S01]  /*3560*/  SHFL.DOWN PT, R22, R25, 0x1, R44 ;  /* 0x0820000019167989 */ /* 0x001e2200000e002c */
[-C--:B------:R-:W-:Y:S02]  /*3570*/  ISETP.GE.AND P0, PT, R3, R44.reuse, PT ;  /* 0x0000002c0300720c */ /* 0x080fe40003f06270 */
[----:B------:R-:W-:-:S11]  /*3580*/  ISETP.GT.AND P2, PT, R21, R44, PT ;  /* 0x0000002c1500720c */ /* 0x000fd60003f44270 */
[----:B0-----:R-:W-:Y:S01]  /*3590*/  @!P0 FADD R25, R22, R25 ;  /* 0x0000001916198221 */ /* 0x001fe20000000000 */
[----:B------:R-:W-:Y:S01]  /*35a0*/  ISETP.GT.AND P0, PT, R17, R44, PT ;  /* 0x0000002c1100720c */ /* 0x000fe20003f04270 */
[----:B------:R-:W-:-:S03]  /*35b0*/  VIADD R17, R3, 0x4 ;  /* 0x0000000403117836 */ /* 0x000fc60000000000 */
        /* <DEDUP_REMOVED lines=11> */
[----:B------:R-:W-:Y:S01]  /*3670*/  ISETP.NE.AND P0, PT, R24, 0x65, PT ;  /* 0x000000651800780c */ /* 0x000fe20003f05270 */
[----:B------:R-:W-:-:S03]  /*3680*/  IMAD.X R42, RZ, RZ, R17, P3 ;  /* 0x000000ffff2a7224 */ /* 0x000fc600018e0611 */
[----:B------:R-:W0:Y:S09]  /*3690*/  SHFL.DOWN PT, R22, R25, 0x10, R44 ;  /* 0x0a00000019167989 */ /* 0x000e3200000e002c */
[----:B------:R-:W-:Y:S01]  /*36a0*/  VOTE.ALL P0, P0 ;  /* 0x0000000000ff7806 */ /* 0x000fe20000000000 */
[----:B0-----:R-:W-:-:S04]  /*36b0*/  @!P2 FADD R25, R25, R22 ;  /* 0x000000161919a221 */ /* 0x001fc80000000000 */
[----:B------:R-:W-:-:S08]  /*36c0*/  IMAD.MOV.U32 R43, RZ, RZ, R25 ;  /* 0x000000ffff2b7224 */ /* 0x000fd000078e0019 */
.L_x_571:
[----:B------:R-:W-:Y:S05]  /*36d0*/  @!P0 BRA `(.L_x_520) ;  /* 0x0000000400248947 */ /* 0x000fea0003800000 */
[----:B------:R-:W-:-:S07]  /*36e0*/  HFMA2 R44, -RZ, RZ, 0, 5.6743621826171875e-05 ;  /* 0x000003b8ff2c7431 */ /* 0x000fce00000001ff */
.L_x_526:
        /* <DEDUP_REMOVED lines=10> */
.L_x_574:
[----:B------:R-:W-:Y:S05]  /*3790*/  @!P0 BRA `(.L_x_522) ;  /* 0x0000000000748947 */ /* 0x000fea0003800000 */
[----:B------:R-:W-:-:S07]  /*37a0*/  MOV R22, R44 ;  /* 0x0000002c00167202 */ /* 0x000fce0000000f00 */
.L_x_524:
[----:B------:R-:W-:Y:S02]  /*37b0*/  VIADD R24, R22, 0x1 ;  /* 0x0000000116187836 */ /* 0x000fe40000000000 */
[----:B------:R-:W-:Y:S02]  /*37c0*/  IMAD R39, R39, 0x41a7, RZ ;  /* 0x000041a727277824 */ /* 0x000fe400078e02ff */
[----:B------:R-:W0:Y:S01]  /*37d0*/  I2F.U32.RP R21, R24 ;  /* 0x0000001800157306 */ /* 0x000e220000209000 */
[----:B------:R-:W-:Y:S02]  /*37e0*/  IADD3 R20, PT, PT, RZ, -R24, RZ ;  /* 0x80000018ff147210 */ /* 0x000fe40007ffe0ff */
[----:B------:R-:W-:Y:S02]  /*37f0*/  LOP3.LUT R39, R39, 0x7fffffff, RZ, 0xc0, !PT ;  /* 0x7fffffff27277812 */ /* 0x000fe400078ec0ff */
[----:B------:R-:W-:-:S03]  /*3800*/  ISETP.NE.U32.AND P2, PT, R24, RZ, PT ;  /* 0x000000ff1800720c */ /* 0x000fc60003f45070 */
[----:B0-----:R-:W0:Y:S02]  /*3810*/  MUFU.RCP R21, R21 ;  /* 0x0000001500157308 */ /* 0x001e240000001000 */
[----:B0-----:R-:W-:-:S06]  /*3820*/  VIADD R21, R21, 0xffffffe ;  /* 0x0ffffffe15157836 */ /* 0x001fcc0000000000 */
[----:B------:R-:W0:Y:S02]  /*3830*/  F2I.FTZ.U32.TRUNC.NTZ R21, R21 ;  /* 0x0000001500157305 */ /* 0x000e24000021f000 */
[----:B0-----:R-:W-:Y:S02]  /*3840*/  IMAD R25, R20, R21, RZ ;  /* 0x0000001514197224 */ /* 0x001fe400078e02ff */
[----:B------:R-:W-:-:S04]  /*3850*/  IMAD.MOV.U32 R20, RZ, RZ, RZ ;  /* 0x000000ffff147224 */ /* 0x000fc800078e00ff */
[----:B------:R-:W-:-:S06]  /*3860*/  IMAD.HI.U32 R20, R21, R25, R20 ;  /* 0x0000001915147227 */ /* 0x000fcc00078e0014 */
        /* <DEDUP_REMOVED lines=15> */
.L_x_577:
[----:B------:R-:W-:Y:S05]  /*3960*/  @P0 BRA `(.L_x_524) ;  /* 0xfffffffc00900947 */ /* 0x000fea000383ffff */
.L_x_522:
[----:B------:R-:W-:Y:S01]  /*3970*/  UMOV UR5, 0xffffffff ;  /* 0xffffffff00057882 */ /* 0x000fe20000000000 */
[----:B------:R-:W-:Y:S02]  /*3980*/  ISETP.NE.AND P0, PT, R24, 0x65, PT ;  /* 0x000000651800780c */ /* 0x000fe40003f05270 */
[----:B------:R-:W-:Y:S11]  /*3990*/  BRA.DIV UR5, `(.L_x_525) ;  /* 0x0000001a05c07947 */ /* 0x000ff6000b800000 */
[----:B------:R-:W-:Y:S01]  /*39a0*/  VOTE.ANY R21, PT, !P0 ;  /* 0x0000000000157806 */ /* 0x000fe200040e0100 */
[----:B------:R-:W-:Y:S01]  /*39b0*/  VIADD R23, R23, 0xffffffe0 ;  /* 0xffffffe017177836 */ /* 0x000fe20000000000 */
[----:B------:R-:W-:Y:S02]  /*39c0*/  IADD3 R17, PT, PT, R3, 0x2, RZ ;  /* 0x0000000203117810 */ /* 0x000fe40007ffe0ff */
[----:B------:R-:W-:-:S05]  /*39d0*/  LOP3.LUT R21, R21, 0x80000000, R53, 0xec, !PT ;  /* 0x8000000015157812 */ /* 0x000fca00078eec35 */
[----:B------:R-:W-:-:S05]  /*39e0*/  VIADD R16, R21, 0xffffffff ;  /* 0xffffffff15107836 */ /* 0x000fca0000000000 */
[----:B------:R-:W-:-:S06]  /*39f0*/  LOP3.LUT R16, R21, R16, RZ, 0xc, !PT ;  /* 0x0000001015107212 */ /* 0x000fcc00078e0cff */
[----:B------:R-:W0:Y:S02]  /*3a00*/  POPC R16, R16 ;  /* 0x0000001000107309 */ /* 0x000e240000000000 */
[----:B0-----:R-:W0:Y:S01]  /*3a10*/  SHFL.DOWN PT, R22, R25, 0x1, R16 ;  /* 0x0820000019167989 */ /* 0x001e2200000e0010 */
[----:B------:R-:W-:-:S13]  /*3a20*/  ISETP.GE.AND P0, PT, R3, R16, PT ;  /* 0x000000100300720c */ /* 0x000fda0003f06270 */
        /* <DEDUP_REMOVED lines=10> */
[----:B------:R-:W-:Y:S02]  /*3ad0*/  IADD3 R17, PT, PT, R3, 0x10, RZ ;  /* 0x0000001003117810 */ /* 0x000fe40007ffe0ff */
        /* <DEDUP_REMOVED lines=8> */
.L_x_586:
[----:B------:R-:W-:Y:S05]  /*3b60*/  @P0 BRA `(.L_x_526) ;  /* 0xfffffff800e00947 */ /* 0x000fea000383ffff */
.L_x_520:
        /* <DEDUP_REMOVED lines=15> */
.L_x_514:
[----:B------:R-:W-:Y:S05]  /*3c60*/  WARPSYNC.ALL ;  /* 0x0000000000007948 */ /* 0x000fea0003800000 */
[----:B------:R-:W0:Y:S08]  /*3c70*/  S2UR UR5, SR_CgaCtaId ;  /* 0x00000000000579c3 */ /* 0x000e300000008800 */
[----:B------:R-:W-:Y:S06]  /*3c80*/  BAR.SYNC.DEFER_BLOCKING 0x0 ;  /* 0x0000000000007b1d */ /* 0x000fec0000010000 */
[----:B------:R-:W-:Y:S01]  /*3c90*/  UMOV UR4, 0x400 ;  /* 0x0000040000047882 */ /* 0x000fe20000000000 */
[----:B------:R-:W2:Y:S01]  /*3ca0*/  S2R R17, SR_TID.X ;  /* 0x0000000000117919 */ /* 0x000ea20000002100 */
[----:B0-----:R-:W-:-:S09]  /*3cb0*/  ULEA UR4, UR5, UR4, 0x18 ;  /* 0x0000000405047291 */ /* 0x001fd2000f8ec0ff */
[----:B------:R-:W0:Y:S01]  /*3cc0*/  LDS R3, [UR4+0x4c] ;  /* 0x00004c04ff037984 */ /* 0x000e220008000800 */
[----:B--2---:R-:W-:-:S13]  /*3cd0*/  ISETP.NE.AND P0, PT, R17, RZ, PT ;  /* 0x000000ff1100720c */ /* 0x004fda0003f05270 */
[----:B0-----:R-:W-:-:S04]  /*3ce0*/  @P0 FADD R16, R3, R16 ;  /* 0x0000001003100221 */ /* 0x001fc80000000000 */
[----:B------:R-:W-:-:S07]  /*3cf0*/  FADD R4, R4, R16 ;  /* 0x0000001004047221 */ /* 0x000fce0000000000 */
.L_x_513:
[----:B------:R-:W-:Y:S01]  /*3d00*/  FADD R5, R5, R4 ;  /* 0x0000000405057221 */ /* 0x000fe20000000000 */
[----:B------:R-:W0:Y:S01]  /*3d10*/  S2R R16, SR_TID.X ;  /* 0x0000000000107919 */ /* 0x000e220000002100 */
[----:B------:R-:W2:Y:S01]  /*3d20*/  S2UR UR5, SR_CTAID.X ;  /* 0x00000000000579c3 */ /* 0x000ea20000002500 */
[----:B------:R-:W3:Y:S01]  /*3d30*/  LDCU.64 UR6, c[0x0][0x388] ;  /* 0x00007100ff0677ac */ /* 0x000ee20008000a00 */
[----:B------:R-:W-:Y:S01]  /*3d40*/  FADD R6, R6, R5 ;  /* 0x0000000506067221 */ /* 0x000fe20000000000 */
[----:B------:R-:W4:Y:S03]  /*3d50*/  S2R R3, SR_LANEID ;  /* 0x0000000000037919 */ /* 0x000f260000000000 */
[----:B------:R-:W-:-:S04]  /*3d60*/  FADD R7, R7, R6 ;  /* 0x0000000607077221 */ /* 0x000fc80000000000 */
[----:B------:R-:W-:-:S04]  /*3d70*/  FADD R8, R8, R7 ;  /* 0x0000000708087221 */ /* 0x000fc80000000000 */
[----:B------:R-:W-:-:S04]  /*3d80*/  FADD R9, R9, R8 ;  /* 0x0000000809097221 */ /* 0x000fc80000000000 */
[----:B------:R-:W-:-:S04]  /*3d90*/  FADD R10, R10, R9 ;  /* 0x000000090a0a7221 */ /* 0x000fc80000000000 */
[----:B------:R-:W-:-:S04]  /*3da0*/  FADD R11, R11, R10 ;  /* 0x0000000a0b0b7221 */ /* 0x000fc80000000000 */
[----:B------:R-:W-:-:S04]  /*3db0*/  FADD R12, R12, R11 ;  /* 0x0000000b0c0c7221 */ /* 0x000fc80000000000 */
[----:B------:R-:W-:Y:S01]  /*3dc0*/  FADD R13, R13, R12 ;  /* 0x0000000c0d0d7221 */ /* 0x000fe20000000000 */
[----:B------:R-:W-:Y:S01]  /*3dd0*/  BAR.SYNC.DEFER_BLOCKING 0x0 ;  /* 0x0000000000007b1d */ /* 0x000fe20000010000 */
[----:B0-----:R-:W-:Y:S02]  /*3de0*/  ISETP.NE.AND P0, PT, R16, RZ, PT ;  /* 0x000000ff1000720c */ /* 0x001fe40003f05270 */
[----:B------:R-:W-:Y:S01]  /*3df0*/  FADD R14, R14, R13 ;  /* 0x0000000d0e0e7221 */ /* 0x000fe20000000000 */
[----:B----4-:R-:W-:-:S03]  /*3e00*/  IMAD R3, R3, 0x54, R38 ;  /* 0x0000005403037824 */ /* 0x010fc600078e0226 */
[----:B------:R-:W-:-:S04]  /*3e10*/  FADD R15, R15, R14 ;  /* 0x0000000e0f0f7221 */ /* 0x000fc80000000000 */
[----:B------:R-:W-:-:S04]  /*3e20*/  FADD R28, R28, R15 ;  /* 0x0000000f1c1c7221 */ /* 0x000fc80000000000 */
[----:B------:R-:W-:-:S04]  /*3e30*/  FADD R29, R29, R28 ;  /* 0x0000001c1d1d7221 */ /* 0x000fc80000000000 */
[----:B------:R-:W-:-:S04]  /*3e40*/  FADD R30, R30, R29 ;  /* 0x0000001d1e1e7221 */ /* 0x000fc80000000000 */
[----:B------:R-:W-:Y:S01]  /*3e50*/  FADD R31, R31, R30 ;  /* 0x0000001e1f1f7221 */ /* 0x000fe20000000000 */
[----:B------:R0:W-:Y:S03]  /*3e60*/  STS.64 [R3], R4 ;  /* 0x0000000403007388 */ /* 0x0001e60000000a00 */
[----:B------:R-:W-:Y:S01]  /*3e70*/  FADD R32, R32, R31 ;  /* 0x0000001f20207221 */ /* 0x000fe20000000000 */
[----:B------:R-:W-:Y:S03]  /*3e80*/  STS.64 [R3+0x8], R6 ;  /* 0x0000080603007388 */ /* 0x000fe60000000a00 */
[----:B------:R-:W-:Y:S01]  /*3e90*/  FADD R33, R33, R32 ;  /* 0x0000002021217221 */ /* 0x000fe20000000000 */
[----:B------:R-:W-:Y:S03]  /*3ea0*/  STS.64 [R3+0x10], R8 ;  /* 0x0000100803007388 */ /* 0x000fe60000000a00 */
[----:B------:R-:W-:Y:S01]  /*3eb0*/  FADD R34, R34, R33 ;  /* 0x0000002122227221 */ /* 0x000fe20000000000 */
[----:B------:R4:W-:Y:S01]  /*3ec0*/  STS.64 [R3+0x18], R10 ;  /* 0x0000180a03007388 */ /* 0x0009e20000000a00 */
[----:B0-----:R-:W2:Y:S02]  /*3ed0*/  LDC R4, c[0x0][0x398] ;  /* 0x0000e600ff047b82 */ /* 0x001ea40000000800 */
[----:B------:R-:W-:Y:S01]  /*3ee0*/  FADD R35, R35, R34 ;  /* 0x0000002223237221 */ /* 0x000fe20000000000 */
[----:B------:R0:W-:Y:S03]  /*3ef0*/  STS.64 [R3+0x20], R12 ;  /* 0x0000200c03007388 */ /* 0x0001e60000000a00 */
[----:B------:R-:W-:Y:S01]  /*3f00*/  FADD R16, R36, R35 ;  /* 0x0000002324107221 */ /* 0x000fe20000000000 */
[----:B------:R5:W-:Y:S03]  /*3f10*/  STS.64 [R3+0x28], R14 ;  /* 0x0000280e03007388 */ /* 0x000be60000000a00 */
[----:B------:R-:W-:Y:S01]  /*3f20*/  FADD R17, R37, R16 ;  /* 0x0000001025117221 */ /* 0x000fe20000000000 */
[----:B------:R-:W-:Y:S04]  /*3f30*/  STS.64 [R3+0x30], R28 ;  /* 0x0000301c03007388 */ /* 0x000fe80000000a00 */
[----:B------:R-:W-:Y:S04]  /*3f40*/  STS.64 [R3+0x38], R30 ;  /* 0x0000381e03007388 */ /* 0x000fe80000000a00 */
[----:B------:R-:W-:Y:S04]  /*3f50*/  STS.64 [R3+0x40], R32 ;  /* 0x0000402003007388 */ /* 0x000fe80000000a00 */
[----:B------:R-:W-:Y:S01]  /*3f60*/  STS.64 [R3+0x48], R34 ;  /* 0x0000482203007388 */ /* 0x000fe20000000a00 */
[----:B--2---:R-:W-:-:S03]  /*3f70*/  VIADD R4, R4, UR5 ;  /* 0x0000000504047c36 */ /* 0x004fc60008000000 */
[----:B------:R2:W-:Y:S01]  /*3f80*/  STS.64 [R3+0x50], R16 ;  /* 0x0000501003007388 */ /* 0x0005e20000000a00 */
[----:B------:R-:W-:-:S03]  /*3f90*/  NOP ;  /* 0x0000000000007918 */ /* 0x000fc60000000000 */
[----:B------:R-:W-:Y:S04]  /*3fa0*/  LDS R6, [R38] ;  /* 0x0000000026067984 */ /* 0x000fe80000000800 */
[----:B------:R-:W-:Y:S04]  /*3fb0*/  LDS R8, [R38+0x80] ;  /* 0x0000800026087984 */ /* 0x000fe80000000800 */
[----:B-1----:R-:W-:Y:S04]  /*3fc0*/  LDS R43, [R38+0x100] ;  /* 0x00010000262b7984 */ /* 0x002fe80000000800 */
        /* <DEDUP_REMOVED lines=19> */
[----:B------:R1:W-:Y:S01]  /*4100*/  @!P0 STS [UR4+0x8400], R0 ;  /* 0x00840000ff008988 */ /* 0x0003e20008000804 */
[----:B------:R-:W-:Y:S06]  /*4110*/  BAR.SYNC.DEFER_BLOCKING 0x0 ;  /* 0x0000000000007b1d */ /* 0x000fec0000010000 */
[----:B------:R-:W0:Y:S01]  /*4120*/  S2R R5, SR_TID.X ;  /* 0x0000000000057919 */ /* 0x000e220000002100 */
[----:B----4-:R-:W4:Y:S01]  /*4130*/  S2R R10, SR_TID.X ;  /* 0x00000000000a7919 */ /* 0x010f220000002100 */
[----:B------:R-:W3:Y:S01]  /*4140*/  LDS R35, [UR4+0x8400] ;  /* 0x00840004ff237984 */ /* 0x000ee20008000800 */
[----:B0-----:R-:W-:-:S02]  /*4150*/  LOP3.LUT R12, R5, 0x1f, RZ, 0xc0, !PT ;  /* 0x0000001f050c7812 */ /* 0x001fc400078ec0ff */
[----:B------:R-:W-:-:S05]  /*4160*/  LOP3.LUT R5, R5, 0x3e0, RZ, 0xc0, !PT ;  /* 0x000003e005057812 */ /* 0x000fca00078ec0ff */
[----:B-----5:R-:W-:Y:S01]  /*4170*/  IMAD R14, R5, 0x16, R12 ;  /* 0x00000016050e7824 */ /* 0x020fe200078e020c */
[----:B----4-:R-:W-:Y:S01]  /*4180*/  LOP3.LUT R12, R10, 0x3e0, RZ, 0xc0, !PT ;  /* 0x000003e00a0c7812 */ /* 0x010fe200078ec0ff */
[----:B------:R-:W-:Y:S01]  /*4190*/  IMAD R5, R4, 0x2100, RZ ;  /* 0x0000210004057824 */ /* 0x000fe200078e02ff */
[----:B------:R-:W-:Y:S01]  /*41a0*/  LOP3.LUT R10, R10, 0x1f, RZ, 0xc0, !PT ;  /* 0x0000001f0a0a7812 */ /* 0x000fe200078ec0ff */
[----:B--2---:R-:W-:-:S03]  /*41b0*/  VIADD R16, R14, 0x20 ;  /* 0x000000200e107836 */ /* 0x004fc60000000000 */
[----:B------:R-:W-:Y:S01]  /*41c0*/  IADD3 R5, P0, PT, R5, R14, RZ ;  /* 0x0000000e05057210 */ /* 0x000fe20007f1e0ff */
[----:B------:R-:W-:-:S03]  /*41d0*/  IMAD R10, R12, 0x16, R10 ;  /* 0x000000160c0a7824 */ /* 0x000fc600078e020a */
[----:B-1----:R-:W-:Y:S02]  /*41e0*/  IADD3.X R0, PT, PT, RZ, RZ, RZ, P0, !PT ;  /* 0x000000ffff007210 */ /* 0x002fe400007fe4ff */
[C---:B---3--:R-:W-:Y:S02]  /*41f0*/  LEA R4, P0, R5.reuse, UR6, 0x2 ;  /* 0x0000000605047c11 */ /* 0x048fe4000f8010ff */
[----:B------:R-:W-:Y:S02]  /*4200*/  IADD3 R12, PT, PT, R10, 0xa0, RZ ;  /* 0x000000a00a0c7810 */ /* 0x000fe40007ffe0ff */
[-C--:B------:R-:W-:Y:S01]  /*4210*/  ISETP.GE.AND P6, PT, R14, R35.reuse, PT ;  /* 0x000000230e00720c */ /* 0x080fe20003fc6270 */
[C---:B------:R-:W-:Y:S01]  /*4220*/  VIADD R14, R10.reuse, 0xc0 ;  /* 0x000000c00a0e7836 */ /* 0x040fe20000000000 */
[----:B------:R-:W-:Y:S01]  /*4230*/  LEA.HI.X R5, R5, UR7, R0, 0x2, P0 ;  /* 0x0000000705057c11 */ /* 0x000fe200080f1400 */
[----:B------:R-:W-:Y:S01]  /*4240*/  VIADD R0, R10, 0x40 ;  /* 0x000000400a007836 */ /* 0x000fe20000000000 */
[----:B------:R-:W-:-:S02]  /*4250*/  ISETP.GE.AND P5, PT, R16, R35, PT ;  /* 0x000000231000720c */ /* 0x000fc40003fa6270 */
[-C--:B------:R-:W-:Y:S02]  /*4260*/  ISETP.GE.AND P4, PT, R51, R35.reuse, PT ;  /* 0x000000233300720c */ /* 0x080fe40003f86270 */
[-C--:B------:R-:W-:Y:S01]  /*4270*/  ISETP.GE.AND P3, PT, R0, R35.reuse, PT ;  /* 0x000000230000720c */ /* 0x080fe20003f66270 */
[----:B------:R-:W-:Y:S01]  /*4280*/  VIADD R0, R10, 0xe0 ;  /* 0x000000e00a007836 */ /* 0x000fe20000000000 */
[-C--:B------:R-:W-:Y:S02]  /*4290*/  ISETP.GE.AND P0, PT, R52, R35.reuse, PT ;  /* 0x000000233400720c */ /* 0x080fe40003f06270 */
[-C--:B------:R-:W-:Y:S01]  /*42a0*/  ISETP.GE.AND P2, PT, R12, R35.reuse, PT ;  /* 0x000000230c00720c */ /* 0x080fe20003f46270 */
[----:B------:R0:W-:Y:S01]  /*42b0*/  @!P6 STG.E desc[UR8][R4.64], R6 ;  /* 0x000000060400e986 */ /* 0x0001e2000c101908 */
[-C--:B------:R-:W-:Y:S02]  /*42c0*/  ISETP.GE.AND P1, PT, R14, R35.reuse, PT ;  /* 0x000000230e00720c */ /* 0x080fe40003f26270 */
[-C--:B------:R-:W-:Y:S01]  /*42d0*/  ISETP.GE.AND P6, PT, R0, R35.reuse, PT ;  /* 0x000000230000720c */ /* 0x080fe20003fc6270 */
[C---:B------:R-:W-:Y:S01]  /*42e0*/  VIADD R0, R10.reuse, 0x140 ;  /* 0x000001400a007836 */ /* 0x040fe20000000000 */
[----:B------:R-:W-:Y:S01]  /*42f0*/  IADD3 R12, PT, PT, R10, 0x100, RZ ;  /* 0x000001000a0c7810 */ /* 0x000fe20007ffe0ff */
[----:B------:R0:W-:Y:S03]  /*4300*/  @!P5 STG.E desc[UR8][R4.64+0x80], R8 ;  /* 0x000080080400d986 */ /* 0x0001e6000c101908 */
[-C--:B------:R-:W-:Y:S01]  /*4310*/  ISETP.GE.AND P5, PT, R12, R35.reuse, PT ;  /* 0x000000230c00720c */ /* 0x080fe20003fa6270 */
[----:B------:R0:W-:Y:S01]  /*4320*/  @!P4 STG.E desc[UR8][R4.64+0x200], R53 ;  /* 0x000200350400c986 */ /* 0x0001e2000c101908 */
[----:B------:R-:W-:Y:S01]  /*4330*/  ISETP.GE.AND P4, PT, R0, R35, PT ;  /* 0x000000230000720c */ /* 0x000fe20003f86270 */
[----:B------:R-:W-:-:S02]  /*4340*/  VIADD R0, R10, 0x1a0 ;  /* 0x000001a00a007836 */ /* 0x000fc40000000000 */
[----:B------:R0:W-:Y:S01]  /*4350*/  @!P0 STG.E desc[UR8][R4.64+0x180], R47 ;  /* 0x0001802f04008986 */ /* 0x0001e2000c101908 */
[----:B------:R-:W-:-:S03]  /*4360*/  ISETP.GE.AND P0, PT, R50, R35, PT ;  /* 0x000000233200720c */ /* 0x000fc60003f06270 */
[----:B------:R0:W-:Y:S01]  /*4370*/  @!P3 STG.E desc[UR8][R4.64+0x100], R43 ;  /* 0x0001002b0400b986 */ /* 0x0001e2000c101908 */
[----:B------:R-:W-:-:S03]  /*4380*/  ISETP.GE.AND P3, PT, R49, R35, PT ;  /* 0x000000233100720c */ /* 0x000fc60003f66270 */
[----:B------:R0:W-:Y:S01]  /*4390*/  @!P2 STG.E desc[UR8][R4.64+0x280], R37 ;  /* 0x000280250400a986 */ /* 0x0001e2000c101908 */
[----:B------:R-:W-:-:S03]  /*43a0*/  ISETP.GE.AND P2, PT, R48, R35, PT ;  /* 0x000000233000720c */ /* 0x000fc60003f46270 */
[----:B------:R0:W-:Y:S01]  /*43b0*/  @!P1 STG.E desc[UR8][R4.64+0x300], R39 ;  /* 0x0003002704009986 */ /* 0x0001e2000c101908 */
[-C--:B------:R-:W-:Y:S02]  /*43c0*/  ISETP.GE.AND P1, PT, R0, R35.reuse, PT ;  /* 0x000000230000720c */ /* 0x080fe40003f26270 */
[----:B------:R-:W-:Y:S01]  /*43d0*/  IADD3 R0, PT, PT, R10, 0x1e0, RZ ;  /* 0x000001e00a007810 */ /* 0x000fe20007ffe0ff */
[----:B------:R0:W-:Y:S01]  /*43e0*/  @!P6 STG.E desc[UR8][R4.64+0x380], R29 ;  /* 0x0003801d0400e986 */ /* 0x0001e2000c101908 */
[----:B------:R-:W-:-:S03]  /*43f0*/  ISETP.GE.AND P6, PT, R46, R35, PT ;  /* 0x000000232e00720c */ /* 0x000fc60003fc6270 */
[----:B------:R0:W-:Y:S01]  /*4400*/  @!P5 STG.E desc[UR8][R4.64+0x400], R31 ;  /* 0x0004001f0400d986 */ /* 0x0001e2000c101908 */
[-C--:B------:R-:W-:Y:S01]  /*4410*/  ISETP.GE.AND P5, PT, R0, R35.reuse, PT ;  /* 0x000000230000720c */ /* 0x080fe20003fa6270 */
[C---:B------:R-:W-:Y:S02]  /*4420*/  VIADD R0, R10.reuse, 0x240 ;  /* 0x000002400a007836 */ /* 0x040fe40000000000 */
        /* <DEDUP_REMOVED lines=22> */
.L_x_500:
[----:B------:R-:W-:Y:S01]  /*4590*/  BSSY B1, `(.L_x_527) ;  /* 0x0000006000017945 */ /* 0x000fe20003800000 */
[----:B------:R-:W-:Y:S02]  /*45a0*/  PLOP3.LUT P0, PT, P0, PT, PT, 0x8, 0x80 ;  /* 0x000000000080781c */ /* 0x000fe4000070e170 */
[----:B------:R-:W-:-:S11]  /*45b0*/  MOV R21, 0xffffffff ;  /* 0xffffffff00157802 */ /* 0x000fd60000000f00 */
[----:B------:R-:W-:Y:S05]  /*45c0*/  WARPSYNC.COLLECTIVE R21, `(.L_x_528) ;  /* 0x0000000015087348 */ /* 0x000fea0003c00000 */
[----:B------:R-:W-:Y:S01]  /*45d0*/  VOTE.ANY P0, P0 ;  /* 0x0000000000ff7806 */ /* 0x000fe20000000100 */
[----:B------:R-:W-:-:S12]  /*45e0*/  ENDCOLLECTIVE ;  /* 0x000000000000791b */ /* 0x000fd80003800000 */
.L_x_528:
[----:B------:R-:W-:Y:S05]  /*45f0*/  BSYNC B1 ;  /* 0x0000000000017941 */ /* 0x000fea0003800000 */
.L_x_527:
[----:B------:R-:W-:Y:S05]  /*4600*/  BRA `(.L_x_529) ;  /* 0xffffffc800947947 */ /* 0x000fea000383ffff */
.L_x_502:
[----:B------:R-:W-:Y:S01]  /*4610*/  BSSY B1, `(.L_x_530) ;  /* 0x0000006000017945 */ /* 0x000fe20003800000 */
[----:B------:R-:W-:Y:S01]  /*4620*/  PLOP3.LUT P0, PT, P0, PT, PT, 0x8, 0x80 ;  /* 0x000000000080781c */ /* 0x000fe2000070e170 */
[----:B------:R-:W-:-:S12]  /*4630*/  IMAD.MOV.U32 R21, RZ, RZ, -0x1 ;  /* 0xffffffffff157424 */ /* 0x000fd800078e00ff */
[----:B------:R-:W-:Y:S05]  /*4640*/  WARPSYNC.COLLECTIVE R21, `(.L_x_531) ;  /* 0x0000000015087348 */ /* 0x000fea0003c00000 */
[----:B------:R-:W-:Y:S01]  /*4650*/  VOTE.ANY P0, P0 ;  /* 0x0000000000ff7806 */ /* 0x000fe20000000100 */
[----:B------:R-:W-:-:S12]  /*4660*/  ENDCOLLECTIVE ;  /* 0x000000000000791b */ /* 0x000fd80003800000 */
.L_x_531:
[----:B------:R-:W-:Y:S05]  /*4670*/  BSYNC B1 ;  /* 0x0000000000017941 */ /* 0x000fea0003800000 */
.L_x_530:
[----:B------:R-:W-:Y:S05]  /*4680*/  BRA `(.L_x_532) ;  /* 0xffffffc800e87947 */ /* 0x000fea000383ffff */
.L_x_504:
[----:B------:R-:W0:Y:S01]  /*4690*/  S2R R49, SR_GEMASK ;  /* 0x0000000000317919 */ /* 0x000e220000003c00 */
[----:B------:R-:W-:Y:S01]  /*46a0*/  BSSY B1, `(.L_x_533) ;  /* 0x0000006000017945 */ /* 0x000fe20003800000 */
[----:B------:R-:W-:Y:S01]  /*46b0*/  PLOP3.LUT P0, PT, P0, PT, PT, 0x8, 0x80 ;  /* 0x000000000080781c */ /* 0x000fe2000070e170 */
[----:B------:R-:W-:-:S12]  /*46c0*/  IMAD.MOV.U32 R21, RZ, RZ, -0x1 ;  /* 0xffffffffff157424 */ /* 0x000fd800078e00ff */
[----:B0-----:R-:W-:Y:S05]  /*46d0*/  WARPSYNC.COLLECTIVE R21, `(.L_x_534) ;  /* 0x0000000015087348 */ /* 0x001fea0003c00000 */
[----:B------:R-:W-:Y:S01]  /*46e0*/  VOTE.ANY R21, PT, P0 ;  /* 0x0000000000157806 */ /* 0x000fe200000e0100 */
[----:B0-----:R-:W-:Y:S06]  /*46f0*/  ENDCOLLECTIVE ;  /* 0x000000000000791b */ /* 0x001fec0003800000 */
.L_x_534:
[----:B------:R-:W-:Y:S05]  /*4700*/  BSYNC B1 ;  /* 0x0000000000017941 */ /* 0x000fea0003800000 */
.L_x_533:
[----:B------:R-:W-:Y:S01]  /*4710*/  LOP3.LUT R21, R21, 0x80000000, R49, 0xec, !PT ;  /* 0x8000000015157812 */ /* 0x000fe200078eec31 */
[----:B------:R-:W-:Y:S01]  /*4720*/  IMAD.MOV.U32 R20, RZ, RZ, R29 ;  /* 0x000000ffff147224 */ /* 0x000fe200078e001d */
[C---:B------:R-:W-:Y:S01]  /*4730*/  IADD3 R42, PT, PT, R48.reuse, 0x2, RZ ;  /* 0x00000002302a7810 */ /* 0x040fe20007ffe0ff */
[----:B------:R-:W-:Y:S01]  /*4740*/  IMAD.MOV.U32 R17, RZ, RZ, 0x1 ;  /* 0x00000001ff117424 */ /* 0x000fe200078e00ff */
[C---:B------:R-:W-:Y:S01]  /*4750*/  IADD3 R16, PT, PT, R21.reuse, -0x1, RZ ;  /* 0xffffffff15107810 */ /* 0x040fe20007ffe0ff */
[----:B------:R-:W0:Y:S01]  /*4760*/  LDC.64 R40, c[0x0][0x390] ;  /* 0x0000e400ff287b82 */ /* 0x000e220000000a00 */
[----:B------:R-:W-:Y:S02]  /*4770*/  IADD3 R30, PT, PT, R48, 0x4, RZ ;  /* 0x00000004301e7810 */ /* 0x000fe40007ffe0ff */
[----:B------:R-:W-:Y:S02]  /*4780*/  LOP3.LUT R24, R21, R16, RZ, 0xc, !PT ;  /* 0x0000001015187212 */ /* 0x000fe400078e0cff */
[----:B------:R-:W-:-:S02]  /*4790*/  MOV R21, 0xffffffff ;  /* 0xffffffff00157802 */ /* 0x000fc40000000f00 */
[----:B------:R1:W2:Y:S01]  /*47a0*/  POPC R16, R24 ;  /* 0x0000001800107309 */ /* 0x0002a20000000000 */
[C---:B------:R-:W-:Y:S02]  /*47b0*/  IADD3 R25, PT, PT, R48.reuse, 0x8, RZ ;  /* 0x0000000830197810 */ /* 0x040fe40007ffe0ff */
[----:B-1----:R-:W-:-:S07]  /*47c0*/  IADD3 R24, PT, PT, R48, 0x10, RZ ;  /* 0x0000001030187810 */ /* 0x002fce0007ffe0ff */
[----:B0-2---:R-:W-:Y:S05]  /*47d0*/  WARPSYNC.COLLECTIVE R21, `(.L_x_535) ;  /* 0x0000000015087348 */ /* 0x005fea0003c00000 */
[----:B--2---:R1:W2:Y:S02]  /*47e0*/  SHFL.DOWN P2, R22, R20, R17, R16 ;  /* 0x0800001114167389 */ /* 0x0042a40000040010 */
[----:B012---:R-:W-:Y:S05]  /*47f0*/  ENDCOLLECTIVE ;  /* 0x000000000000791b */ /* 0x007fea0003800000 */
.L_x_535:
[----:B------:R-:W-:Y:S02]  /*4800*/  ISETP.GE.AND P0, PT, R48, R16, PT ;  /* 0x000000103000720c */ /* 0x000fe40003f06270 */
[----:B------:R-:W-:-:S05]  /*4810*/  IADD3 R40, P3, PT, R40, 0x100, RZ ;  /* 0x0000010028287810 */ /* 0x000fca0007f7e0ff */
[----:B------:R-:W-:Y:S02]  /*4820*/  IMAD.X R41, RZ, RZ, R41, P3 ;  /* 0x000000ffff297224 */ /* 0x000fe400018e0629 */
[----:B------:R-:W-:-:S04]  /*4830*/  IMAD.MOV.U32 R17, RZ, RZ, 0x2 ;  /* 0x00000002ff117424 */ /* 0x000fc800078e00ff */
[----:B------:R-:W-:Y:S01]  /*4840*/  @!P0 FADD R29, R22, R29 ;  /* 0x0000001d161d8221 */ /* 0x000fe20000000000 */
[----:B------:R-:W-:-:S03]  /*4850*/  ISETP.GT.AND P0, PT, R42, R16, PT ;  /* 0x000000102a00720c */ /* 0x000fc60003f04270 */
[----:B------:R-:W-:-:S10]  /*4860*/  IMAD.MOV.U32 R20, RZ, RZ, R29 ;  /* 0x000000ffff147224 */ /* 0x000fd400078e001d */
[----:B------:R-:W-:Y:S05]  /*4870*/  WARPSYNC.COLLECTIVE R21, `(.L_x_536) ;  /* 0x0000000015087348 */ /* 0x000fea0003c00000 */
[----:B------:R0:W1:Y:S02]  /*4880*/  SHFL.DOWN P2, R22, R20, R17, R16 ;  /* 0x0800001114167389 */ /* 0x0000640000040010 */
[----:B01----:R-:W-:Y:S05]  /*4890*/  ENDCOLLECTIVE ;  /* 0x000000000000791b */ /* 0x003fea0003800000 */
.L_x_536:
[----:B------:R-:W-:Y:S02]  /*48a0*/  IMAD.MOV.U32 R17, RZ, RZ, 0x4 ;  /* 0x00000004ff117424 */ /* 0x000fe400078e00ff */
[----:B------:R-:W-:Y:S01]  /*48b0*/  @!P0 FADD R29, R29, R22 ;  /* 0x000000161d1d8221 */ /* 0x000fe20000000000 */
[----:B------:R-:W-:-:S03]  /*48c0*/  ISETP.GT.AND P0, PT, R30, R16, PT ;  /* 0x000000101e00720c */ /* 0x000fc60003f04270 */
[----:B------:R-:W-:-:S10]  /*48d0*/  IMAD.MOV.U32 R20, RZ, RZ, R29 ;  /* 0x000000ffff147224 */ /* 0x000fd400078e001d */
[----:B------:R-:W-:Y:S05]  /*48e0*/  WARPSYNC.COLLECTIVE R21, `(.L_x_537) ;  /* 0x0000000015087348 */ /* 0x000fea0003c00000 */
[----:B------:R0:W1:Y:S02]  /*48f0*/  SHFL.DOWN P2, R22, R20, R17, R16 ;  /* 0x0800001114167389 */ /* 0x0000640000040010 */
[----:B01----:R-:W-:Y:S05]  /*4900*/  ENDCOLLECTIVE ;  /* 0x000000000000791b */ /* 0x003fea0003800000 */
.L_x_537:
[----:B------:R-:W-:Y:S02]  /*4910*/  IMAD.MOV.U32 R17, RZ, RZ, 0x8 ;  /* 0x00000008ff117424 */ /* 0x000fe400078e00ff */
[----:B------:R-:W-:Y:S01]  /*4920*/  @!P0 FADD R29, R29, R22 ;  /* 0x000000161d1d8221 */ /* 0x000fe20000000000 */
[----:B------:R-:W-:-:S03]  /*4930*/  ISETP.GT.AND P0, PT, R25, R16, PT ;  /* 0x000000101900720c */ /* 0x000fc60003f04270 */
[----:B------:R-:W-:-:S10]  /*4940*/  IMAD.MOV.U32 R20, RZ, RZ, R29 ;  /* 0x000000ffff147224 */ /* 0x000fd400078e001d */
[----:B------:R-:W-:Y:S05]  /*4950*/  WARPSYNC.COLLECTIVE R21, `(.L_x_538) ;  /* 0x0000000015087348 */ /* 0x000fea0003c00000 */
[----:B------:R0:W1:Y:S02]  /*4960*/  SHFL.DOWN P2, R22, R20, R17, R16 ;  /* 0x0800001114167389 */ /* 0x0000640000040010 */
[----:B01----:R-:W-:Y:S05]  /*4970*/  ENDCOLLECTIVE ;  /* 0x000000000000791b */ /* 0x003fea0003800000 */
.L_x_538:
[----:B------:R-:W-:Y:S02]  /*4980*/  IMAD.MOV.U32 R17, RZ, RZ, 0x10 ;  /* 0x00000010ff117424 */ /* 0x000fe400078e00ff */
[----:B------:R-:W-:Y:S01]  /*4990*/  @!P0 FADD R29, R29, R22 ;  /* 0x000000161d1d8221 */ /* 0x000fe20000000000 */
[----:B------:R-:W-:-:S03]  /*49a0*/  ISETP.NE.AND P0, PT, R28, 0x65, PT ;  /* 0x000000651c00780c */ /* 0x000fc60003f05270 */
[----:B------:R-:W-:-:S10]  /*49b0*/  IMAD.MOV.U32 R20, RZ, RZ, R29 ;  /* 0x000000ffff147224 */ /* 0x000fd400078e001d */
[----:B------:R-:W-:Y:S05]  /*49c0*/  WARPSYNC.COLLECTIVE R21, `(.L_x_539) ;  /* 0x0000000015087348 */ /* 0x000fea0003c00000 */
[----:B------:R0:W1:Y:S02]  /*49d0*/  SHFL.DOWN P2, R22, R20, R17, R16 ;  /* 0x0800001114167389 */ /* 0x0000640000040010 */
[----:B01----:R-:W-:Y:S05]  /*49e0*/  ENDCOLLECTIVE ;  /* 0x000000000000791b */ /* 0x003fea0003800000 */
.L_x_539:
[----:B------:R-:W-:Y:S05]  /*49f0*/  WARPSYNC.COLLECTIVE R21, `(.L_x_540) ;  /* 0x0000000015087348 */ /* 0x000fea0003c00000 */
[----:B------:R-:W-:Y:S01]  /*4a00*/  VOTE.ALL P0, P0 ;  /* 0x0000000000ff7806 */ /* 0x000fe20000000000 */
[----:B------:R-:W-:-:S12]  /*4a10*/  ENDCOLLECTIVE ;  /* 0x000000000000791b */ /* 0x000fd80003800000 */
.L_x_540:
[----:B------:R-:W-:-:S13]  /*4a20*/  ISETP.GT.AND P2, PT, R24, R16, PT ;  /* 0x000000101800720c */ /* 0x000fda0003f44270 */
[----:B------:R-:W-:-:S04]  /*4a30*/  @!P2 FADD R29, R29, R22 ;  /* 0x000000161d1da221 */ /* 0x000fc80000000000 */
[----:B------:R-:W-:Y:S01]  /*4a40*/  IMAD.MOV.U32 R43, RZ, RZ, R29 ;  /* 0x000000ffff2b7224 */ /* 0x000fe200078e001d */
[----:B------:R-:W-:Y:S06]  /*4a50*/  BRA `(.L_x_541) ;  /* 0xffffffc800807947 */ /* 0x000fec000383ffff */
.L_x_506:
[----:B------:R-:W-:Y:S01]  /*4a60*/  BSSY B1, `(.L_x_542) ;  /* 0x0000006000017945 */ /* 0x000fe20003800000 */
[----:B------:R-:W-:Y:S02]  /*4a70*/  PLOP3.LUT P0, PT, P0, PT, PT, 0x8, 0x80 ;  /* 0x000000000080781c */ /* 0x000fe4000070e170 */
[----:B------:R-:W-:-:S11]  /*4a80*/  MOV R21, 0xffffffff ;  /* 0xffffffff00157802 */ /* 0x000fd60000000f00 */
[----:B------:R-:W-:Y:S05]  /*4a90*/  WARPSYNC.COLLECTIVE R21, `(.L_x_543) ;  /* 0x0000000015087348 */ /* 0x000fea0003c00000 */
[----:B------:R-:W-:Y:S01]  /*4aa0*/  VOTE.ANY P0, P0 ;  /* 0x0000000000ff7806 */ /* 0x000fe20000000100 */
[----:B------:R-:W-:-:S12]  /*4ab0*/  ENDCOLLECTIVE ;  /* 0x000000000000791b */ /* 0x000fd80003800000 */
.L_x_543:
[----:B------:R-:W-:Y:S05]  /*4ac0*/  BSYNC B1 ;  /* 0x0000000000017941 */ /* 0x000fea0003800000 */
.L_x_542:
[----:B------:R-:W-:Y:S05]  /*4ad0*/  BRA `(.L_x_544) ;  /* 0xffffffc800907947 */ /* 0x000fea000383ffff */
.L_x_508:
[----:B------:R-:W-:Y:S01]  /*4ae0*/  BSSY B1, `(.L_x_545) ;  /* 0x0000006000017945 */ /* 0x000fe20003800000 */
[----:B------:R-:W-:Y:S01]  /*4af0*/  PLOP3.LUT P0, PT, P0, PT, PT, 0x8, 0x80 ;  /* 0x000000000080781c */ /* 0x000fe2000070e170 */
[----:B------:R-:W-:-:S12]  /*4b00*/  IMAD.MOV.U32 R21, RZ, RZ, -0x1 ;  /* 0xffffffffff157424 */ /* 0x000fd800078e00ff */
[----:B------:R-:W-:Y:S05]  /*4b10*/  WARPSYNC.COLLECTIVE R21, `(.L_x_546) ;  /* 0x0000000015087348 */ /* 0x000fea0003c00000 */
[----:B------:R-:W-:Y:S01]  /*4b20*/  VOTE.ANY P0, P0 ;  /* 0x0000000000ff7806 */ /* 0x000fe20000000100 */
[----:B------:R-:W-:-:S12]  /*4b30*/  ENDCOLLECTIVE ;  /* 0x000000000000791b */ /* 0x000fd80003800000 */
.L_x_546:
[----:B------:R-:W-:Y:S05]  /*4b40*/  BSYNC B1 ;  /* 0x0000000000017941 */ /* 0x000fea0003800000 */
.L_x_545:
[----:B------:R-:W-:Y:S05]  /*4b50*/  BRA `(.L_x_547) ;  /* 0xffffffc800e47947 */ /* 0x000fea000383ffff */
.L_x_510:
[----:B------:R-:W-:Y:S01]  /*4b60*/  BSSY B1, `(.L_x_548) ;  /* 0x0000006000017945 */ /* 0x000fe20003800000 */
[----:B------:R-:W-:Y:S01]  /*4b70*/  PLOP3.LUT P0, PT, P0, PT, PT, 0x8, 0x80 ;  /* 0x000000000080781c */ /* 0x000fe2000070e170 */
[----:B------:R-:W-:-:S12]  /*4b80*/  IMAD.MOV.U32 R21, RZ, RZ, -0x1 ;  /* 0xffffffffff157424 */ /* 0x000fd800078e00ff */
[----:B------:R-:W-:Y:S05]  /*4b90*/  WARPSYNC.COLLECTIVE R21, `(.L_x_549) ;  /* 0x0000000015087348 */ /* 0x000fea0003c00000 */
[----:B------:R-:W-:Y:S01]  /*4ba0*/  VOTE.ANY R21, PT, P0 ;  /* 0x0000000000157806 */ /* 0x000fe200000e0100 */
[----:B------:R-:W-:Y:S06]  /*4bb0*/  ENDCOLLECTIVE ;  /* 0x000000000000791b */ /* 0x000fec0003800000 */
.L_x_549:
[----:B------:R-:W-:Y:S05]  /*4bc0*/  BSYNC B1 ;  /* 0x0000000000017941 */ /* 0x000fea0003800000 */
.L_x_548:
[----:B------:R-:W-:Y:S01]  /*4bd0*/  LOP3.LUT R21, R21, 0x80000000, R49, 0xec, !PT ;  /* 0x8000000015157812 */ /* 0x000fe200078eec31 */
[----:B------:R-:W-:Y:S01]  /*4be0*/  IMAD.MOV.U32 R20, RZ, RZ, R29 ;  /* 0x000000ffff147224 */ /* 0x000fe200078e001d */
[----:B------:R-:W-:Y:S01]  /*4bf0*/  IADD3 R23, PT, PT, R23, -0x20, RZ ;  /* 0xffffffe017177810 */ /* 0x000fe20007ffe0ff */
[----:B------:R-:W-:Y:S01]  /*4c00*/  IMAD.MOV.U32 R17, RZ, RZ, 0x1 ;  /* 0x00000001ff117424 */ /* 0x000fe200078e00ff */
[----:B------:R-:W-:-:S04]  /*4c10*/  IADD3 R16, PT, PT, R21, -0x1, RZ ;  /* 0xffffffff15107810 */ /* 0x000fc80007ffe0ff */
[----:B------:R-:W-:Y:S02]  /*4c20*/  LOP3.LUT R51, R21, R16, RZ, 0xc, !PT ;  /* 0x0000001015337212 */ /* 0x000fe400078e0cff */
[----:B------:R-:W-:Y:S02]  /*4c30*/  MOV R21, 0xffffffff ;  /* 0xffffffff00157802 */ /* 0x000fe40000000f00 */
[----:B------:R0:W1:Y:S05]  /*4c40*/  POPC R16, R51 ;  /* 0x0000003300107309 */ /* 0x00006a0000000000 */
[----:B01----:R-:W-:Y:S05]  /*4c50*/  WARPSYNC.COLLECTIVE R21, `(.L_x_550) ;  /* 0x0000000015087348 */ /* 0x003fea0003c00000 */
[----:B-1----:R1:W2:Y:S02]  /*4c60*/  SHFL.DOWN P2, R22, R20, R17, R16 ;  /* 0x0800001114167389 */ /* 0x0022a40000040010 */
[----:B012---:R-:W-:Y:S05]  /*4c70*/  ENDCOLLECTIVE ;  /* 0x000000000000791b */ /* 0x007fea0003800000 */
.L_x_550:
[----:B------:R-:W-:Y:S01]  /*4c80*/  ISETP.GE.AND P0, PT, R48, R16, PT ;  /* 0x000000103000720c */ /* 0x000fe20003f06270 */
[----:B------:R-:W-:-:S12]  /*4c90*/  IMAD.MOV.U32 R17, RZ, RZ, 0x2 ;  /* 0x00000002ff117424 */ /* 0x000fd800078e00ff */
[----:B------:R-:W-:Y:S01]  /*4ca0*/  @!P0 FADD R29, R22, R29 ;  /* 0x0000001d161d8221 */ /* 0x000fe20000000000 */
[----:B------:R-:W-:-:S03]  /*4cb0*/  ISETP.GT.AND P0, PT, R42, R16, PT ;  /* 0x000000102a00720c */ /* 0x000fc60003f04270 */
[----:B------:R-:W-:-:S10]  /*4cc0*/  IMAD.MOV.U32 R20, RZ, RZ, R29 ;  /* 0x000000ffff147224 */ /* 0x000fd400078e001d */
[----:B------:R-:W-:Y:S05]  /*4cd0*/  WARPSYNC.COLLECTIVE R21, `(.L_x_551) ;  /* 0x0000000015087348 */ /* 0x000fea0003c00000 */
[----:B------:R0:W1:Y:S02]  /*4ce0*/  SHFL.DOWN P2, R22, R20, R17, R16 ;  /* 0x0800001114167389 */ /* 0x0000640000040010 */
[----:B01----:R-:W-:Y:S05]  /*4cf0*/  ENDCOLLECTIVE ;  /* 0x000000000000791b */ /* 0x003fea0003800000 */
.L_x_551:
[----:B------:R-:W-:Y:S02]  /*4d00*/  IMAD.MOV.U32 R17, RZ, RZ, 0x4 ;  /* 0x00000004ff117424 */ /* 0x000fe400078e00ff */
[----:B------:R-:W-:Y:S01]  /*4d10*/  @!P0 FADD R29, R29, R22 ;  /* 0x000000161d1d8221 */ /* 0x000fe20000000000 */
[----:B------:R-:W-:-:S04]  /*4d20*/  ISETP.GT.AND P0, PT, R30, R16, PT ;  /* 0x000000101e00720c */ /* 0x000fc80003f04270 */
[----:B------:R-:W-:-:S09]  /*4d30*/  MOV R20, R29 ;  /* 0x0000001d00147202 */ /* 0x000fd20000000f00 */
[----:B------:R-:W-:Y:S05]  /*4d40*/  WARPSYNC.COLLECTIVE R21, `(.L_x_552) ;  /* 0x0000000015087348 */ /* 0x000fea0003c00000 */
[----:B------:R0:W1:Y:S02]  /*4d50*/  SHFL.DOWN P2, R22, R20, R17, R16 ;  /* 0x0800001114167389 */ /* 0x0000640000040010 */
[----:B01----:R-:W-:Y:S05]  /*4d60*/  ENDCOLLECTIVE ;  /* 0x000000000000791b */ /* 0x003fea0003800000 */
.L_x_552:
[----:B------:R-:W-:Y:S02]  /*4d70*/  HFMA2 R17, -RZ, RZ, 0, 4.76837158203125e-07 ;  /* 0x00000008ff117431 */ /* 0x000fe400000001ff */
[----:B------:R-:W-:Y:S01]  /*4d80*/  @!P0 FADD R29, R29, R22 ;  /* 0x000000161d1d8221 */ /* 0x000fe20000000000 */
[----:B------:R-:W-:-:S03]  /*4d90*/  ISETP.GT.AND P0, PT, R25, R16, PT ;  /* 0x000000101900720c */ /* 0x000fc60003f04270 */
[----:B------:R-:W-:-:S10]  /*4da0*/  IMAD.MOV.U32 R20, RZ, RZ, R29 ;  /* 0x000000ffff147224 */ /* 0x000fd400078e001d */
[----:B------:R-:W-:Y:S05]  /*4db0*/  WARPSYNC.COLLECTIVE R21, `(.L_x_553) ;  /* 0x0000000015087348 */ /* 0x000fea0003c00000 */
[----:B------:R0:W1:Y:S02]  /*4dc0*/  SHFL.DOWN P2, R22, R20, R17, R16 ;  /* 0x0800001114167389 */ /* 0x0000640000040010 */
[----:B01----:R-:W-:Y:S05]  /*4dd0*/  ENDCOLLECTIVE ;  /* 0x000000000000791b */ /* 0x003fea0003800000 */
.L_x_553:
[----:B------:R-:W-:Y:S02]  /*4de0*/  IMAD.MOV.U32 R17, RZ, RZ, 0x10 ;  /* 0x00000010ff117424 */ /* 0x000fe400078e00ff */
[----:B------:R-:W-:Y:S01]  /*4df0*/  @!P0 FADD R29, R29, R22 ;  /* 0x000000161d1d8221 */ /* 0x000fe20000000000 */
[----:B------:R-:W-:-:S03]  /*4e00*/  ISETP.NE.AND P0, PT, R28, 0x65, PT ;  /* 0x000000651c00780c */ /* 0x000fc60003f05270 */
[----:B------:R-:W-:-:S10]  /*4e10*/  IMAD.MOV.U32 R20, RZ, RZ, R29 ;  /* 0x000000ffff147224 */ /* 0x000fd400078e001d */
[----:B------:R-:W-:Y:S05]  /*4e20*/  WARPSYNC.COLLECTIVE R21, `(.L_x_554) ;  /* 0x0000000015087348 */ /* 0x000fea0003c00000 */
[----:B------:R0:W1:Y:S02]  /*4e30*/  SHFL.DOWN P2, R22, R20, R17, R16 ;  /* 0x0800001114167389 */ /* 0x0000640000040010 */
[----:B01----:R-:W-:Y:S05]  /*4e40*/  ENDCOLLECTIVE ;  /* 0x000000000000791b */ /* 0x003fea0003800000 */
.L_x_554:
[----:B------:R-:W-:Y:S05]  /*4e50*/  WARPSYNC.COLLECTIVE R21, `(.L_x_555) ;  /* 0x0000000015087348 */ /* 0x000fea0003c00000 */
[----:B------:R-:W-:Y:S01]  /*4e60*/  VOTE.ALL P0, P0 ;  /* 0x0000000000ff7806 */ /* 0x000fe20000000000 */
[----:B------:R-:W-:-:S12]  /*4e70*/  ENDCOLLECTIVE ;  /* 0x000000000000791b */ /* 0x000fd80003800000 */
.L_x_555:
[----:B------:R-:W-:-:S13]  /*4e80*/  ISETP.GT.AND P2, PT, R24, R16, PT ;  /* 0x000000101800720c */ /* 0x000fda0003f44270 */
[----:B------:R-:W-:-:S04]  /*4e90*/  @!P2 FADD R29, R29, R22 ;  /* 0x000000161d1da221 */ /* 0x000fc80000000000 */
[----:B------:R-:W-:Y:S01]  /*4ea0*/  FADD R43, R29, R43 ;  /* 0x0000002b1d2b7221 */ /* 0x000fe20000000000 */
[----:B------:R-:W-:Y:S06]  /*4eb0*/  BRA `(.L_x_556) ;  /* 0xffffffc8007c7947 */ /* 0x000fec000383ffff */
.L_x_515:
[----:B------:R-:W-:Y:S01]  /*4ec0*/  BSSY B0, `(.L_x_557) ;  /* 0x0000006000007945 */ /* 0x000fe20003800000 */
[----:B------:R-:W-:Y:S01]  /*4ed0*/  PLOP3.LUT P0, PT, P0, PT, PT, 0x8, 0x80 ;  /* 0x000000000080781c */ /* 0x000fe2000070e170 */
[----:B------:R-:W-:-:S12]  /*4ee0*/  IMAD.MOV.U32 R21, RZ, RZ, -0x1 ;  /* 0xffffffffff157424 */ /* 0x000fd800078e00ff */
[----:B------:R-:W-:Y:S05]  /*4ef0*/  WARPSYNC.COLLECTIVE R21, `(.L_x_558) ;  /* 0x0000000015087348 */ /* 0x000fea0003c00000 */
[----:B------:R-:W-:Y:S01]  /*4f00*/  VOTE.ANY P0, P0 ;  /* 0x0000000000ff7806 */ /* 0x000fe20000000100 */
[----:B------:R-:W-:-:S12]  /*4f10*/  ENDCOLLECTIVE ;  /* 0x000000000000791b */ /* 0x000fd80003800000 */
.L_x_558:
[----:B------:R-:W-:Y:S05]  /*4f20*/  BSYNC B0 ;  /* 0x0000000000007941 */ /* 0x000fea0003800000 */
.L_x_557:
[----:B------:R-:W-:Y:S05]  /*4f30*/  BRA `(.L_x_559) ;  /* 0xffffffe000e47947 */ /* 0x000fea000383ffff */
.L_x_517:
[----:B------:R-:W-:Y:S01]  /*4f40*/  BSSY B0, `(.L_x_560) ;  /* 0x0000006000007945 */ /* 0x000fe20003800000 */
[----:B------:R-:W-:Y:S02]  /*4f50*/  PLOP3.LUT P0, PT, P0, PT, PT, 0x8, 0x80 ;  /* 0x000000000080781c */ /* 0x000fe4000070e170 */
[----:B------:R-:W-:-:S11]  /*4f60*/  MOV R21, 0xffffffff ;  /* 0xffffffff00157802 */ /* 0x000fd60000000f00 */
[----:B------:R-:W-:Y:S05]  /*4f70*/  WARPSYNC.COLLECTIVE R21, `(.L_x_561) ;  /* 0x0000000015087348 */ /* 0x000fea0003c00000 */
[----:B------:R-:W-:Y:S01]  /*4f80*/  VOTE.ANY P0, P0 ;  /* 0x0000000000ff7806 */ /* 0x000fe20000000100 */
[----:B------:R-:W-:-:S12]  /*4f90*/  ENDCOLLECTIVE ;  /* 0x000000000000791b */ /* 0x000fd80003800000 */
.L_x_561:
[----:B------:R-:W-:Y:S05]  /*4fa0*/  BSYNC B0 ;  /* 0x0000000000007941 */ /* 0x000fea0003800000 */
.L_x_560:
[----:B------:R-:W-:Y:S05]  /*4fb0*/  BRA `(.L_x_562) ;  /* 0xffffffe400387947 */ /* 0x000fea000383ffff */
.L_x_519:
[----:B------:R-:W0:Y:S01]  /*4fc0*/  S2R R53, SR_GEMASK ;  /* 0x0000000000357919 */ /* 0x000e220000003c00 */
[----:B------:R-:W-:Y:S01]  /*4fd0*/  BSSY B0, `(.L_x_563) ;  /* 0x0000006000007945 */ /* 0x000fe20003800000 */
[----:B------:R-:W-:Y:S01]  /*4fe0*/  PLOP3.LUT P0, PT, P0, PT, PT, 0x8, 0x80 ;  /* 0x000000000080781c */ /* 0x000fe2000070e170 */
[----:B------:R-:W-:-:S12]  /*4ff0*/  IMAD.MOV.U32 R21, RZ, RZ, -0x1 ;  /* 0xffffffffff157424 */ /* 0x000fd800078e00ff */
[----:B0-----:R-:W-:Y:S05]  /*5000*/  WARPSYNC.COLLECTIVE R21, `(.L_x_564) ;  /* 0x0000000015087348 */ /* 0x001fea0003c00000 */
[----:B------:R-:W-:Y:S01]  /*5010*/  VOTE.ANY R21, PT, P0 ;  /* 0x0000000000157806 */ /* 0x000fe200000e0100 */
[----:B0-----:R-:W-:Y:S06]  /*5020*/  ENDCOLLECTIVE ;  /* 0x000000000000791b */ /* 0x001fec0003800000 */
.L_x_564:
[----:B------:R-:W-:Y:S05]  /*5030*/  BSYNC B0 ;  /* 0x0000000000007941 */ /* 0x000fea0003800000 */
.L_x_563:
[----:B------:R-:W-:Y:S01]  /*5040*/  LOP3.LUT R21, R21, 0x80000000, R53, 0xec, !PT ;  /* 0x8000000015157812 */ /* 0x000fe200078eec35 */
[----:B------:R-:W-:Y:S02]  /*5050*/  HFMA2 R17, -RZ, RZ, 0, 5.9604644775390625e-08 ;  /* 0x00000001ff117431 */ /* 0x000fe400000001ff */
[----:B------:R-:W-:Y:S01]  /*5060*/  IMAD.MOV.U32 R20, RZ, RZ, R25 ;  /* 0x000000ffff147224 */ /* 0x000fe200078e0019 */
[----:B------:R-:W-:Y:S01]  /*5070*/  IADD3 R16, PT, PT, R21, -0x1, RZ ;  /* 0xffffffff15107810 */ /* 0x000fe20007ffe0ff */
[----:B------:R-:W-:-:S03]  /*5080*/  VIADD R43, R3, 0x2 ;  /* 0x00000002032b7836 */ /* 0x000fc60000000000 */
[----:B------:R-:W-:Y:S02]  /*5090*/  LOP3.LUT R44, R21, R16, RZ, 0xc, !PT ;  /* 0x00000010152c7212 */ /* 0x000fe400078e0cff */
[----:B------:R-:W-:-:S04]  /*50a0*/  MOV R21, 0xffffffff ;  /* 0xffffffff00157802 */ /* 0x000fc80000000f00 */
[----:B------:R-:W0:Y:S02]  /*50b0*/  POPC R44, R44 ;  /* 0x0000002c002c7309 */ /* 0x000e240000000000 */
[----:B0-----:R-:W-:Y:S01]  /*50c0*/  IMAD.MOV.U32 R16, RZ, RZ, R44 ;  /* 0x000000ffff107224 */ /* 0x001fe200078e002c */
[----:B------:R-:W-:-:S13]  /*50d0*/  ISETP.GE.AND P0, PT, R3, R44, PT ;  /* 0x0000002c0300720c */ /* 0x000fda0003f06270 */
[----:B------:R-:W-:Y:S05]  /*50e0*/  WARPSYNC.COLLECTIVE R21, `(.L_x_565) ;  /* 0x0000000015087348 */ /* 0x000fea0003c00000 */
[----:B------:R0:W1:Y:S02]  /*50f0*/  SHFL.DOWN P2, R22, R20, R17, R16 ;  /* 0x0800001114167389 */ /* 0x0000640000040010 */
[----:B01----:R-:W-:Y:S05]  /*5100*/  ENDCOLLECTIVE ;  /* 0x000000000000791b */ /* 0x003fea0003800000 */
.L_x_565:
[----:B------:R-:W-:Y:S02]  /*5110*/  IMAD.MOV.U32 R17, RZ, RZ, 0x2 ;  /* 0x00000002ff117424 */ /* 0x000fe400078e00ff */
[----:B------:R-:W-:Y:S01]  /*5120*/  @!P0 FADD R25, R22, R25 ;  /* 0x0000001916198221 */ /* 0x000fe20000000000 */
[----:B------:R-:W-:Y:S02]  /*5130*/  ISETP.GT.AND P0, PT, R43, R44, PT ;  /* 0x0000002c2b00720c */ /* 0x000fe40003f04270 */
[----:B------:R-:W-:Y:S02]  /*5140*/  IADD3 R43, PT, PT, R3, 0x4, RZ ;  /* 0x00000004032b7810 */ /* 0x000fe40007ffe0ff */
[----:B------:R-:W-:-:S09]  /*5150*/  MOV R20, R25 ;  /* 0x0000001900147202 */ /* 0x000fd20000000f00 */
[----:B------:R-:W-:Y:S05]  /*5160*/  WARPSYNC.COLLECTIVE R21, `(.L_x_566) ;  /* 0x0000000015087348 */ /* 0x000fea0003c00000 */
[----:B------:R0:W1:Y:S02]  /*5170*/  SHFL.DOWN P2, R22, R20, R17, R16 ;  /* 0x0800001114167389 */ /* 0x0000640000040010 */
[----:B01----:R-:W-:Y:S05]  /*5180*/  ENDCOLLECTIVE ;  /* 0x000000000000791b */ /* 0x003fea0003800000 */
.L_x_566:
[----:B------:R-:W-:Y:S02]  /*5190*/  HFMA2 R17, -RZ, RZ, 0, 2.384185791015625e-07 ;  /* 0x00000004ff117431 */ /* 0x000fe400000001ff */
[----:B------:R-:W-:Y:S01]  /*51a0*/  @!P0 FADD R25, R25, R22 ;  /* 0x0000001619198221 */ /* 0x000fe20000000000 */
[----:B------:R-:W-:Y:S01]  /*51b0*/  ISETP.GT.AND P0, PT, R43, R44, PT ;  /* 0x0000002c2b00720c */ /* 0x000fe20003f04270 */
[----:B------:R-:W-:Y:S02]  /*51c0*/  VIADD R43, R3, 0x8 ;  /* 0x00000008032b7836 */ /* 0x000fe40000000000 */
[----:B------:R-:W-:-:S03]  /*51d0*/  IMAD.MOV.U32 R20, RZ, RZ, R25 ;  /* 0x000000ffff147224 */ /* 0x000fc600078e0019 */
[----:B------:R-:W-:-:S13]  /*51e0*/  ISETP.GT.AND P3, PT, R43, R44, PT ;  /* 0x0000002c2b00720c */ /* 0x000fda0003f64270 */
[----:B------:R-:W-:Y:S05]  /*51f0*/  WARPSYNC.COLLECTIVE R21, `(.L_x_567) ;  /* 0x0000000015087348 */ /* 0x000fea0003c00000 */
[----:B------:R0:W1:Y:S02]  /*5200*/  SHFL.DOWN P2, R22, R20, R17, R16 ;  /* 0x0800001114167389 */ /* 0x0000640000040010 */
[----:B01----:R-:W-:Y:S05]  /*5210*/  ENDCOLLECTIVE ;  /* 0x000000000000791b */ /* 0x003fea0003800000 */
.L_x_567:
[----:B------:R-:W-:Y:S01]  /*5220*/  IADD3 R43, PT, PT, R3, 0x10, RZ ;  /* 0x00000010032b7810 */ /* 0x000fe20007ffe0ff */
[----:B------:R-:W-:Y:S02]  /*5230*/  IMAD.MOV.U32 R17, RZ, RZ, 0x8 ;  /* 0x00000008ff117424 */ /* 0x000fe400078e00ff */
[----:B------:R-:W-:Y:S01]  /*5240*/  @!P0 FADD R25, R25, R22 ;  /* 0x0000001619198221 */ /* 0x000fe20000000000 */
[----:B------:R-:W-:-:S04]  /*5250*/  ISETP.NE.AND P0, PT, R24, 0x65, PT ;  /* 0x000000651800780c */ /* 0x000fc80003f05270 */
[----:B------:R-:W-:-:S09]  /*5260*/  MOV R20, R25 ;  /* 0x0000001900147202 */ /* 0x000fd20000000f00 */
[----:B------:R-:W-:Y:S05]  /*5270*/  WARPSYNC.COLLECTIVE R21, `(.L_x_568) ;  /* 0x0000000015087348 */ /* 0x000fea0003c00000 */
[----:B------:R0:W1:Y:S02]  /*5280*/  SHFL.DOWN P2, R22, R20, R17, R16 ;  /* 0x0800001114167389 */ /* 0x0000640000040010 */
[----:B01----:R-:W-:Y:S05]  /*5290*/  ENDCOLLECTIVE ;  /* 0x000000000000791b */ /* 0x003fea0003800000 */
.L_x_568:
[----:B------:R-:W-:Y:S02]  /*52a0*/  HFMA2 R17, -RZ, RZ, 0, 9.5367431640625e-07 ;  /* 0x00000010ff117431 */ /* 0x000fe400000001ff */
[----:B------:R-:W-:Y:S01]  /*52b0*/  @!P3 FADD R25, R25, R22 ;  /* 0x000000161919b221 */ /* 0x000fe20000000000 */
[----:B------:R-:W-:-:S03]  /*52c0*/  ISETP.GT.AND P3, PT, R43, R44, PT ;  /* 0x0000002c2b00720c */ /* 0x000fc60003f64270 */
[----:B------:R-:W-:-:S10]  /*52d0*/  IMAD.MOV.U32 R20, RZ, RZ, R25 ;  /* 0x000000ffff147224 */ /* 0x000fd400078e0019 */
[----:B------:R-:W-:Y:S05]  /*52e0*/  WARPSYNC.COLLECTIVE R21, `(.L_x_569) ;  /* 0x0000000015087348 */ /* 0x000fea0003c00000 */
[----:B------:R0:W1:Y:S02]  /*52f0*/  SHFL.DOWN P2, R22, R20, R17, R16 ;  /* 0x0800001114167389 */ /* 0x0000640000040010 */
[----:B01----:R-:W-:Y:S05]  /*5300*/  ENDCOLLECTIVE ;  /* 0x000000000000791b */ /* 0x003fea0003800000 */
.L_x_569:
[----:B------:R-:W-:Y:S05]  /*5310*/  WARPSYNC.COLLECTIVE R21, `(.L_x_570) ;  /* 0x0000000015087348 */ /* 0x000fea0003c00000 */
[----:B------:R-:W-:Y:S01]  /*5320*/  VOTE.ALL P0, P0 ;  /* 0x0000000000ff7806 */ /* 0x000fe20000000000 */
[----:B------:R-:W-:-:S12]  /*5330*/  ENDCOLLECTIVE ;  /* 0x000000000000791b */ /* 0x000fd80003800000 */
.L_x_570:
[----:B------:R-:W0:Y:S01]  /*5340*/  LDC.64 R16, c[0x0][0x390] ;  /* 0x0000e400ff107b82 */ /* 0x000e220000000a00 */
[----:B------:R-:W-:-:S05]  /*5350*/  @!P3 FADD R25, R25, R22 ;  /* 0x000000161919b221 */ /* 0x000fca0000000000 */
[----:B------:R-:W-:Y:S02]  /*5360*/  MOV R43, R25 ;  /* 0x00000019002b7202 */ /* 0x000fe40000000f00 */
[----:B0-----:R-:W-:-:S05]  /*5370*/  IADD3 R26, P2, PT, R16, 0x100, RZ ;  /* 0x00000100101a7810 */ /* 0x001fca0007f5e0ff */
[----:B------:R-:W-:Y:S01]  /*5380*/  IMAD.X R42, RZ, RZ, R17, P2 ;  /* 0x000000ffff2a7224 */ /* 0x000fe200010e0611 */
[----:B------:R-:W-:Y:S07]  /*5390*/  BRA `(.L_x_571) ;  /* 0xffffffe000cc7947 */ /* 0x000fee000383ffff */
.L_x_521:
[----:B------:R-:W-:Y:S01]  /*53a0*/  BSSY B0, `(.L_x_572) ;  /* 0x0000006000007945 */ /* 0x000fe20003800000 */
[----:B------:R-:W-:Y:S01]  /*53b0*/  PLOP3.LUT P0, PT, P0, PT, PT, 0x8, 0x80 ;  /* 0x000000000080781c */ /* 0x000fe2000070e170 */
[----:B------:R-:W-:-:S12]  /*53c0*/  IMAD.MOV.U32 R21, RZ, RZ, -0x1 ;  /* 0xffffffffff157424 */ /* 0x000fd800078e00ff */
[----:B------:R-:W-:Y:S05]  /*53d0*/  WARPSYNC.COLLECTIVE R21, `(.L_x_573) ;  /* 0x0000000015087348 */ /* 0x000fea0003c00000 */
[----:B------:R-:W-:Y:S01]  /*53e0*/  VOTE.ANY P0, P0 ;  /* 0x0000000000ff7806 */ /* 0x000fe20000000100 */
[----:B------:R-:W-:-:S12]  /*53f0*/  ENDCOLLECTIVE ;  /* 0x000000000000791b */ /* 0x000fd80003800000 */
.L_x_573:
[----:B------:R-:W-:Y:S05]  /*5400*/  BSYNC B0 ;  /* 0x0000000000007941 */ /* 0x000fea0003800000 */
.L_x_572:
[----:B------:R-:W-:Y:S05]  /*5410*/  BRA `(.L_x_574) ;  /* 0xffffffe000dc7947 */ /* 0x000fea000383ffff */
.L_x_523:
[----:B------:R-:W-:Y:S01]  /*5420*/  BSSY B0, `(.L_x_575) ;  /* 0x0000006000007945 */ /* 0x000fe20003800000 */
[----:B------:R-:W-:Y:S02]  /*5430*/  PLOP3.LUT P0, PT, P0, PT, PT, 0x8, 0x80 ;  /* 0x000000000080781c */ /* 0x000fe4000070e170 */
[----:B------:R-:W-:-:S11]  /*5440*/  MOV R21, 0xffffffff ;  /* 0xffffffff00157802 */ /* 0x000fd60000000f00 */
[----:B------:R-:W-:Y:S05]  /*5450*/  WARPSYNC.COLLECTIVE R21, `(.L_x_576) ;  /* 0x0000000015087348 */ /* 0x000fea0003c00000 */
[----:B------:R-:W-:Y:S01]  /*5460*/  VOTE.ANY P0, P0 ;  /* 0x0000000000ff7806 */ /* 0x000fe20000000100 */
[----:B------:R-:W-:-:S12]  /*5470*/  ENDCOLLECTIVE ;  /* 0x000000000000791b */ /* 0x000fd80003800000 */
.L_x_576:
[----:B------:R-:W-:Y:S05]  /*5480*/  BSYNC B0 ;  /* 0x0000000000007941 */ /* 0x000fea0003800000 */
.L_x_575:
[----:B------:R-:W-:Y:S05]  /*5490*/  BRA `(.L_x_577) ;  /* 0xffffffe400307947 */ /* 0x000fea000383ffff */
.L_x_525:
[----:B------:R-:W-:Y:S01]  /*54a0*/  BSSY B0, `(.L_x_578) ;  /* 0x0000006000007945 */ /* 0x000fe20003800000 */
[----:B------:R-:W-:Y:S01]  /*54b0*/  PLOP3.LUT P0, PT, P0, PT, PT, 0x8, 0x80 ;  /* 0x000000000080781c */ /* 0x000fe2000070e170 */
[----:B------:R-:W-:-:S12]  /*54c0*/  IMAD.MOV.U32 R21, RZ, RZ, -0x1 ;  /* 0xffffffffff157424 */ /* 0x000fd800078e00ff */
[----:B------:R-:W-:Y:S05]  /*54d0*/  WARPSYNC.COLLECTIVE R21, `(.L_x_579) ;  /* 0x0000000015087348 */ /* 0x000fea0003c00000 */
[----:B------:R-:W-:Y:S01]  /*54e0*/  VOTE.ANY R21, PT, P0 ;  /* 0x0000000000157806 */ /* 0x000fe200000e0100 */
[----:B------:R-:W-:Y:S06]  /*54f0*/  ENDCOLLECTIVE ;  /* 0x000000000000791b */ /* 0x000fec0003800000 */
.L_x_579:
[----:B------:R-:W-:Y:S05]  /*5500*/  BSYNC B0 ;  /* 0x0000000000007941 */ /* 0x000fea0003800000 */
.L_x_578:
[----:B------:R-:W-:Y:S01]  /*5510*/  LOP3.LUT R21, R21, 0x80000000, R53, 0xec, !PT ;  /* 0x8000000015157812 */ /* 0x000fe200078eec35 */
[----:B------:R-:W-:Y:S02]  /*5520*/  HFMA2 R17, -RZ, RZ, 0, 5.9604644775390625e-08 ;  /* 0x00000001ff117431 */ /* 0x000fe400000001ff */
[----:B------:R-:W-:Y:S01]  /*5530*/  IMAD.MOV.U32 R20, RZ, RZ, R25 ;  /* 0x000000ffff147224 */ /* 0x000fe200078e0019 */
[----:B------:R-:W-:Y:S02]  /*5540*/  IADD3 R23, PT, PT, R23, -0x20, RZ ;  /* 0xffffffe017177810 */ /* 0x000fe40007ffe0ff */
[----:B------:R-:W-:-:S04]  /*5550*/  IADD3 R16, PT, PT, R21, -0x1, RZ ;  /* 0xffffffff15107810 */ /* 0x000fc80007ffe0ff */
[----:B------:R-:W-:Y:S01]  /*5560*/  LOP3.LUT R16, R21, R16, RZ, 0xc, !PT ;  /* 0x0000001015107212 */ /* 0x000fe200078e0cff */
[----:B------:R-:W-:-:S05]  /*5570*/  IMAD.MOV.U32 R21, RZ, RZ, -0x1 ;  /* 0xffffffffff157424 */ /* 0x000fca00078e00ff */
[----:B------:R-:W0:Y:S02]  /*5580*/  POPC R16, R16 ;  /* 0x0000001000107309 */ /* 0x000e240000000000 */
[----:B0-----:R-:W-:Y:S05]  /*5590*/  WARPSYNC.COLLECTIVE R21, `(.L_x_580) ;  /* 0x0000000015087348 */ /* 0x001fea0003c00000 */
[----:B0-----:R0:W1:Y:S02]  /*55a0*/  SHFL.DOWN P2, R22, R20, R17, R16 ;  /* 0x0800001114167389 */ /* 0x0010640000040010 */
[----:B01----:R-:W-:Y:S05]  /*55b0*/  ENDCOLLECTIVE ;  /* 0x000000000000791b */ /* 0x003fea0003800000 */
.L_x_580:
[----:B------:R-:W-:Y:S02]  /*55c0*/  ISETP.GE.AND P0, PT, R3, R16, PT ;  /* 0x000000100300720c */ /* 0x000fe40003f06270 */
[----:B------:R-:W-:-:S11]  /*55d0*/  MOV R17, 0x2 ;  /* 0x0000000200117802 */ /* 0x000fd60000000f00 */
[----:B------:R-:W-:Y:S01]  /*55e0*/  @!P0 FADD R25, R22, R25 ;  /* 0x0000001916198221 */ /* 0x000fe20000000000 */
[----:B------:R-:W-:-:S03]  /*55f0*/  IADD3 R22, PT, PT, R3, 0x2, RZ ;  /* 0x0000000203167810 */ /* 0x000fc60007ffe0ff */
[----:B------:R-:W-:Y:S01]  /*5600*/  IMAD.MOV.U32 R20, RZ, RZ, R25 ;  /* 0x000000ffff147224 */ /* 0x000fe200078e0019 */
[----:B------:R-:W-:-:S13]  /*5610*/  ISETP.GT.AND P0, PT, R22, R16, PT ;  /* 0x000000101600720c */ /* 0x000fda0003f04270 */
[----:B------:R-:W-:Y:S05]  /*5620*/  WARPSYNC.COLLECTIVE R21, `(.L_x_581) ;  /* 0x0000000015087348 */ /* 0x000fea0003c00000 */
[----:B------:R0:W1:Y:S02]  /*5630*/  SHFL.DOWN P2, R22, R20, R17, R16 ;  /* 0x0800001114167389 */ /* 0x0000640000040010 */
[----:B01----:R-:W-:Y:S05]  /*5640*/  ENDCOLLECTIVE ;  /* 0x000000000000791b */ /* 0x003fea0003800000 */
.L_x_581:
[----:B------:R-:W-:Y:S02]  /*5650*/  IMAD.MOV.U32 R17, RZ, RZ, 0x4 ;  /* 0x00000004ff117424 */ /* 0x000fe400078e00ff */
[----:B------:R-:W-:Y:S01]  /*5660*/  @!P0 FADD R25, R25, R22 ;  /* 0x0000001619198221 */ /* 0x000fe20000000000 */
[----:B------:R-:W-:-:S04]  /*5670*/  VIADD R22, R3, 0x4 ;  /* 0x0000000403167836 */ /* 0x000fc80000000000 */
[----:B------:R-:W-:Y:S02]  /*5680*/  MOV R20, R25 ;  /* 0x0000001900147202 */ /* 0x000fe40000000f00 */
[----:B------:R-:W-:-:S13]  /*5690*/  ISETP.GT.AND P0, PT, R22, R16, PT ;  /* 0x000000101600720c */ /* 0x000fda0003f04270 */
[----:B------:R-:W-:Y:S05]  /*56a0*/  WARPSYNC.COLLECTIVE R21, `(.L_x_582) ;  /* 0x0000000015087348 */ /* 0x000fea0003c00000 */
[----:B------:R0:W1:Y:S02]  /*56b0*/  SHFL.DOWN P2, R22, R20, R17, R16 ;  /* 0x0800001114167389 */ /* 0x0000640000040010 */
[----:B01----:R-:W-:Y:S05]  /*56c0*/  ENDCOLLECTIVE ;  /* 0x000000000000791b */ /* 0x003fea0003800000 */
.L_x_582:
[----:B------:R-:W-:Y:S02]  /*56d0*/  HFMA2 R17, -RZ, RZ, 0, 4.76837158203125e-07 ;  /* 0x00000008ff117431 */ /* 0x000fe400000001ff */
[----:B------:R-:W-:Y:S01]  /*56e0*/  @!P0 FADD R25, R25, R22 ;  /* 0x0000001619198221 */ /* 0x000fe20000000000 */
[----:B------:R-:W-:-:S03]  /*56f0*/  IADD3 R22, PT, PT, R3, 0x8, RZ ;  /* 0x0000000803167810 */ /* 0x000fc60007ffe0ff */
[----:B------:R-:W-:Y:S01]  /*5700*/  IMAD.MOV.U32 R20, RZ, RZ, R25 ;  /* 0x000000ffff147224 */ /* 0x000fe200078e0019 */
[----:B------:R-:W-:-:S13]  /*5710*/  ISETP.GT.AND P0, PT, R22, R16, PT ;  /* 0x000000101600720c */ /* 0x000fda0003f04270 */
[----:B------:R-:W-:Y:S05]  /*5720*/  WARPSYNC.COLLECTIVE R21, `(.L_x_583) ;  /* 0x0000000015087348 */ /* 0x000fea0003c00000 */
[----:B------:R0:W1:Y:S02]  /*5730*/  SHFL.DOWN P2, R22, R20, R17, R16 ;  /* 0x0800001114167389 */ /* 0x0000640000040010 */
[----:B01----:R-:W-:Y:S05]  /*5740*/  ENDCOLLECTIVE ;  /* 0x000000000000791b */ /* 0x003fea0003800000 */
.L_x_583:
[----:B------:R-:W-:Y:S01]  /*5750*/  MOV R17, 0x10 ;  /* 0x0000001000117802 */ /* 0x000fe20000000f00 */
[----:B------:R-:W-:-:S04]  /*5760*/  @!P0 FADD R25, R25, R22 ;  /* 0x0000001619198221 */ /* 0x000fc80000000000 */
[----:B------:R-:W-:-:S07]  /*5770*/  IMAD.MOV.U32 R20, RZ, RZ, R25 ;  /* 0x000000ffff147224 */ /* 0x000fce00078e0019 */
[----:B------:R-:W-:Y:S05]  /*5780*/  WARPSYNC.COLLECTIVE R21, `(.L_x_584) ;  /* 0x0000000015087348 */ /* 0x000fea0003c00000 */
[----:B------:R0:W1:Y:S02]  /*5790*/  SHFL.DOWN P2, R22, R20, R17, R16 ;  /* 0x0800001114167389 */ /* 0x0000640000040010 */
[----:B01----:R-:W-:Y:S05]  /*57a0*/  ENDCOLLECTIVE ;  /* 0x000000000000791b */ /* 0x003fea0003800000 */
.L_x_584:
[----:B------:R-:W-:-:S05]  /*57b0*/  VIADD R17, R3, 0x10 ;  /* 0x0000001003117836 */ /* 0x000fca0000000000 */
[----:B------:R-:W-:-:S13]  /*57c0*/  ISETP.GT.AND P0, PT, R17, R16, PT ;  /* 0x000000101100720c */ /* 0x000fda0003f04270 */
[----:B------:R-:W-:Y:S01]  /*57d0*/  @!P0 FADD R25, R25, R22 ;  /* 0x0000001619198221 */ /* 0x000fe20000000000 */
[----:B------:R-:W-:-:S03]  /*57e0*/  ISETP.NE.AND P0, PT, R24, 0x65, PT ;  /* 0x000000651800780c */ /* 0x000fc60003f05270 */
[----:B------:R-:W-:-:S10]  /*57f0*/  FADD R43, R25, R43 ;  /* 0x0000002b192b7221 */ /* 0x000fd40000000000 */
[----:B------:R-:W-:Y:S05]  /*5800*/  WARPSYNC.COLLECTIVE R21, `(.L_x_585) ;  /* 0x0000000015087348 */ /* 0x000fea0003c00000 */
[----:B------:R-:W-:Y:S01]  /*5810*/  VOTE.ALL P0, P0 ;  /* 0x0000000000ff7806 */ /* 0x000fe20000000000 */
[----:B------:R-:W-:-:S12]  /*5820*/  ENDCOLLECTIVE ;  /* 0x000000000000791b */ /* 0x000fd80003800000 */
.L_x_585:
[----:B------:R-:W-:Y:S05]  /*5830*/  BRA `(.L_x_586) ;  /* 0xffffffe000c87947 */ /* 0x000fea000383ffff */
.L_x_587:
        /* <DEDUP_REMOVED lines=12> */
.L_x_674:


//--------------------- .text._ZN3cub18CUB_300001_SM_10006detail4scan20DeviceScanInitKernelINS0_13ScanTileStateIfLb1EEEEEvT_i --------------------------
	.section	.text._ZN3cub18CUB_300001_SM_10006detail4scan20DeviceScanInitKernelINS0_13ScanTileStateIfLb1EEEEEvT_i,"ax",@progbits
	.align	128
        .global         _ZN3cub18CUB_300001_SM_10006detail4scan20DeviceScanInitKernelINS0_13ScanTileStateIfLb1EEEEEvT_i
        .type           _ZN3cub18CUB_300001_SM_10006detail4scan20DeviceScanInitKernelINS0_13ScanTileStateIfLb1EEEEEvT_i,@function
        .size           _ZN3cub18CUB_300001_SM_10006detail4scan20DeviceScanInitKernelINS0_13ScanTileStateIfLb1EEEEEvT_i,(.L_x_675 - _ZN3cub18CUB_300001_SM_10006detail4scan20DeviceScanInitKernelINS0_13ScanTileStateIfLb1EEEEEvT_i)
        .other          _ZN3cub18CUB_300001_SM_10006detail4scan20DeviceScanInitKernelINS0_13ScanTileStateIfLb1EEEEEvT_i,@"STO_CUDA_ENTRY STV_DEFAULT"
_ZN3cub18CUB_300001_SM_10006detail4scan20DeviceScanInitKernelINS0_13ScanTileStateIfLb1EEEEEvT_i:
.text._ZN3cub18CUB_300001_SM_10006detail4scan20DeviceScanInitKernelINS0_13ScanTileStateIfLb1EEEEEvT_i:
[----:B------:R-:W-:Y:S01]  /*0000*/  LDC R1, c[0x0][0x37c] ;  /* 0x0000df00ff017b82 */ /* 0x000fe20000000800 */
[----:B------:R-:W0:Y:S07]  /*0010*/  S2R R0, SR_TID.X ;  /* 0x0000000000007919 */ /* 0x000e2e0000002100 */
[----:B------:R-:W1:Y:S01]  /*0020*/  S2UR UR6, SR_CTAID.X ;  /* 0x00000000000679c3 */ /* 0x000e620000002500 */
[----:B------:R-:W2:Y:S07]  /*0030*/  LDCU UR4, c[0x0][0x388] ;  /* 0x00007100ff0477ac */ /* 0x000eae0008000800 */
[----:B------:R-:W1:Y:S01]  /*0040*/  LDC R5, c[0x0][0x360] ;  /* 0x0000d800ff057b82 */ /* 0x000e620000000800 */
[----:B0-----:R-:W-:Y:S01]  /*0050*/  ISETP.GT.U32.AND P0, PT, R0, 0x1f, PT ;  /* 0x0000001f0000780c */ /* 0x001fe20003f04070 */
[----:B-1----:R-:W-:-:S03]  /*0060*/  IMAD R5, R5, UR6, R0 ;  /* 0x0000000605057c24 */ /* 0x002fc6000f8e0200 */
[----:B------:R-:W-:Y:S02]  /*0070*/  ISETP.NE.OR P0, PT, RZ, UR6, P0 ;  /* 0x00000006ff007c0c */ /* 0x000fe40008705670 */
[----:B--2---:R-:W-:Y:S01]  /*0080*/  ISETP.GE.AND P1, PT, R5, UR4, PT ;  /* 0x0000000405007c0c */ /* 0x004fe2000bf26270 */
[----:B------:R-:W0:-:S12]  /*0090*/  LDCU.64 UR4, c[0x0][0x358] ;  /* 0x00006b00ff0477ac */ /* 0x000e180008000a00 */
[----:B------:R-:W1:Y:S01]  /*00a0*/  @!P1 LDC.64 R2, c[0x0][0x380] ;  /* 0x0000e000ff029b82 */ /* 0x000e620000000a00 */
[----:B------:R-:W-:Y:S01]  /*00b0*/  @!P1 MOV R4, 0x63 ;  /* 0x0000006300049802 */ /* 0x000fe20000000f00 */
[----:B-1----:R-:W-:-:S04]  /*00c0*/  @!P1 IMAD.WIDE R2, R5, 0x8, R2 ;  /* 0x0000000805029825 */ /* 0x002fc800078e0202 */
[----:B------:R-:W-:-:S05]  /*00d0*/  HFMA2 R5, -RZ, RZ, 0, 0 ;  /* 0x00000000ff057431 */ /* 0x000fca00000001ff */
[----:B0-----:R0:W-:Y:S01]  /*00e0*/  @!P1 STG.E.64 desc[UR4][R2.64+0x100], R4 ;  /* 0x0001000402009986 */ /* 0x0011e2000c101b04 */
[----:B------:R-:W-:Y:S05]  /*00f0*/  @P0 EXIT ;  /* 0x000000000000094d */ /* 0x000fea0003800000 */
[----:B0-----:R-:W0:Y:S02]  /*0100*/  LDC.64 R2, c[0x0][0x380] ;  /* 0x0000e000ff027b82 */ /* 0x001e240000000a00 */
[----:B0-----:R-:W-:-:S05]  /*0110*/  IMAD.WIDE.U32 R2, R0, 0x8, R2 ;  /* 0x0000000800027825 */ /* 0x001fca00078e0002 */
[----:B------:R-:W-:Y:S01]  /*0120*/  STG.E.64 desc[UR4][R2.64], RZ ;  /* 0x000000ff02007986 */ /* 0x000fe2000c101b04 */
[----:B------:R-:W-:Y:S05]  /*0130*/  EXIT ;  /* 0x000000000000794d */ /* 0x000fea0003800000 */
.L_x_588:
        /* <DEDUP_REMOVED lines=12> */
.L_x_675:


//--------------------- .text._ZN3cub18CUB_300001_SM_10006detail8for_each13static_kernelINS2_12policy_hub_t12policy_500_tElNS2_12op_wrapper_tIlN6thrust24THRUST_300001_SM_1000_NS6system6detail7generic6detail21binary_search_functorIPfNSC_18binary_search_lessENSC_3lbfEEENS8_12zip_iteratorIN4cuda3std3__45tupleIJNS8_6detail15normal_iteratorINS8_7pointerIfNS8_8cuda_cub5par_tENS8_11use_defaultESS_EEEENSO_INSP_IlSR_SS_SS_EEEEEEEEEEEEEvT0_T1_ --------------------------
	.section	.text._ZN3cub18CUB_300001_SM_10006detail8for_each13static_kernelINS2_12policy_hub_t12policy_500_tElNS2_12op_wrapper_tIlN6thrust24THRUST_300001_SM_1000_NS6system6detail7generic6detail21binary_search_functorIPfNSC_18binary_search_lessENSC_3lbfEEENS8_12zip_iteratorIN4cuda3std3__45tupleIJNS8_6detail15normal_iteratorINS8_7pointerIfNS8_8cuda_cub5par_tENS8_11use_defaultESS_EEEENSO_INSP_IlSR_SS_SS_EEEEEEEEEEEEEvT0_T1_,"ax",@progbits
	.align	128
        .global         _ZN3cub18CUB_300001_SM_10006detail8for_each13static_kernelINS2_12policy_hub_t12policy_500_tElNS2_12op_wrapper_tIlN6thrust24THRUST_300001_SM_1000_NS6system6detail7generic6detail21binary_search_functorIPfNSC_18binary_search_lessENSC_3lbfEEENS8_12zip_iteratorIN4cuda3std3__45tupleIJNS8_6detail15normal_iteratorINS8_7pointerIfNS8_8cuda_cub5par_tENS8_11use_defaultESS_EEEENSO_INSP_IlSR_SS_SS_EEEEEEEEEEEEEvT0_T1_
        .type           _ZN3cub18CUB_300001_SM_10006detail8for_each13static_kernelINS2_12policy_hub_t12policy_500_tElNS2_12op_wrapper_tIlN6thrust24THRUST_300001_SM_1000_NS6system6detail7generic6detail21binary_search_functorIPfNSC_18binary_search_lessENSC_3lbfEEENS8_12zip_iteratorIN4cuda3std3__45tupleIJNS8_6detail15normal_iteratorINS8_7pointerIfNS8_8cuda_cub5par_tENS8_11use_defaultESS_EEEENSO_INSP_IlSR_SS_SS_EEEEEEEEEEEEEvT0_T1_,@function
        .size           _ZN3cub18CUB_300001_SM_10006detail8for_each13static_kernelINS2_12policy_hub_t12policy_500_tElNS2_12op_wrapper_tIlN6thrust24THRUST_300001_SM_1000_NS6system6detail7generic6detail21binary_search_functorIPfNSC_18binary_search_lessENSC_3lbfEEENS8_12zip_iteratorIN4cuda3std3__45tupleIJNS8_6detail15normal_iteratorINS8_7pointerIfNS8_8cuda_cub5par_tENS8_11use_defaultESS_EEEENSO_INSP_IlSR_SS_SS_EEEEEEEEEEEEEvT0_T1_,(.L_x_676 - _ZN3cub18CUB_300001_SM_10006detail8for_each13static_kernelINS2_12policy_hub_t12policy_500_tElNS2_12op_wrapper_tIlN6thrust24THRUST_300001_SM_1000_NS6system6detail7generic6detail21binary_search_functorIPfNSC_18binary_search_lessENSC_3lbfEEENS8_12zip_iteratorIN4cuda3std3__45tupleIJNS8_6detail15normal_iteratorINS8_7pointerIfNS8_8cuda_cub5par_tENS8_11use_defaultESS_EEEENSO_INSP_IlSR_SS_SS_EEEEEEEEEEEEEvT0_T1_)
        .other          _ZN3cub18CUB_300001_SM_10006detail8for_each13static_kernelINS2_12policy_hub_t12policy_500_tElNS2_12op_wrapper_tIlN6thrust24THRUST_300001_SM_1000_NS6system6detail7generic6detail21binary_search_functorIPfNSC_18binary_search_lessENSC_3lbfEEENS8_12zip_iteratorIN4cuda3std3__45tupleIJNS8_6detail15normal_iteratorINS8_7pointerIfNS8_8cuda_cub5par_tENS8_11use_defaultESS_EEEENSO_INSP_IlSR_SS_SS_EEEEEEEEEEEEEvT0_T1_,@"STO_CUDA_ENTRY STV_DEFAULT"
_ZN3cub18CUB_300001_SM_10006detail8for_each13static_kernelINS2_12policy_hub_t12policy_500_tElNS2_12op_wrapper_tIlN6thrust24THRUST_300001_SM_1000_NS6system6detail7generic6detail21binary_search_functorIPfNSC_18binary_search_lessENSC_3lbfEEENS8_12zip_iteratorIN4cuda3std3__45tupleIJNS8_6detail15normal_iteratorINS8_7pointerIfNS8_8cuda_cub5par_tENS8_11use_defaultESS_EEEENSO_INSP_IlSR_SS_SS_EEEEEEEEEEEEEvT0_T1_:
.text._ZN3cub18CUB_300001_SM_10006detail8for_each13static_kernelINS2_12policy_hub_t12policy_500_tElNS2_12op_wrapper_tIlN6thrust24THRUST_300001_SM_1000_NS6system6detail7generic6detail21binary_search_functorIPfNSC_18binary_search_lessENSC_3lbfEEENS8_12zip_iteratorIN4cuda3std3__45tupleIJNS8_6detail15normal_iteratorINS8_7pointerIfNS8_8cuda_cub5par_tENS8_11use_defaultESS_EEEENSO_INSP_IlSR_SS_SS_EEEEEEEEEEEEEvT0_T1_:
[----:B------:R-:W-:Y:S08]  /*0000*/  LDC R1, c[0x0][0x37c] ;  /* 0x0000df00ff017b82 */ /* 0x000ff00000000800 */
[----:B------:R-:W0:Y:S01]  /*0010*/  S2UR UR4, SR_CTAID.X ;  /* 0x00000000000479c3 */ /* 0x000e220000002500 */
[----:B------:R-:W1:Y:S01]  /*0020*/  LDCU.64 UR6, c[0x0][0x380] ;  /* 0x00007000ff0677ac */ /* 0x000e620008000a00 */
[----:B------:R-:W2:Y:S01]  /*0030*/  LDCU.64 UR10, c[0x0][0x358] ;  /* 0x00006b00ff0a77ac */ /* 0x000ea20008000a00 */
[----:B0-----:R-:W-:-:S04]  /*0040*/  UIMAD.WIDE.U32 UR4, UR4, 0x200, URZ ;  /* 0x00000200040478a5 */ /* 0x001fc8000f8e00ff */
[----:B-1----:R-:W-:-:S04]  /*0050*/  UIADD3 UR6, UP0, UPT, -UR4, UR6, URZ ;  /* 0x0000000604067290 */ /* 0x002fc8000ff1e1ff */
[----:B------:R-:W-:Y:S02]  /*0060*/  UIADD3.X UR7, UPT, UPT, ~UR5, UR7, URZ, UP0, !UPT ;  /* 0x0000000705077290 */ /* 0x000fe400087fe5ff */
[----:B------:R-:W-:-:S04]  /*0070*/  UISETP.GE.U32.AND UP0, UPT, UR6, 0x200, UPT ;  /* 0x000002000600788c */ /* 0x000fc8000bf06070 */
[----:B------:R-:W-:-:S09]  /*0080*/  UISETP.GE.AND.EX UP0, UPT, UR7, URZ, UPT, UP0 ;  /* 0x000000ff0700728c */ /* 0x000fd2000bf06300 */
[----:B--2---:R-:W-:Y:S05]  /*0090*/  BRA.U !UP0, `(.L_x_589) ;  /* 0x0000000508607547 */ /* 0x004fea000b800000 */
[----:B------:R-:W0:Y:S01]  /*00a0*/  LDCU.64 UR6, c[0x0][0x3a0] ;  /* 0x00007400ff0677ac */ /* 0x000e220008000a00 */
[----:B------:R-:W1:Y:S01]  /*00b0*/  S2R R0, SR_TID.X ;  /* 0x0000000000007919 */ /* 0x000e620000002100 */
[----:B------:R-:W0:Y:S02]  /*00c0*/  LDCU.64 UR8, c[0x0][0x398] ;  /* 0x00007300ff0877ac */ /* 0x000e240008000a00 */
[----:B0-----:R-:W-:-:S04]  /*00d0*/  UIADD3 UR6, UP0, UPT, UR6, -UR8, URZ ;  /* 0x8000000806067290 */ /* 0x001fc8000ff1e0ff */
[----:B------:R-:W-:-:S04]  /*00e0*/  UIADD3.X UR7, UPT, UPT, UR7, ~UR9, URZ, UP0, !UPT ;  /* 0x8000000907077290 */ /* 0x000fc800087fe4ff */
[----:B------:R-:W-:Y:S02]  /*00f0*/  USHF.R.S64 UR6, UR6, 0x2, UR7 ;  /* 0x0000000206067899 */ /* 0x000fe40008001007 */
[----:B------:R-:W-:Y:S02]  /*0100*/  USHF.R.S32.HI UR7, URZ, 0x2, UR7 ;  /* 0x00000002ff077899 */ /* 0x000fe40008011407 */
[----:B------:R-:W-:-:S04]  /*0110*/  UISETP.GE.U32.AND UP0, UPT, UR6, 0x1, UPT ;  /* 0x000000010600788c */ /* 0x000fc8000bf06070 */
[----:B------:R-:W-:-:S09]  /*0120*/  UISETP.GE.AND.EX UP0, UPT, UR7, URZ, UPT, UP0 ;  /* 0x000000ff0700728c */ /* 0x000fd2000bf06300 */
[----:B-1----:R-:W-:Y:S05]  /*0130*/  BRA.U !UP0, `(.L_x_590) ;  /* 0x0000000508187547 */ /* 0x002fea000b800000 */
[----:B------:R-:W0:Y:S01]  /*0140*/  LDCU.64 UR12, c[0x0][0x388] ;  /* 0x00007100ff0c77ac */ /* 0x000e220008000a00 */
[----:B------:R-:W-:-:S05]  /*0150*/  IADD3 R3, P0, PT, R0, UR4, RZ ;  /* 0x0000000400037c10 */ /* 0x000fca000ff1e0ff */
[----:B------:R-:W-:Y:S01]  /*0160*/  IMAD.X R4, RZ, RZ, UR5, P0 ;  /* 0x00000005ff047e24 */ /* 0x000fe200080e06ff */
[----:B------:R-:W1:Y:S01]  /*0170*/  LDCU.64 UR4, c[0x0][0x390] ;  /* 0x00007200ff0477ac */ /* 0x000e620008000a00 */
[----:B0-----:R-:W-:-:S04]  /*0180*/  LEA R6, P0, R3, UR12, 0x2 ;  /* 0x0000000c03067c11 */ /* 0x001fc8000f8010ff */
[----:B------:R-:W-:-:S05]  /*0190*/  LEA.HI.X R7, R3, UR13, R4, 0x2, P0 ;  /* 0x0000000d03077c11 */ /* 0x000fca00080f1404 */
[----:B------:R0:W5:Y:S01]  /*01a0*/  LDG.E R5, desc[UR10][R6.64] ;  /* 0x0000000a06057981 */ /* 0x000162000c1e1900 */
[C---:B-1----:R-:W-:Y:S01]  /*01b0*/  LEA R2, P0, R3.reuse, UR4, 0x3 ;  /* 0x0000000403027c11 */ /* 0x042fe2000f8018ff */
[----:B------:R-:W-:Y:S01]  /*01c0*/  IMAD.U32 R0, RZ, RZ, UR6 ;  /* 0x00000006ff007e24 */ /* 0x000fe2000f8e00ff */
[----:B------:R-:W-:Y:S01]  /*01d0*/  BSSY.RECONVERGENT B0, `(.L_x_591) ;  /* 0x000001b000007945 */ /* 0x000fe20003800200 */
[----:B------:R-:W-:Y:S02]  /*01e0*/  CS2R R16, SRZ ;  /* 0x0000000000107805 */ /* 0x000fe4000001ff00 */
[----:B------:R-:W-:Y:S01]  /*01f0*/  LEA.HI.X R3, R3, UR5, R4, 0x3, P0 ;  /* 0x0000000503037c11 */ /* 0x000fe200080f1c04 */
[----:B------:R-:W-:Y:S02]  /*0200*/  IMAD.U32 R4, RZ, RZ, UR7 ;  /* 0x00000007ff047e24 */ /* 0x000fe4000f8e00ff */
[----:B------:R-:W-:Y:S02]  /*0210*/  IMAD.MOV.U32 R15, RZ, RZ, R0 ;  /* 0x000000ffff0f7224 */ /* 0x000fe400078e0000 */
[----:B0-----:R-:W-:-:S07]  /*0220*/  IMAD.MOV.U32 R14, RZ, RZ, R4 ;  /* 0x000000ffff0e7224 */ /* 0x001fce00078e0004 */
.L_x_592:
[----:B------:R-:W-:-:S05]  /*0230*/  IADD3 R12, P0, PT, -R16, R15, RZ ;  /* 0x0000000f100c7210 */ /* 0x000fca0007f1e1ff */
[----:B------:R-:W-:-:S05]  /*0240*/  IMAD.X R13, R14, 0x1, ~R17, P0 ;  /* 0x000000010e0d7824 */ /* 0x000fca00000e0e11 */
[----:B------:R-:W-:-:S05]  /*0250*/  LEA.HI R12, P0, R13, R12, RZ, 0x1 ;  /* 0x0000000c0d0c7211 */ /* 0x000fca00078108ff */
[----:B------:R-:W-:-:S05]  /*0260*/  IMAD.X R13, RZ, RZ, R13, P0 ;  /* 0x000000ffff0d7224 */ /* 0x000fca00000e060d */
[--C-:B------:R-:W-:Y:S02]  /*0270*/  SHF.R.S64 R12, R12, 0x1, R13.reuse ;  /* 0x000000010c0c7819 */ /* 0x100fe4000000100d */
[----:B------:R-:W-:Y:S02]  /*0280*/  SHF.R.S32.HI R13, RZ, 0x1, R13 ;  /* 0x00000001ff0d7819 */ /* 0x000fe4000001140d */
[----:B------:R-:W-:-:S05]  /*0290*/  IADD3 R12, P0, PT, R16, R12, RZ ;  /* 0x0000000c100c7210 */ /* 0x000fca0007f1e0ff */
[----:B------:R-:W-:Y:S01]  /*02a0*/  IMAD.X R13, R17, 0x1, R13, P0 ;  /* 0x00000001110d7824 */ /* 0x000fe200000e060d */
[----:B------:R-:W-:-:S04]  /*02b0*/  LEA R8, P0, R12, UR8, 0x2 ;  /* 0x000000080c087c11 */ /* 0x000fc8000f8010ff */
[----:B------:R-:W-:-:S05]  /*02c0*/  LEA.HI.X R9, R12, UR9, R13, 0x2, P0 ;  /* 0x000000090c097c11 */ /* 0x000fca00080f140d */
[----:B------:R-:W2:Y:S01]  /*02d0*/  LDG.E R8, desc[UR10][R8.64] ;  /* 0x0000000a08087981 */ /* 0x000ea2000c1e1900 */
[----:B------:R-:W-:-:S05]  /*02e0*/  IADD3 R10, P1, PT, R12, 0x1, RZ ;  /* 0x000000010c0a7810 */ /* 0x000fca0007f3e0ff */
[----:B------:R-:W-:Y:S01]  /*02f0*/  IMAD.X R11, RZ, RZ, R13, P1 ;  /* 0x000000ffff0b7224 */ /* 0x000fe200008e060d */
[----:B--2--5:R-:W-:-:S04]  /*0300*/  FSETP.GEU.AND P0, PT, R8, R5, PT ;  /* 0x000000050800720b */ /* 0x024fc80003f0e000 */
[----:B------:R-:W-:Y:S02]  /*0310*/  SEL R15, R12, R15, P0 ;  /* 0x0000000f0c0f7207 */ /* 0x000fe40000000000 */
[----:B------:R-:W-:Y:S02]  /*0320*/  SEL R16, R16, R10, P0 ;  /* 0x0000000a10107207 */ /* 0x000fe40000000000 */
[----:B------:R-:W-:Y:S02]  /*0330*/  SEL R14, R13, R14, P0 ;  /* 0x0000000e0d0e7207 */ /* 0x000fe40000000000 */
[----:B------:R-:W-:Y:S02]  /*0340*/  SEL R17, R17, R11, P0 ;  /* 0x0000000b11117207 */ /* 0x000fe40000000000 */
[----:B------:R-:W-:-:S04]  /*0350*/  ISETP.GE.U32.AND P0, PT, R16, R15, PT ;  /* 0x0000000f1000720c */ /* 0x000fc80003f06070 */
[----:B------:R-:W-:-:S13]  /*0360*/  ISETP.GE.AND.EX P0, PT, R17, R14, PT, P0 ;  /* 0x0000000e1100720c */ /* 0x000fda0003f06300 */
[----:B------:R-:W-:Y:S05]  /*0370*/  @!P0 BRA `(.L_x_592) ;  /* 0xfffffffc00ac8947 */ /* 0x000fea000383ffff */
[----:B------:R-:W-:Y:S05]  /*0380*/  BSYNC.RECONVERGENT B0 ;  /* 0x0000000000007941 */ /* 0x000fea0003800200 */
.L_x_591:
[----:B------:R-:W-:Y:S02]  /*0390*/  IMAD.MOV.U32 R8, RZ, RZ, R16 ;  /* 0x000000ffff087224 */ /* 0x000fe400078e0010 */
[----:B------:R-:W-:-:S05]  /*03a0*/  IMAD.MOV.U32 R9, RZ, RZ, R17 ;  /* 0x000000ffff097224 */ /* 0x000fca00078e0011 */
[----:B------:R0:W-:Y:S04]  /*03b0*/  STG.E.64 desc[UR10][R2.64], R8 ;  /* 0x0000000802007986 */ /* 0x0001e8000c101b0a */
[----:B------:R0:W5:Y:S01]  /*03c0*/  LDG.E R5, desc[UR10][R6.64+0x400] ;  /* 0x0004000a06057981 */ /* 0x000162000c1e1900 */
[----:B------:R-:W-:Y:S01]  /*03d0*/  BSSY.RECONVERGENT B0, `(.L_x_593) ;  /* 0x0000018000007945 */ /* 0x000fe20003800200 */
[----:B------:R-:W-:Y:S02]  /*03e0*/  IMAD.MOV.U32 R13, RZ, RZ, RZ ;  /* 0x000000ffff0d7224 */ /* 0x000fe400078e00ff */
[----:B------:R-:W-:-:S07]  /*03f0*/  IMAD.MOV.U32 R15, RZ, RZ, RZ ;  /* 0x000000ffff0f7224 */ /* 0x000fce00078e00ff */
.L_x_594:
[----:B------:R-:W-:-:S05]  /*0400*/  IADD3 R11, P0, PT, R0, -R13, RZ ;  /* 0x8000000d000b7210 */ /* 0x000fca0007f1e0ff */
[----:B------:R-:W-:-:S05]  /*0410*/  IMAD.X R10, R4, 0x1, ~R15, P0 ;  /* 0x00000001040a7824 */ /* 0x000fca00000e0e0f */
[----:B------:R-:W-:-:S05]  /*0420*/  LEA.HI R11, P0, R10, R11, RZ, 0x1 ;  /* 0x0000000b0a0b7211 */ /* 0x000fca00078108ff */
[----:B------:R-:W-:-:S05]  /*0430*/  IMAD.X R10, RZ, RZ, R10, P0 ;  /* 0x000000ffff0a7224 */ /* 0x000fca00000e060a */
[--C-:B------:R-:W-:Y:S02]  /*0440*/  SHF.R.S64 R11, R11, 0x1, R10.reuse ;  /* 0x000000010b0b7819 */ /* 0x100fe4000000100a */
[----:B------:R-:W-:Y:S02]  /*0450*/  SHF.R.S32.HI R10, RZ, 0x1, R10 ;  /* 0x00000001ff0a7819 */ /* 0x000fe4000001140a */
[----:B------:R-:W-:-:S05]  /*0460*/  IADD3 R11, P0, PT, R13, R11, RZ ;  /* 0x0000000b0d0b7210 */ /* 0x000fca0007f1e0ff */
[----:B------:R-:W-:Y:S01]  /*0470*/  IMAD.X R10, R15, 0x1, R10, P0 ;  /* 0x000000010f0a7824 */ /* 0x000fe200000e060a */
[----:B0-----:R-:W-:-:S04]  /*0480*/  LEA R6, P0, R11, UR8, 0x2 ;  /* 0x000000080b067c11 */ /* 0x001fc8000f8010ff */
        /* <DEDUP_REMOVED lines=13> */
.L_x_593:
[----:B------:R-:W-:Y:S02]  /*0560*/  IMAD.MOV.U32 R4, RZ, RZ, R13 ;  /* 0x000000ffff047224 */ /* 0x000fe400078e000d */
[----:B------:R-:W-:-:S05]  /*0570*/  IMAD.MOV.U32 R5, RZ, RZ, R15 ;  /* 0x000000ffff057224 */ /* 0x000fca00078e000f */
[----:B------:R-:W-:Y:S01]  /*0580*/  STG.E.64 desc[UR10][R2.64+0x800], R4 ;  /* 0x0008000402007986 */ /* 0x000fe2000c101b0a */
[----:B------:R-:W-:Y:S05]  /*0590*/  EXIT ;  /* 0x000000000000794d */ /* 0x000fea0003800000 */
.L_x_590:
[----:B------:R-:W0:Y:S01]  /*05a0*/  LDCU.64 UR6, c[0x0][0x390] ;  /* 0x00007200ff0677ac */ /* 0x000e220008000a00 */
[----:B------:R-:W-:-:S05]  /*05b0*/  IADD3 R0, P0, PT, R0, UR4, RZ ;  /* 0x0000000400007c10 */ /* 0x000fca000ff1e0ff */
[----:B------:R-:W-:Y:S01]  /*05c0*/  IMAD.X R3, RZ, RZ, UR5, P0 ;  /* 0x00000005ff037e24 */ /* 0x000fe200080e06ff */
[----:B0-----:R-:W-:-:S04]  /*05d0*/  LEA R2, P0, R0, UR6, 0x3 ;  /* 0x0000000600027c11 */ /* 0x001fc8000f8018ff */
[----:B------:R-:W-:-:S05]  /*05e0*/  LEA.HI.X R3, R0, UR7, R3, 0x3, P0 ;  /* 0x0000000700037c11 */ /* 0x000fca00080f1c03 */
[----:B------:R-:W-:Y:S04]  /*05f0*/  STG.E.64 desc[UR10][R2.64], RZ ;  /* 0x000000ff02007986 */ /* 0x000fe8000c101b0a */
[----:B------:R-:W-:Y:S01]  /*0600*/  STG.E.64 desc[UR10][R2.64+0x800], RZ ;  /* 0x000800ff02007986 */ /* 0x000fe2000c101b0a */
[----:B------:R-:W-:Y:S05]  /*0610*/  EXIT ;  /* 0x000000000000794d */ /* 0x000fea0003800000 */
.L_x_589:
[----:B------:R-:W0:Y:S01]  /*0620*/  LDCU.64 UR8, c[0x0][0x3a0] ;  /* 0x00007400ff0877ac */ /* 0x000e220008000a00 */
[----:B------:R-:W1:Y:S01]  /*0630*/  S2R R5, SR_TID.X ;  /* 0x0000000000057919 */ /* 0x000e620000002100 */
[----:B------:R-:W0:Y:S01]  /*0640*/  LDCU.64 UR12, c[0x0][0x398] ;  /* 0x00007300ff0c77ac */ /* 0x000e220008000a00 */
[----:B------:R-:W-:Y:S02]  /*0650*/  USHF.R.S32.HI UR7, URZ, 0x1f, UR6 ;  /* 0x0000001fff077899 */ /* 0x000fe40008011406 */
[----:B0-----:R-:W-:-:S04]  /*0660*/  UIADD3 UR8, UP0, UPT, UR8, -UR12, URZ ;  /* 0x8000000c08087290 */ /* 0x001fc8000ff1e0ff */
[----:B------:R-:W-:-:S04]  /*0670*/  UIADD3.X UR9, UPT, UPT, UR9, ~UR13, URZ, UP0, !UPT ;  /* 0x8000000d09097290 */ /* 0x000fc800087fe4ff */
[----:B------:R-:W-:Y:S02]  /*0680*/  USHF.R.S64 UR8, UR8, 0x2, UR9 ;  /* 0x0000000208087899 */ /* 0x000fe40008001009 */
[----:B------:R-:W-:Y:S02]  /*0690*/  USHF.R.S32.HI UR9, URZ, 0x2, UR9 ;  /* 0x00000002ff097899 */ /* 0x000fe40008011409 */
[----:B------:R-:W-:-:S04]  /*06a0*/  UISETP.GE.U32.AND UP0, UPT, UR8, 0x1, UPT ;  /* 0x000000010800788c */ /* 0x000fc8000bf06070 */
[----:B------:R-:W-:-:S09]  /*06b0*/  UISETP.GE.AND.EX UP0, UPT, UR9, URZ, UPT, UP0 ;  /* 0x000000ff0900728c */ /* 0x000fd2000bf06300 */
[----:B-1----:R-:W-:Y:S05]  /*06c0*/  BRA.U !UP0, `(.L_x_595) ;  /* 0x0000000508687547 */ /* 0x002fea000b800000 */
[----:B------:R-:W-:Y:S01]  /*06d0*/  IMAD.U32 R0, RZ, RZ, UR7 ;  /* 0x00000007ff007e24 */ /* 0x000fe2000f8e00ff */
[----:B------:R-:W-:Y:S01]  /*06e0*/  ISETP.LT.U32.AND P0, PT, R5, UR6, PT ;  /* 0x0000000605007c0c */ /* 0x000fe2000bf01070 */
[----:B------:R-:W-:Y:S01]  /*06f0*/  IMAD.U32 R4, RZ, RZ, UR9 ;  /* 0x00000009ff047e24 */ /* 0x000fe2000f8e00ff */
[----:B------:R-:W-:Y:S02]  /*0700*/  BSSY.RECONVERGENT B0, `(.L_x_596) ;  /* 0x000002b000007945 */ /* 0x000fe40003800200 */
[----:B------:R-:W-:Y:S01]  /*0710*/  ISETP.GT.AND.EX P0, PT, R0, RZ, PT, P0 ;  /* 0x000000ff0000720c */ /* 0x000fe20003f04300 */
[----:B------:R-:W-:-:S12]  /*0720*/  IMAD.U32 R0, RZ, RZ, UR8 ;  /* 0x00000008ff007e24 */ /* 0x000fd8000f8e00ff */
[----:B------:R-:W-:Y:S05]  /*0730*/  @!P0 BRA `(.L_x_597) ;  /* 0x00000000009c8947 */ /* 0x000fea0003800000 */
[----:B------:R-:W0:Y:S01]  /*0740*/  LDCU.64 UR8, c[0x0][0x388] ;  /* 0x00007100ff0877ac */ /* 0x000e220008000a00 */
[----:B------:R-:W-:-:S05]  /*0750*/  IADD3 R3, P0, PT, R5, UR4, RZ ;  /* 0x0000000405037c10 */ /* 0x000fca000ff1e0ff */
[----:B------:R-:W-:Y:S01]  /*0760*/  IMAD.X R10, RZ, RZ, UR5, P0 ;  /* 0x00000005ff0a7e24 */ /* 0x000fe200080e06ff */
[----:B0-----:R-:W-:-:S04]  /*0770*/  LEA R6, P0, R3, UR8, 0x2 ;  /* 0x0000000803067c11 */ /* 0x001fc8000f8010ff */
[----:B------:R-:W-:Y:S01]  /*0780*/  LEA.HI.X R7, R3, UR9, R10, 0x2, P0 ;  /* 0x0000000903077c11 */ /* 0x000fe200080f140a */
[----:B------:R-:W0:Y:S04]  /*0790*/  LDCU.64 UR8, c[0x0][0x390] ;  /* 0x00007200ff0877ac */ /* 0x000e280008000a00 */
[----:B------:R1:W5:Y:S01]  /*07a0*/  LDG.E R8, desc[UR10][R6.64] ;  /* 0x0000000a06087981 */ /* 0x000362000c1e1900 */
[----:B------:R-:W-:Y:S01]  /*07b0*/  BSSY.RECONVERGENT B1, `(.L_x_598) ;  /* 0x000001c000017945 */ /* 0x000fe20003800200 */
[----:B------:R-:W-:Y:S02]  /*07c0*/  IMAD.MOV.U32 R15, RZ, RZ, RZ ;  /* 0x000000ffff0f7224 */ /* 0x000fe400078e00ff */
[----:B------:R-:W-:Y:S02]  /*07d0*/  IMAD.MOV.U32 R16, RZ, RZ, RZ ;  /* 0x000000ffff107224 */ /* 0x000fe400078e00ff */
[----:B------:R-:W-:-:S02]  /*07e0*/  IMAD.MOV.U32 R14, RZ, RZ, R0 ;  /* 0x000000ffff0e7224 */ /* 0x000fc400078e0000 */
[----:B------:R-:W-:Y:S01]  /*07f0*/  IMAD.MOV.U32 R13, RZ, RZ, R4 ;  /* 0x000000ffff0d7224 */ /* 0x000fe200078e0004 */
[----:B0-----:R-:W-:-:S04]  /*0800*/  LEA R2, P0, R3, UR8, 0x3 ;  /* 0x0000000803027c11 */ /* 0x001fc8000f8018ff */
[----:B-1----:R-:W-:-:S09]  /*0810*/  LEA.HI.X R3, R3, UR9, R10, 0x3, P0 ;  /* 0x0000000903037c11 */ /* 0x002fd200080f1c0a */
.L_x_599:
        /* <DEDUP_REMOVED lines=9> */
[----:B------:R-:W-:-:S06]  /*08b0*/  LEA.HI.X R7, R11, UR13, R12, 0x2, P0 ;  /* 0x0000000d0b077c11 */ /* 0x000fcc00080f140c */
        /* <DEDUP_REMOVED lines=12> */
.L_x_598:
[----:B------:R-:W-:Y:S02]  /*0980*/  IMAD.MOV.U32 R6, RZ, RZ, R15 ;  /* 0x000000ffff067224 */ /* 0x000fe400078e000f */
[----:B------:R-:W-:-:S05]  /*0990*/  IMAD.MOV.U32 R7, RZ, RZ, R16 ;  /* 0x000000ffff077224 */ /* 0x000fca00078e0010 */
[----:B------:R0:W-:Y:S02]  /*09a0*/  STG.E.64 desc[UR10][R2.64], R6 ;  /* 0x0000000602007986 */ /* 0x0001e4000c101b0a */
.L_x_597:
[----:B------:R-:W-:Y:S05]  /*09b0*/  BSYNC.RECONVERGENT B0 ;  /* 0x0000000000007941 */ /* 0x000fea0003800200 */
.L_x_596:
[----:B0-----:R-:W-:Y:S02]  /*09c0*/  VIADD R2, R5, 0x100 ;  /* 0x0000010005027836 */ /* 0x001fe40000000000 */
[----:B------:R-:W-:-:S03]  /*09d0*/  IMAD.U32 R3, RZ, RZ, UR7 ;  /* 0x00000007ff037e24 */ /* 0x000fc6000f8e00ff */
[----:B------:R-:W-:-:S04]  /*09e0*/  ISETP.LT.U32.AND P0, PT, R2, UR6, PT ;  /* 0x0000000602007c0c */ /* 0x000fc8000bf01070 */
[----:B------:R-:W-:-:S13]  /*09f0*/  ISETP.GT.AND.EX P0, PT, R3, RZ, PT, P0 ;  /* 0x000000ff0300720c */ /* 0x000fda0003f04300 */
[----:B------:R-:W-:Y:S05]  /*0a00*/  @!P0 EXIT ;  /* 0x000000000000894d */ /* 0x000fea0003800000 */
        /* <DEDUP_REMOVED lines=8> */
[----:B------:R-:W-:Y:S01]  /*0a90*/  BSSY.RECONVERGENT B0, `(.L_x_600) ;  /* 0x0000019000007945 */ /* 0x000fe20003800200 */
[----:B------:R-:W-:Y:S02]  /*0aa0*/  IMAD.MOV.U32 R13, RZ, RZ, RZ ;  /* 0x000000ffff0d7224 */ /* 0x000fe400078e00ff */
[----:B------:R-:W-:Y:S01]  /*0ab0*/  LEA.HI.X R3, R3, UR5, R8, 0x3, P0 ;  /* 0x0000000503037c11 */ /* 0x000fe200080f1c08 */
[----:B------:R-:W-:-:S08]  /*0ac0*/  IMAD.MOV.U32 R15, RZ, RZ, RZ ;  /* 0x000000ffff0f7224 */ /* 0x000fd000078e00ff */
.L_x_601:
        /* <DEDUP_REMOVED lines=22> */
.L_x_600:
[----:B------:R-:W-:Y:S02]  /*0c30*/  IMAD.MOV.U32 R4, RZ, RZ, R13 ;  /* 0x000000ffff047224 */ /* 0x000fe400078e000d */
[----:B------:R-:W-:-:S05]  /*0c40*/  IMAD.MOV.U32 R5, RZ, RZ, R15 ;  /* 0x000000ffff057224 */ /* 0x000fca00078e000f */
[----:B------:R-:W-:Y:S01]  /*0c50*/  STG.E.64 desc[UR10][R2.64+0x800], R4 ;  /* 0x0008000402007986 */ /* 0x000fe2000c101b0a */
[----:B------:R-:W-:Y:S05]  /*0c60*/  EXIT ;  /* 0x000000000000794d */ /* 0x000fea0003800000 */
.L_x_595:
[----:B------:R-:W0:Y:S01]  /*0c70*/  LDCU.64 UR8, c[0x0][0x390] ;  /* 0x00007200ff0877ac */ /* 0x000e220008000a00 */
[----:B------:R-:W-:Y:S01]  /*0c80*/  IMAD.U32 R2, RZ, RZ, UR7 ;  /* 0x00000007ff027e24 */ /* 0x000fe2000f8e00ff */
[C---:B------:R-:W-:Y:S02]  /*0c90*/  IADD3 R0, P1, PT, R5.reuse, UR4, RZ ;  /* 0x0000000405007c10 */ /* 0x040fe4000ff3e0ff */
[C---:B------:R-:W-:Y:S01]  /*0ca0*/  ISETP.LT.U32.AND P0, PT, R5.reuse, UR6, PT ;  /* 0x0000000605007c0c */ /* 0x040fe2000bf01070 */
[----:B------:R-:W-:Y:S02]  /*0cb0*/  VIADD R5, R5, 0x100 ;  /* 0x0000010005057836 */ /* 0x000fe40000000000 */
[----:B------:R-:W-:Y:S01]  /*0cc0*/  IMAD.X R3, RZ, RZ, UR5, P1 ;  /* 0x00000005ff037e24 */ /* 0x000fe200088e06ff */
[----:B------:R-:W-:Y:S02]  /*0cd0*/  ISETP.GT.AND.EX P0, PT, R2, RZ, PT, P0 ;  /* 0x000000ff0200720c */ /* 0x000fe40003f04300 */
[----:B------:R-:W-:-:S02]  /*0ce0*/  ISETP.LT.U32.AND P1, PT, R5, UR6, PT ;  /* 0x0000000605007c0c */ /* 0x000fc4000bf21070 */
[----:B0-----:R-:W-:-:S04]  /*0cf0*/  LEA R2, P2, R0, UR8, 0x3 ;  /* 0x0000000800027c11 */ /* 0x001fc8000f8418ff */
[----:B------:R-:W-:Y:S01]  /*0d00*/  LEA.HI.X R3, R0, UR9, R3, 0x3, P2 ;  /* 0x0000000900037c11 */ /* 0x000fe200090f1c03 */
[----:B------:R-:W-:-:S04]  /*0d10*/  IMAD.U32 R0, RZ, RZ, UR7 ;  /* 0x00000007ff007e24 */ /* 0x000fc8000f8e00ff */
[----:B------:R0:W-:Y:S01]  /*0d20*/  @P0 STG.E.64 desc[UR10][R2.64], RZ ;  /* 0x000000ff02000986 */ /* 0x0001e2000c101b0a */
[----:B------:R-:W-:-:S13]  /*0d30*/  ISETP.GT.AND.EX P1, PT, R0, RZ, PT, P1 ;  /* 0x000000ff0000720c */ /* 0x000fda0003f24310 */
[----:B0-----:R-:W-:Y:S05]  /*0d40*/  @!P1 EXIT ;  /* 0x000000000000994d */ /* 0x001fea0003800000 */
[----:B------:R-:W-:Y:S01]  /*0d50*/  STG.E.64 desc[UR10][R2.64+0x800], RZ ;  /* 0x000800ff02007986 */ /* 0x000fe2000c101b0a */
[----:B------:R-:W-:Y:S05]  /*0d60*/  EXIT ;  /* 0x000000000000794d */ /* 0x000fea0003800000 */
.L_x_602:
        /* <DEDUP_REMOVED lines=9> */
.L_x_676:


//--------------------- .text._ZN3cub18CUB_300001_SM_10006detail11EmptyKernelIvEEvv --------------------------
	.section	.text._ZN3cub18CUB_300001_SM_10006detail11EmptyKernelIvEEvv,"ax",@progbits
	.align	128
        .global         _ZN3cub18CUB_300001_SM_10006detail11EmptyKernelIvEEvv
        .type           _ZN3cub18CUB_300001_SM_10006detail11EmptyKernelIvEEvv,@function
        .size           _ZN3cub18CUB_300001_SM_10006detail11EmptyKernelIvEEvv,(.L_x_677 - _ZN3cub18CUB_300001_SM_10006detail11EmptyKernelIvEEvv)
        .other          _ZN3cub18CUB_300001_SM_10006detail11EmptyKernelIvEEvv,@"STO_CUDA_ENTRY STV_DEFAULT"
_ZN3cub18CUB_300001_SM_10006detail11EmptyKernelIvEEvv:
.text._ZN3cub18CUB_300001_SM_10006detail11EmptyKernelIvEEvv:
[----:B------:R-:W-:Y:S01]  /*0000*/  LDC R1, c[0x0][0x37c] ;  /* 0x0000df00ff017b82 */ /* 0x000fe20000000800 */
[----:B------:R-:W-:Y:S05]  /*0010*/  EXIT ;  /* 0x000000000000794d */ /* 0x000fea0003800000 */
.L_x_603:
        /* <DEDUP_REMOVED lines=14> */
.L_x_677:


//--------------------- .text._Z6mutatePA48_i     --------------------------
	.section	.text._Z6mutatePA48_i,"ax",@progbits
	.align	128
        .global         _Z6mutatePA48_i
        .type           _Z6mutatePA48_i,@function
        .size           _Z6mutatePA48_i,(.L_x_678 - _Z6mutatePA48_i)
        .other          _Z6mutatePA48_i,@"STO_CUDA_ENTRY STV_DEFAULT"
_Z6mutatePA48_i:
.text._Z6mutatePA48_i:
[----:B------:R-:W-:Y:S01]  /*0000*/  LDC R1, c[0x0][0x37c] ;  /* 0x0000df00ff017b82 */ /* 0x000fe20000000800 */
[----:B------:R-:W0:Y:S07]  /*0010*/  S2R R5, SR_TID.X ;  /* 0x0000000000057919 */ /* 0x000e2e0000002100 */
[----:B------:R-:W0:Y:S01]  /*0020*/  S2UR UR4, SR_CTAID.X ;  /* 0x00000000000479c3 */ /* 0x000e220000002500 */
[----:B------:R-:W-:Y:S02]  /*0030*/  IMAD.MOV.U32 R9, RZ, RZ, -0x266e14b1 ;  /* 0xd991eb4fff097424 */ /* 0x000fe400078e00ff */
[----:B------:R-:W-:-:S05]  /*0040*/  IMAD.MOV.U32 R7, RZ, RZ, RZ ;  /* 0x000000ffff077224 */ /* 0x000fca00078e00ff */
[----:B------:R-:W0:Y:S08]  /*0050*/  LDC R0, c[0x0][0x360] ;  /* 0x0000d800ff007b82 */ /* 0x000e300000000800 */
[----:B------:R-:W1:Y:S01]  /*0060*/  LDC.64 R2, c[0x0][0x380] ;  /* 0x0000e000ff027b82 */ /* 0x000e620000000a00 */
[----:B0-----:R-:W-:Y:S01]  /*0070*/  IMAD R5, R0, UR4, R5 ;  /* 0x0000000400057c24 */ /* 0x001fe2000f8e0205 */
[----:B------:R-:W0:Y:S04]  /*0080*/  LDCU.64 UR4, c[0x0][0x358] ;  /* 0x00006b00ff0477ac */ /* 0x000e280008000a00 */
[----:B------:R-:W-:-:S02]  /*0090*/  LOP3.LUT R0, R5, 0xaad26b49, RZ, 0x3c, !PT ;  /* 0xaad26b4905007812 */ /* 0x000fc400078e3cff */
[C---:B------:R-:W-:Y:S01]  /*00a0*/  ISETP.GT.AND P0, PT, R5.reuse, -0x1, PT ;  /* 0xffffffff0500780c */ /* 0x040fe20003f04270 */
[----:B-1----:R-:W-:-:S03]  /*00b0*/  IMAD.WIDE R2, R5, 0xc0, R2 ;  /* 0x000000c005027825 */ /* 0x002fc600078e0202 */
[----:B------:R-:W-:Y:S01]  /*00c0*/  SEL R9, R9, 0x8bf16996, P0 ;  /* 0x8bf1699609097807 */ /* 0x000fe20000000000 */
[----:B------:R-:W-:-:S03]  /*00d0*/  IMAD R6, R0, 0x4182bed5, RZ ;  /* 0x4182bed500067824 */ /* 0x000fc600078e02ff */
[C---:B------:R-:W-:Y:S01]  /*00e0*/  LOP3.LUT R10, R9.reuse, 0x5491333, RZ, 0x3c, !PT ;  /* 0x05491333090a7812 */ /* 0x040fe200078e3cff */
[C---:B------:R-:W-:Y:S01]  /*00f0*/  VIADD R20, R9.reuse, 0x1f123bb5 ;  /* 0x1f123bb509147836 */ /* 0x040fe20000000000 */
[----:B------:R-:W-:Y:S02]  /*0100*/  IADD3 R0, PT, PT, R9, 0x64f0c9, R6 ;  /* 0x0064f0c909007810 */ /* 0x000fe40007ffe006 */
[C---:B------:R-:W-:Y:S02]  /*0110*/  IADD3 R14, PT, PT, R6.reuse, 0x75bcd15, RZ ;  /* 0x075bcd15060e7810 */ /* 0x040fe40007ffe0ff */
[C---:B------:R-:W-:Y:S01]  /*0120*/  LOP3.LUT R18, R6.reuse, 0x159a55e5, RZ, 0x3c, !PT ;  /* 0x159a55e506127812 */ /* 0x040fe200078e3cff */
[----:B0-----:R-:W-:-:S07]  /*0130*/  VIADD R6, R6, 0x583f19 ;  /* 0x00583f1906067836 */ /* 0x001fce0000000000 */
.L_x_615:
[----:B0-----:R-:W-:Y:S01]  /*0140*/  IADD3 R4, PT, PT, R0, 0x10974f0, RZ ;  /* 0x010974f000047810 */ /* 0x001fe20007ffe0ff */
[----:B------:R-:W-:Y:S01]  /*0150*/  HFMA2 R11, -RZ, RZ, 0, 0 ;  /* 0x00000000ff0b7431 */ /* 0x000fe200000001ff */
[----:B------:R-:W-:Y:S01]  /*0160*/  BSSY.RECONVERGENT B0, `(.L_x_604) ;  /* 0x00000b5000007945 */ /* 0x000fe20003800200 */
[----:B------:R-:W-:Y:S01]  /*0170*/  IMAD.MOV.U32 R9, RZ, RZ, R0 ;  /* 0x000000ffff097224 */ /* 0x000fe200078e0000 */
[----:B------:R-:W-:Y:S01]  /*0180*/  MOV R19, R18 ;  /* 0x0000001200137202 */ /* 0x000fe20000000f00 */
[----:B------:R-:W-:Y:S02]  /*0190*/  IMAD.MOV.U32 R17, RZ, RZ, R20 ;  /* 0x000000ffff117224 */ /* 0x000fe400078e0014 */
[----:B------:R-:W-:Y:S02]  /*01a0*/  IMAD.MOV.U32 R16, RZ, RZ, R10 ;  /* 0x000000ffff107224 */ /* 0x000fe400078e000a */
[----:B------:R-:W-:Y:S02]  /*01b0*/  IMAD.MOV.U32 R15, RZ, RZ, R6 ;  /* 0x000000ffff0f7224 */ /* 0x000fe400078e0006 */
[----:B------:R-:W-:-:S07]  /*01c0*/  IMAD.MOV.U32 R0, RZ, RZ, R4 ;  /* 0x000000ffff007224 */ /* 0x000fce00078e0004 */
.L_x_613:
[----:B------:R-:W-:Y:S01]  /*01d0*/  SHF.R.U32.HI R5, RZ, 0x2, R14 ;  /* 0x00000002ff057819 */ /* 0x000fe2000001160e */
[----:B------:R-:W-:Y:S01]  /*01e0*/  IMAD.SHL.U32 R4, R15, 0x10, RZ ;  /* 0x000000100f047824 */ /* 0x000fe200078e00ff */
[----:B------:R-:W-:Y:S01]  /*01f0*/  MOV R8, 0x2f800000 ;  /* 0x2f80000000087802 */ /* 0x000fe20000000f00 */
[----:B------:R-:W-:Y:S01]  /*0200*/  VIADD R13, R9, 0x587c5 ;  /* 0x000587c5090d7836 */ /* 0x000fe20000000000 */
[----:B------:R-:W-:-:S04]  /*0210*/  LOP3.LUT R5, R5, R14, RZ, 0x3c, !PT ;  /* 0x0000000e05057212 */ /* 0x000fc800078e3cff */
[----:B------:R-:W-:-:S04]  /*0220*/  SHF.L.U32 R6, R5, 0x1, RZ ;  /* 0x0000000105067819 */ /* 0x000fc800000006ff */
[----:B------:R-:W-:-:S04]  /*0230*/  LOP3.LUT R6, R15, R4, R6, 0x96, !PT ;  /* 0x000000040f067212 */ /* 0x000fc800078e9606 */
[----:B------:R-:W-:-:S05]  /*0240*/  LOP3.LUT R6, R6, R5, RZ, 0x3c, !PT ;  /* 0x0000000506067212 */ /* 0x000fca00078e3cff */
[----:B------:R-:W-:-:S05]  /*0250*/  IMAD.IADD R4, R6, 0x1, R13 ;  /* 0x0000000106047824 */ /* 0x000fca00078e020d */
[----:B------:R-:W-:Y:S01]  /*0260*/  I2FP.F32.U32 R5, R4 ;  /* 0x0000000400057245 */ /* 0x000fe20000201000 */
[----:B------:R-:W-:-:S04]  /*0270*/  IMAD.MOV.U32 R4, RZ, RZ, 0x33333333 ;  /* 0x33333333ff047424 */ /* 0x000fc800078e00ff */
[----:B------:R-:W-:Y:S01]  /*0280*/  FFMA R20, R5, R8, 1.1641532182693481445e-10 ;  /* 0x2f00000005147423 */ /* 0x000fe20000000008 */
[----:B------:R-:W-:-:S05]  /*0290*/  IMAD.MOV.U32 R5, RZ, RZ, 0x3fc33333 ;  /* 0x3fc33333ff057424 */ /* 0x000fca00078e00ff */
[----:B------:R-:W0:Y:S02]  /*02a0*/  F2F.F64.F32 R20, R20 ;  /* 0x0000001400147310 */ /* 0x000e240000201800 */
[----:B0-----:R-:W-:-:S14]  /*02b0*/  DSETP.GEU.AND P0, PT, R20, R4, PT ;  /* 0x000000041400722a */ /* 0x001fdc0003f0e000 */
[----:B------:R-:W-:Y:S05]  /*02c0*/  @!P0 BRA `(.L_x_605) ;  /* 0x00000008004c8947 */ /* 0x000fea0003800000 */
[----:B------:R-:W-:Y:S02]  /*02d0*/  SHF.R.U32.HI R10, RZ, 0x2, R19 ;  /* 0x00000002ff0a7819 */ /* 0x000fe40000011613 */
[----:B------:R-:W-:Y:S02]  /*02e0*/  SHF.L.U32 R13, R6, 0x4, RZ ;  /* 0x00000004060d7819 */ /* 0x000fe400000006ff */
[----:B------:R-:W-:-:S05]  /*02f0*/  LOP3.LUT R10, R10, R19, RZ, 0x3c, !PT ;  /* 0x000000130a0a7212 */ /* 0x000fca00078e3cff */
[----:B------:R-:W-:-:S05]  /*0300*/  IMAD.SHL.U32 R12, R10, 0x2, RZ ;  /* 0x000000020a0c7824 */ /* 0x000fca00078e00ff */
[----:B------:R-:W-:Y:S01]  /*0310*/  LOP3.LUT R19, R6, R13, R12, 0x96, !PT ;  /* 0x0000000d06137212 */ /* 0x000fe200078e960c */
[----:B------:R-:W-:-:S03]  /*0320*/  VIADD R13, R9, 0xb0f8a ;  /* 0x000b0f8a090d7836 */ /* 0x000fc60000000000 */
[----:B------:R-:W-:-:S04]  /*0330*/  LOP3.LUT R10, R19, R10, RZ, 0x3c, !PT ;  /* 0x0000000a130a7212 */ /* 0x000fc800078e3cff */
[----:B------:R-:W-:-:S04]  /*0340*/  IADD3 R12, PT, PT, R10, R13, RZ ;  /* 0x0000000d0a0c7210 */ /* 0x000fc80007ffe0ff */
[----:B------:R-:W-:-:S05]  /*0350*/  I2FP.F32.U32 R19, R12 ;  /* 0x0000000c00137245 */ /* 0x000fca0000201000 */
[----:B------:R-:W-:-:S06]  /*0360*/  FFMA R19, R19, R8, 1.1641532182693481445e-10 ;  /* 0x2f00000013137423 */ /* 0x000fcc0000000008 */
[----:B------:R-:W0:Y:S02]  /*0370*/  F2F.F64.F32 R18, R19 ;  /* 0x0000001300127310 */ /* 0x000e240000201800 */
[----:B0-----:R-:W-:-:S14]  /*0380*/  DSETP.GEU.AND P0, PT, R18, R4, PT ;  /* 0x000000041200722a */ /* 0x001fdc0003f0e000 */
[----:B------:R-:W-:Y:S05]  /*0390*/  @!P0 BRA `(.L_x_606) ;  /* 0x0000000800008947 */ /* 0x000fea0003800000 */
[----:B------:R-:W-:Y:S01]  /*03a0*/  SHF.R.U32.HI R12, RZ, 0x2, R17 ;  /* 0x00000002ff0c7819 */ /* 0x000fe20000011611 */
[----:B------:R-:W-:-:S03]  /*03b0*/  IMAD.SHL.U32 R13, R10, 0x10, RZ ;  /* 0x000000100a0d7824 */ /* 0x000fc600078e00ff */
[----:B------:R-:W-:-:S05]  /*03c0*/  LOP3.LUT R12, R12, R17, RZ, 0x3c, !PT ;  /* 0x000000110c0c7212 */ /* 0x000fca00078e3cff */
[----:B------:R-:W-:-:S05]  /*03d0*/  IMAD.SHL.U32 R14, R12, 0x2, RZ ;  /* 0x000000020c0e7824 */ /* 0x000fca00078e00ff */
[----:B------:R-:W-:Y:S02]  /*03e0*/  LOP3.LUT R17, R10, R13, R14, 0x96, !PT ;  /* 0x0000000d0a117212 */ /* 0x000fe400078e960e */
[----:B------:R-:W-:Y:S02]  /*03f0*/  IADD3 R13, PT, PT, R9, 0x10974f, RZ ;  /* 0x0010974f090d7810 */ /* 0x000fe40007ffe0ff */
[----:B------:R-:W-:-:S05]  /*0400*/  LOP3.LUT R12, R17, R12, RZ, 0x3c, !PT ;  /* 0x0000000c110c7212 */ /* 0x000fca00078e3cff */
[----:B------:R-:W-:-:S05]  /*0410*/  IMAD.IADD R14, R12, 0x1, R13 ;  /* 0x000000010c0e7824 */ /* 0x000fca00078e020d */
[----:B------:R-:W-:-:S05]  /*0420*/  I2FP.F32.U32 R17, R14 ;  /* 0x0000000e00117245 */ /* 0x000fca0000201000 */
[----:B------:R-:W-:-:S04]  /*0430*/  FFMA R17, R17, R8, 1.1641532182693481445e-10 ;  /* 0x2f00000011117423 */ /* 0x000fc80000000008 */
[----:B------:R-:W0:Y:S02]  /*0440*/  F2F.F64.F32 R18, R17 ;  /* 0x0000001100127310 */ /* 0x000e240000201800 */
[----:B0-----:R-:W-:-:S14]  /*0450*/  DSETP.GEU.AND P0, PT, R18, R4, PT ;  /* 0x000000041200722a */ /* 0x001fdc0003f0e000 */
[----:B------:R-:W-:Y:S05]  /*0460*/  @!P0 BRA `(.L_x_607) ;  /* 0x0000000400b08947 */ /* 0x000fea0003800000 */
[----:B------:R-:W-:-:S04]  /*0470*/  SHF.R.U32.HI R13, RZ, 0x2, R16 ;  /* 0x00000002ff0d7819 */ /* 0x000fc80000011610 */
[----:B------:R-:W-:Y:S01]  /*0480*/  LOP3.LUT R14, R13, R16, RZ, 0x3c, !PT ;  /* 0x000000100d0e7212 */ /* 0x000fe200078e3cff */
[----:B------:R-:W-:-:S03]  /*0490*/  IMAD.SHL.U32 R13, R12, 0x10, RZ ;  /* 0x000000100c0d7824 */ /* 0x000fc600078e00ff */
[----:B------:R-:W-:-:S04]  /*04a0*/  SHF.L.U32 R16, R14, 0x1, RZ ;  /* 0x000000010e107819 */ /* 0x000fc800000006ff */
[----:B------:R-:W-:Y:S01]  /*04b0*/  LOP3.LUT R17, R12, R13, R16, 0x96, !PT ;  /* 0x0000000d0c117212 */ /* 0x000fe200078e9610 */
[----:B------:R-:W-:-:S03]  /*04c0*/  VIADD R13, R9, 0x161f14 ;  /* 0x00161f14090d7836 */ /* 0x000fc60000000000 */
[----:B------:R-:W-:-:S05]  /*04d0*/  LOP3.LUT R14, R17, R14, RZ, 0x3c, !PT ;  /* 0x0000000e110e7212 */ /* 0x000fca00078e3cff */
[----:B------:R-:W-:-:S05]  /*04e0*/  IMAD.IADD R16, R14, 0x1, R13 ;  /* 0x000000010e107824 */ /* 0x000fca00078e020d */
[----:B------:R-:W-:-:S05]  /*04f0*/  I2FP.F32.U32 R17, R16 ;  /* 0x0000001000117245 */ /* 0x000fca0000201000 */
[----:B------:R-:W-:-:S06]  /*0500*/  FFMA R17, R17, R8, 1.1641532182693481445e-10 ;  /* 0x2f00000011117423 */ /* 0x000fcc0000000008 */
        /* <DEDUP_REMOVED lines=12> */
[----:B------:R-:W-:-:S04]  /*05d0*/  FFMA R15, R15, R8, 1.1641532182693481445e-10 ;  /* 0x2f0000000f0f7423 */ /* 0x000fc80000000008 */
[----:B------:R-:W0:Y:S02]  /*05e0*/  F2F.F64.F32 R16, R15 ;  /* 0x0000000f00107310 */ /* 0x000e240000201800 */
[----:B0-----:R-:W-:-:S14]  /*05f0*/  DSETP.GEU.AND P0, PT, R16, R4, PT ;  /* 0x000000041000722a */ /* 0x001fdc0003f0e000 */
[----:B------:R-:W-:Y:S05]  /*0600*/  @!P0 BRA `(.L_x_609) ;  /* 0x0000000400108947 */ /* 0x000fea0003800000 */
[----:B------:R-:W-:-:S04]  /*0610*/  SHF.R.U32.HI R13, RZ, 0x2, R6 ;  /* 0x00000002ff0d7819 */ /* 0x000fc80000011606 */
[----:B------:R-:W-:Y:S01]  /*0620*/  LOP3.LUT R20, R13, R6, RZ, 0x3c, !PT ;  /* 0x000000060d147212 */ /* 0x000fe200078e3cff */
[----:B------:R-:W-:-:S04]  /*0630*/  IMAD.SHL.U32 R13, R18, 0x10, RZ ;  /* 0x00000010120d7824 */ /* 0x000fc800078e00ff */
        /* <DEDUP_REMOVED lines=19> */
[----:B------:R-:W-:-:S04]  /*0770*/  FFMA R15, R15, R8, 1.1641532182693481445e-10 ;  /* 0x2f0000000f0f7423 */ /* 0x000fc80000000008 */
[----:B------:R-:W0:Y:S02]  /*0780*/  F2F.F64.F32 R16, R15 ;  /* 0x0000000f00107310 */ /* 0x000e240000201800 */
[----:B0-----:R-:W-:-:S14]  /*0790*/  DSETP.GEU.AND P0, PT, R16, R4, PT ;  /* 0x000000041000722a */ /* 0x001fdc0003f0e000 */
[----:B------:R-:W-:Y:S05]  /*07a0*/  @!P0 BRA `(.L_x_611) ;  /* 0x0000000000708947 */ /* 0x000fea0003800000 */
[----:B------:R-:W-:Y:S01]  /*07b0*/  SHF.R.U32.HI R13, RZ, 0x2, R12 ;  /* 0x00000002ff0d7819 */ /* 0x000fe2000001160c */
[----:B------:R-:W-:Y:S01]  /*07c0*/  VIADD R9, R9, 0x2c3e28 ;  /* 0x002c3e2809097836 */ /* 0x000fe20000000000 */
[----:B------:R-:W-:Y:S02]  /*07d0*/  SHF.L.U32 R15, R10, 0x4, RZ ;  /* 0x000000040a0f7819 */ /* 0x000fe400000006ff */
[----:B------:R-:W-:-:S05]  /*07e0*/  LOP3.LUT R13, R13, R12, RZ, 0x3c, !PT ;  /* 0x0000000c0d0d7212 */ /* 0x000fca00078e3cff */
[----:B------:R-:W-:-:S05]  /*07f0*/  IMAD.SHL.U32 R6, R13, 0x2, RZ ;  /* 0x000000020d067824 */ /* 0x000fca00078e00ff */
[----:B------:R-:W-:-:S04]  /*0800*/  LOP3.LUT R6, R10, R15, R6, 0x96, !PT ;  /* 0x0000000f0a067212 */ /* 0x000fc800078e9606 */
[----:B------:R-:W-:-:S04]  /*0810*/  LOP3.LUT R6, R6, R13, RZ, 0x3c, !PT ;  /* 0x0000000d06067212 */ /* 0x000fc800078e3cff */
[----:B------:R-:W-:-:S04]  /*0820*/  IADD3 R12, PT, PT, R6, R9, RZ ;  /* 0x00000009060c7210 */ /* 0x000fc80007ffe0ff */
[----:B------:R-:W-:-:S05]  /*0830*/  I2FP.F32.U32 R13, R12 ;  /* 0x0000000c000d7245 */ /* 0x000fca0000201000 */
[----:B------:R-:W-:-:S06]  /*0840*/  FFMA R13, R13, R8, 1.1641532182693481445e-10 ;  /* 0x2f0000000d0d7423 */ /* 0x000fcc0000000008 */
[----:B------:R-:W0:Y:S02]  /*0850*/  F2F.F64.F32 R12, R13 ;  /* 0x0000000d000c7310 */ /* 0x000e240000201800 */
[----:B0-----:R-:W-:-:S14]  /*0860*/  DSETP.GEU.AND P0, PT, R12, R4, PT ;  /* 0x000000040c00722a */ /* 0x001fdc0003f0e000 */
[----:B------:R-:W-:Y:S05]  /*0870*/  @!P0 BRA `(.L_x_612) ;  /* 0x0000000000208947 */ /* 0x000fea0003800000 */
[----:B------:R-:W-:Y:S01]  /*0880*/  VIADD R11, R11, 0x8 ;  /* 0x000000080b0b7836 */ /* 0x000fe20000000000 */
[----:B------:R-:W-:Y:S01]  /*0890*/  MOV R17, R20 ;  /* 0x0000001400117202 */ /* 0x000fe20000000f00 */
[----:B------:R-:W-:Y:S02]  /*08a0*/  IMAD.MOV.U32 R19, RZ, RZ, R18 ;  /* 0x000000ffff137224 */ /* 0x000fe400078e0012 */
[----:B------:R-:W-:Y:S01]  /*08b0*/  IMAD.MOV.U32 R16, RZ, RZ, R10 ;  /* 0x000000ffff107224 */ /* 0x000fe200078e000a */
[----:B------:R-:W-:Y:S01]  /*08c0*/  ISETP.NE.AND P0, PT, R11, 0x30, PT ;  /* 0x000000300b00780c */ /* 0x000fe20003f05270 */
[----:B------:R-:W-:-:S12]  /*08d0*/  IMAD.MOV.U32 R15, RZ, RZ, R6 ;  /* 0x000000ffff0f7224 */ /* 0x000fd800078e0006 */
[----:B------:R-:W-:Y:S05]  /*08e0*/  @P0 BRA `(.L_x_613) ;  /* 0xfffffff800380947 */ /* 0x000fea000383ffff */
[----:B------:R-:W-:Y:S05]  /*08f0*/  BRA `(.L_x_614) ;  /* 0x0000000000ec7947 */ /* 0x000fea0003800000 */
.L_x_612:
[----:B------:R-:W-:Y:S01]  /*0900*/  IADD3 R11, PT, PT, R11, 0x7, RZ ;  /* 0x000000070b0b7810 */ /* 0x000fe20007ffe0ff */
[----:B------:R-:W-:Y:S01]  /*0910*/  IMAD.MOV.U32 R19, RZ, RZ, R14 ;  /* 0x000000ffff137224 */ /* 0x000fe200078e000e */
[----:B------:R-:W-:Y:S01]  /*0920*/  MOV R16, R20 ;  /* 0x0000001400107202 */ /* 0x000fe20000000f00 */
[----:B------:R-:W-:Y:S02]  /*0930*/  IMAD.MOV.U32 R17, RZ, RZ, R18 ;  /* 0x000000ffff117224 */ /* 0x000fe400078e0012 */
[----:B------:R-:W-:Y:S02]  /*0940*/  IMAD.MOV.U32 R15, RZ, RZ, R10 ;  /* 0x000000ffff0f7224 */ /* 0x000fe400078e000a */
[----:B------:R-:W-:Y:S01]  /*0950*/  IMAD.MOV.U32 R13, RZ, RZ, R9 ;  /* 0x000000ffff0d7224 */ /* 0x000fe200078e0009 */
[----:B------:R-:W-:Y:S06]  /*0960*/  BRA `(.L_x_605) ;  /* 0x0000000000a47947 */ /* 0x000fec0003800000 */
.L_x_611:
[----:B------:R-:W-:Y:S01]  /*0970*/  IADD3 R11, PT, PT, R11, 0x6, RZ ;  /* 0x000000060b0b7810 */ /* 0x000fe20007ffe0ff */
[----:B------:R-:W-:Y:S01]  /*0980*/  IMAD.MOV.U32 R19, RZ, RZ, R12 ;  /* 0x000000ffff137224 */ /* 0x000fe200078e000c */
[----:B------:R-:W-:Y:S01]  /*0990*/  MOV R16, R18 ;  /* 0x0000001200107202 */ /* 0x000fe20000000f00 */
[----:B------:R-:W-:Y:S02]  /*09a0*/  IMAD.MOV.U32 R17, RZ, RZ, R14 ;  /* 0x000000ffff117224 */ /* 0x000fe400078e000e */
[----:B------:R-:W-:Y:S02]  /*09b0*/  IMAD.MOV.U32 R15, RZ, RZ, R20 ;  /* 0x000000ffff0f7224 */ /* 0x000fe400078e0014 */
[----:B------:R-:W-:Y:S01]  /*09c0*/  IMAD.MOV.U32 R6, RZ, RZ, R10 ;  /* 0x000000ffff067224 */ /* 0x000fe200078e000a */
[----:B------:R-:W-:Y:S06]  /*09d0*/  BRA `(.L_x_605) ;  /* 0x0000000000887947 */ /* 0x000fec0003800000 */
.L_x_610:
[----:B------:R-:W-:Y:S01]  /*09e0*/  IADD3 R11, PT, PT, R11, 0x5, RZ ;  /* 0x000000050b0b7810 */ /* 0x000fe20007ffe0ff */
[----:B------:R-:W-:Y:S01]  /*09f0*/  IMAD.MOV.U32 R19, RZ, RZ, R10 ;  /* 0x000000ffff137224 */ /* 0x000fe200078e000a */
[----:B------:R-:W-:Y:S01]  /*0a00*/  MOV R16, R14 ;  /* 0x0000000e00107202 */ /* 0x000fe20000000f00 */
[----:B------:R-:W-:Y:S02]  /*0a10*/  IMAD.MOV.U32 R17, RZ, RZ, R12 ;  /* 0x000000ffff117224 */ /* 0x000fe400078e000c */
[----:B------:R-:W-:Y:S02]  /*0a20*/  IMAD.MOV.U32 R15, RZ, RZ, R18 ;  /* 0x000000ffff0f7224 */ /* 0x000fe400078e0012 */
[----:B------:R-:W-:Y:S01]  /*0a30*/  IMAD.MOV.U32 R6, RZ, RZ, R20 ;  /* 0x000000ffff067224 */ /* 0x000fe200078e0014 */
[----:B------:R-:W-:Y:S06]  /*0a40*/  BRA `(.L_x_605) ;  /* 0x00000000006c7947 */ /* 0x000fec0003800000 */
.L_x_609:
[----:B------:R-:W-:Y:S01]  /*0a50*/  IMAD.MOV.U32 R19, RZ, RZ, R6 ;  /* 0x000000ffff137224 */ /* 0x000fe200078e0006 */
[----:B------:R-:W-:Y:S01]  /*0a60*/  IADD3 R11, PT, PT, R11, 0x4, RZ ;  /* 0x000000040b0b7810 */ /* 0x000fe20007ffe0ff */
[----:B------:R-:W-:Y:S01]  /*0a70*/  IMAD.MOV.U32 R17, RZ, RZ, R10 ;  /* 0x000000ffff117224 */ /* 0x000fe200078e000a */
[----:B------:R-:W-:Y:S01]  /*0a80*/  MOV R16, R12 ;  /* 0x0000000c00107202 */ /* 0x000fe20000000f00 */
[----:B------:R-:W-:Y:S02]  /*0a90*/  IMAD.MOV.U32 R15, RZ, RZ, R14 ;  /* 0x000000ffff0f7224 */ /* 0x000fe400078e000e */
[----:B------:R-:W-:Y:S01]  /*0aa0*/  IMAD.MOV.U32 R6, RZ, RZ, R18 ;  /* 0x000000ffff067224 */ /* 0x000fe200078e0012 */
[----:B------:R-:W-:Y:S06]  /*0ab0*/  BRA `(.L_x_605) ;  /* 0x0000000000507947 */ /* 0x000fec0003800000 */
.L_x_608:
[----:B------:R-:W-:Y:S01]  /*0ac0*/  IMAD.MOV.U32 R19, RZ, RZ, R15 ;  /* 0x000000ffff137224 */ /* 0x000fe200078e000f */
[----:B------:R-:W-:Y:S01]  /*0ad0*/  IADD3 R11, PT, PT, R11, 0x3, RZ ;  /* 0x000000030b0b7810 */ /* 0x000fe20007ffe0ff */
[----:B------:R-:W-:Y:S01]  /*0ae0*/  IMAD.MOV.U32 R17, RZ, RZ, R6 ;  /* 0x000000ffff117224 */ /* 0x000fe200078e0006 */
[----:B------:R-:W-:Y:S01]  /*0af0*/  MOV R16, R10 ;  /* 0x0000000a00107202 */ /* 0x000fe20000000f00 */
[----:B------:R-:W-:Y:S02]  /*0b00*/  IMAD.MOV.U32 R15, RZ, RZ, R12 ;  /* 0x000000ffff0f7224 */ /* 0x000fe400078e000c */
[----:B------:R-:W-:Y:S01]  /*0b10*/  IMAD.MOV.U32 R6, RZ, RZ, R14 ;  /* 0x000000ffff067224 */ /* 0x000fe200078e000e */
[----:B------:R-:W-:Y:S06]  /*0b20*/  BRA `(.L_x_605) ;  /* 0x0000000000347947 */ /* 0x000fec0003800000 */
.L_x_607:
[----:B------:R-:W-:Y:S01]  /*0b30*/  IMAD.MOV.U32 R19, RZ, RZ, R16 ;  /* 0x000000ffff137224 */ /* 0x000fe200078e0010 */
[----:B------:R-:W-:Y:S01]  /*0b40*/  MOV R16, R6 ;  /* 0x0000000600107202 */ /* 0x000fe20000000f00 */
[----:B------:R-:W-:Y:S01]  /*0b50*/  IMAD.MOV.U32 R17, RZ, RZ, R15 ;  /* 0x000000ffff117224 */ /* 0x000fe200078e000f */
[----:B------:R-:W-:Y:S01]  /*0b60*/  IADD3 R11, PT, PT, R11, 0x2, RZ ;  /* 0x000000020b0b7810 */ /* 0x000fe20007ffe0ff */
[----:B------:R-:W-:Y:S02]  /*0b70*/  IMAD.MOV.U32 R15, RZ, RZ, R10 ;  /* 0x000000ffff0f7224 */ /* 0x000fe400078e000a */
[----:B------:R-:W-:Y:S01]  /*0b80*/  IMAD.MOV.U32 R6, RZ, RZ, R12 ;  /* 0x000000ffff067224 */ /* 0x000fe200078e000c */
[----:B------:R-:W-:Y:S06]  /*0b90*/  BRA `(.L_x_605) ;  /* 0x0000000000187947 */ /* 0x000fec0003800000 */
.L_x_606:
[----:B------:R-:W-:Y:S01]  /*0ba0*/  IMAD.MOV.U32 R19, RZ, RZ, R17 ;  /* 0x000000ffff137224 */ /* 0x000fe200078e0011 */
[----:B------:R-:W-:Y:S01]  /*0bb0*/  IADD3 R11, PT, PT, R11, 0x1, RZ ;  /* 0x000000010b0b7810 */ /* 0x000fe20007ffe0ff */
[----:B------:R-:W-:Y:S01]  /*0bc0*/  IMAD.MOV.U32 R17, RZ, RZ, R16 ;  /* 0x000000ffff117224 */ /* 0x000fe200078e0010 */
[----:B------:R-:W-:Y:S01]  /*0bd0*/  MOV R16, R15 ;  /* 0x0000000f00107202 */ /* 0x000fe20000000f00 */
[----:B------:R-:W-:Y:S02]  /*0be0*/  IMAD.MOV.U32 R15, RZ, RZ, R6 ;  /* 0x000000ffff0f7224 */ /* 0x000fe400078e0006 */
[----:B------:R-:W-:-:S07]  /*0bf0*/  IMAD.MOV.U32 R6, RZ, RZ, R10 ;  /* 0x000000ffff067224 */ /* 0x000fce00078e000a */
.L_x_605:
[----:B------:R-:W-:-:S04]  /*0c00*/  IMAD.WIDE.U32 R8, R11, 0x4, R2 ;  /* 0x000000040b087825 */ /* 0x000fc800078e0002 */
[----:B------:R-:W-:Y:S01]  /*0c10*/  IMAD.WIDE.U32 R4, R7, 0x4, R2 ;  /* 0x0000000407047825 */ /* 0x000fe200078e0002 */
[----:B------:R-:W2:Y:S04]  /*0c20*/  LDG.E R21, desc[UR4][R8.64] ;  /* 0x0000000408157981 */ /* 0x000ea8000c1e1900 */
[----:B------:R-:W3:Y:S01]  /*0c30*/  LDG.E R11, desc[UR4][R4.64] ;  /* 0x00000004040b7981 */ /* 0x000ee2000c1e1900 */
[----:B------:R-:W-:Y:S01]  /*0c40*/  MOV R14, R19 ;  /* 0x00000013000e7202 */ /* 0x000fe20000000f00 */
[----:B------:R-:W-:Y:S01]  /*0c50*/  IMAD.MOV.U32 R18, RZ, RZ, R17 ;  /* 0x000000ffff127224 */ /* 0x000fe200078e0011 */
[----:B------:R-:W-:Y:S01]  /*0c60*/  MOV R10, R15 ;  /* 0x0000000f000a7202 */ /* 0x000fe20000000f00 */
[----:B------:R-:W-:Y:S02]  /*0c70*/  IMAD.MOV.U32 R20, RZ, RZ, R16 ;  /* 0x000000ffff147224 */ /* 0x000fe400078e0010 */
[----:B------:R-:W-:Y:S01]  /*0c80*/  IMAD.MOV.U32 R0, RZ, RZ, R13 ;  /* 0x000000ffff007224 */ /* 0x000fe200078e000d */
[----:B--2---:R0:W-:Y:S04]  /*0c90*/  STG.E desc[UR4][R4.64], R21 ;  /* 0x0000001504007986 */ /* 0x0041e8000c101904 */
[----:B---3--:R0:W-:Y:S02]  /*0ca0*/  STG.E desc[UR4][R8.64], R11 ;  /* 0x0000000b08007986 */ /* 0x0081e4000c101904 */
.L_x_614:
[----:B------:R-:W-:Y:S05]  /*0cb0*/  BSYNC.RECONVERGENT B0 ;  /* 0x0000000000007941 */ /* 0x000fea0003800200 */
.L_x_604:
[----:B------:R-:W-:-:S04]  /*0cc0*/  IADD3 R7, PT, PT, R7, 0x1, RZ ;  /* 0x0000000107077810 */ /* 0x000fc80007ffe0ff */
[----:B------:R-:W-:-:S13]  /*0cd0*/  ISETP.NE.AND P0, PT, R7, 0x30, PT ;  /* 0x000000300700780c */ /* 0x000fda0003f05270 */
[----:B------:R-:W-:Y:S05]  /*0ce0*/  @P0 BRA `(.L_x_615) ;  /* 0xfffffff400140947 */ /* 0x000fea000383ffff */
[----:B------:R-:W-:Y:S05]  /*0cf0*/  EXIT ;  /* 0x000000000000794d */ /* 0x000fea0003800000 */
.L_x_616:
        /* <DEDUP_REMOVED lines=16> */
.L_x_678:


//--------------------- .text._Z21crossover_and_migratePA48_iPfS1_S0_ --------------------------
	.section	.text._Z21crossover_and_migratePA48_iPfS1_S0_,"ax",@progbits
	.align	128
        .global         _Z21crossover_and_migratePA48_iPfS1_S0_
        .type           _Z21crossover_and_migratePA48_iPfS1_S0_,@function
        .size           _Z21crossover_and_migratePA48_iPfS1_S0_,(.L_x_679 - _Z21crossover_and_migratePA48_iPfS1_S0_)
        .other          _Z21crossover_and_migratePA48_iPfS1_S0_,@"STO_CUDA_ENTRY STV_DEFAULT"
_Z21crossover_and_migratePA48_iPfS1_S0_:
.text._Z21crossover_and_migratePA48_iPfS1_S0_:
[----:B------:R-:W0:Y:S01]  /*0000*/  LDC R1, c[0x0][0x37c] ;  /* 0x0000df00ff017b82 */ /* 0x000e220000000800 */
[----:B------:R-:W1:Y:S01]  /*0010*/  S2R R19, SR_CTAID.X ;  /* 0x0000000000137919 */ /* 0x000e620000002500 */
[----:B------:R-:W-:Y:S01]  /*0020*/  MOV R0, 0x1c0 ;  /* 0x000001c000007802 */ /* 0x000fe20000000f00 */
[----:B------:R-:W2:Y:S01]  /*0030*/  LDCU UR4, c[0x0][0x2f8] ;  /* 0x00005f00ff0477ac */ /* 0x000ea20008000800 */
[----:B0-----:R-:W-:Y:S01]  /*0040*/  VIADD R1, R1, 0xfffffff8 ;  /* 0xfffffff801017836 */ /* 0x001fe20000000000 */
[----:B------:R-:W1:Y:S03]  /*0050*/  S2R R22, SR_TID.X ;  /* 0x0000000000167919 */ /* 0x000e660000002100 */
[----:B------:R0:W3:Y:S01]  /*0060*/  LDC.64 R6, c[0x4][R0] ;  /* 0x0100000000067b82 */ /* 0x0000e20000000a00 */
[----:B------:R-:W4:Y:S01]  /*0070*/  LDCU UR5, c[0x0][0x2fc] ;  /* 0x00005f80ff0577ac */ /* 0x000f220008000800 */
[----:B------:R-:W-:-:S02]  /*0080*/  IMAD.MOV.U32 R4, RZ, RZ, 0x4 ;  /* 0x00000004ff047424 */ /* 0x000fc400078e00ff */
[----:B------:R-:W-:Y:S01]  /*0090*/  IMAD.MOV.U32 R5, RZ, RZ, RZ ;  /* 0x000000ffff057224 */ /* 0x000fe200078e00ff */
[----:B------:R-:W1:Y:S01]  /*00a0*/  LDCU UR6, c[0x0][0x360] ;  /* 0x00006c00ff0677ac */ /* 0x000e620008000800 */
[----:B--2---:R-:W-:-:S05]  /*00b0*/  IADD3 R16, P0, PT, R1, UR4, RZ ;  /* 0x0000000401107c10 */ /* 0x004fca000ff1e0ff */
[----:B----4-:R-:W-:Y:S02]  /*00c0*/  IMAD.X R2, RZ, RZ, UR5, P0 ;  /* 0x00000005ff027e24 */ /* 0x010fe400080e06ff */
[C---:B-1----:R-:W-:Y:S02]  /*00d0*/  IMAD R22, R19.reuse, UR6, R22 ;  /* 0x0000000613167c24 */ /* 0x042fe4000f8e0216 */
[----:B0-----:R-:W-:-:S07]  /*00e0*/  IMAD R19, R19, 0xfa, RZ ;  /* 0x000000fa13137824 */ /* 0x001fce00078e02ff */
[----:B------:R-:W-:-:S07]  /*00f0*/  LEPC R20, `(.L_x_617) ;  /* 0x000000001014794e */ /* 0x000fce0000000000 */
[----:B---3--:R-:W-:Y:S05]  /*0100*/  CALL.ABS.NOINC R6 ;  /* 0x0000000006007343 */ /* 0x008fea0003c00000 */
.L_x_617:
[----:B------:R-:W-:Y:S01]  /*0110*/  ISETP.NE.U32.AND P0, PT, R4, RZ, PT ;  /* 0x000000ff0400720c */ /* 0x000fe20003f05070 */
[----:B------:R-:W-:Y:S02]  /*0120*/  IMAD.MOV.U32 R26, RZ, RZ, R4 ;  /* 0x000000ffff1a7224 */ /* 0x000fe400078e0004 */
[----:B------:R-:W-:Y:S01]  /*0130*/  IMAD.MOV.U32 R27, RZ, RZ, R5 ;  /* 0x000000ffff1b7224 */ /* 0x000fe200078e0005 */
[----:B------:R-:W-:-:S13]  /*0140*/  ISETP.NE.AND.EX P0, PT, R5, RZ, PT, P0 ;  /* 0x000000ff0500720c */ /* 0x000fda0003f05300 */
[----:B------:R-:W-:Y:S05]  /*0150*/  @P0 BRA `(.L_x_618) ;  /* 0x0000000000440947 */ /* 0x000fea0003800000 */
[----:B------:R-:W-:Y:S02]  /*0160*/  MOV R0, 0x1c8 ;  /* 0x000001c800007802 */ /* 0x000fe40000000f00 */
[----:B------:R-:W-:Y:S02]  /*0170*/  CS2R R4, SRZ ;  /* 0x0000000000047805 */ /* 0x000fe4000001ff00 */
[----:B------:R0:W1:Y:S05]  /*0180*/  LDC.64 R6, c[0x4][R0] ;  /* 0x0100000000067b82 */ /* 0x00006a0000000a00 */
[----:B------:R-:W-:-:S07]  /*0190*/  LEPC R20, `(.L_x_619) ;  /* 0x000000001014794e */ /* 0x000fce0000000000 */
[----:B01----:R-:W-:Y:S05]  /*01a0*/  CALL.ABS.NOINC R6 ;  /* 0x0000000006007343 */ /* 0x003fea0003c00000 */
.L_x_619:
[----:B------:R-:W0:Y:S01]  /*01b0*/  LDC.64 R10, c[0x4][0x1a8] ;  /* 0x01006a00ff0a7b82 */ /* 0x000e220000000a00 */
[----:B------:R-:W-:Y:S01]  /*01c0*/  MOV R0, 0x1b8 ;  /* 0x000001b800007802 */ /* 0x000fe20000000f00 */
[----:B------:R-:W1:Y:S01]  /*01d0*/  LDCU.64 UR4, c[0x4][0x1b0] ;  /* 0x01003600ff0477ac */ /* 0x000e620008000a00 */
[----:B------:R-:W-:Y:S02]  /*01e0*/  IMAD.MOV.U32 R6, RZ, RZ, R16 ;  /* 0x000000ffff067224 */ /* 0x000fe400078e0010 */
[----:B------:R-:W-:-:S03]  /*01f0*/  IMAD.MOV.U32 R7, RZ, RZ, R2 ;  /* 0x000000ffff077224 */ /* 0x000fc600078e0002 */
[----:B------:R2:W3:Y:S01]  /*0200*/  LDC.64 R8, c[0x4][R0] ;  /* 0x0100000000087b82 */ /* 0x0004e20000000a00 */
[----:B-1----:R-:W-:Y:S02]  /*0210*/  IMAD.U32 R4, RZ, RZ, UR4 ;  /* 0x00000004ff047e24 */ /* 0x002fe4000f8e00ff */
[----:B------:R-:W-:Y:S01]  /*0220*/  IMAD.U32 R5, RZ, RZ, UR5 ;  /* 0x00000005ff057e24 */ /* 0x000fe2000f8e00ff */
[----:B0-----:R2:W-:Y:S06]  /*0230*/  STL.64 [R1], R10 ;  /* 0x0000000a01007387 */ /* 0x0015ec0000100a00 */
[----:B------:R-:W-:-:S07]  /*0240*/  LEPC R20, `(.L_x_620) ;  /* 0x000000001014794e */ /* 0x000fce0000000000 */
[----:B--23--:R-:W-:Y:S05]  /*0250*/  CALL.ABS.NOINC R8 ;  /* 0x0000000008007343 */ /* 0x00cfea0003c00000 */
.L_x_620:
[----:B------:R-:W-:Y:S05]  /*0260*/  BPT.TRAP 0x1 ;  /* 0x000000040000795c */ /* 0x000fea0000300000 */
.L_x_618:
[----:B------:R-:W-:Y:S01]  /*0270*/  MOV R0, 0x1c0 ;  /* 0x000001c000007802 */ /* 0x000fe20000000f00 */
[----:B------:R-:W-:Y:S02]  /*0280*/  IMAD.MOV.U32 R4, RZ, RZ, 0x8 ;  /* 0x00000008ff047424 */ /* 0x000fe400078e00ff */
[----:B------:R-:W-:Y:S01]  /*0290*/  IMAD.MOV.U32 R5, RZ, RZ, RZ ;  /* 0x000000ffff057224 */ /* 0x000fe200078e00ff */
[----:B------:R0:W1:Y:S06]  /*02a0*/  LDC.64 R6, c[0x4][R0] ;  /* 0x0100000000067b82 */ /* 0x00006c0000000a00 */
[----:B------:R-:W-:-:S07]  /*02b0*/  LEPC R20, `(.L_x_621) ;  /* 0x000000001014794e */ /* 0x000fce0000000000 */
[----:B01----:R-:W-:Y:S05]  /*02c0*/  CALL.ABS.NOINC R6 ;  /* 0x0000000006007343 */ /* 0x003fea0003c00000 */
.L_x_621:
[----:B------:R-:W-:-:S04]  /*02d0*/  ISETP.NE.U32.AND P0, PT, R4, RZ, PT ;  /* 0x000000ff0400720c */ /* 0x000fc80003f05070 */
[----:B------:R-:W-:-:S13]  /*02e0*/  ISETP.NE.AND.EX P0, PT, R5, RZ, PT, P0 ;  /* 0x000000ff0500720c */ /* 0x000fda0003f05300 */
[----:B------:R-:W-:Y:S05]  /*02f0*/  @!P0 BRA `(.L_x_622) ;  /* 0x0000002c00208947 */ /* 0x000fea0003800000 */
[C---:B------:R-:W-:Y:S01]  /*0300*/  VIADD R0, R19.reuse, 0xfa ;  /* 0x000000fa13007836 */ /* 0x040fe20000000000 */
[----:B------:R-:W0:Y:S01]  /*0310*/  LDC.64 R28, c[0x0][0x358] ;  /* 0x0000d600ff1c7b82 */ /* 0x000e220000000a00 */
[----:B------:R-:W-:Y:S01]  /*0320*/  IMAD.MOV.U32 R8, RZ, RZ, R4 ;  /* 0x000000ffff087224 */ /* 0x000fe200078e0004 */
[----:B------:R-:W-:Y:S01]  /*0330*/  CS2R R10, SRZ ;  /* 0x00000000000a7805 */ /* 0x000fe2000001ff00 */
[----:B------:R-:W-:Y:S01]  /*0340*/  IMAD.MOV.U32 R9, RZ, RZ, R5 ;  /* 0x000000ffff097224 */ /* 0x000fe200078e0005 */
[----:B------:R-:W-:-:S04]  /*0350*/  IADD3 R18, P0, PT, -R19, R0, RZ ;  /* 0x0000000013127210 */ /* 0x000fc80007f1e1ff */
[----:B------:R-:W-:Y:S02]  /*0360*/  LEA.HI.X.SX32 R17, R0, 0xffffffff, 0x1, P0 ;  /* 0xffffffff00117811 */ /* 0x000fe400000f0eff */
[----:B------:R-:W-:-:S04]  /*0370*/  ISETP.GT.U32.AND P0, PT, R18, RZ, PT ;  /* 0x000000ff1200720c */ /* 0x000fc80003f04070 */
[----:B------:R-:W-:-:S13]  /*0380*/  ISETP.GT.AND.EX P0, PT, R17, RZ, PT, P0 ;  /* 0x000000ff1100720c */ /* 0x000fda0003f04300 */
[----:B------:R-:W-:Y:S05]  /*0390*/  @!P0 BRA `(.L_x_623) ;  /* 0x0000000000888947 */ /* 0x000fea0003800000 */
[----:B0-----:R-:W-:Y:S02]  /*03a0*/  R2UR UR4, R28 ;  /* 0x000000001c0472ca */ /* 0x001fe400000e0000 */
[----:B------:R-:W-:-:S13]  /*03b0*/  R2UR UR5, R29 ;  /* 0x000000001d0572ca */ /* 0x000fda00000e0000 */
[----:B------:R0:W5:Y:S01]  /*03c0*/  LD.E R6, desc[UR4][R26.64] ;  /* 0x000000041a067980 */ /* 0x000162000c101900 */
[----:B------:R-:W-:Y:S01]  /*03d0*/  BSSY.RECONVERGENT B0, `(.L_x_623) ;  /* 0x000001e000007945 */ /* 0x000fe20003800200 */
[----:B------:R-:W-:Y:S01]  /*03e0*/  CS2R R10, SRZ ;  /* 0x00000000000a7805 */ /* 0x000fe2000001ff00 */
[----:B------:R-:W-:Y:S02]  /*03f0*/  IMAD.MOV.U32 R3, RZ, RZ, R18 ;  /* 0x000000ffff037224 */ /* 0x000fe400078e0012 */
[----:B------:R-:W-:-:S07]  /*0400*/  IMAD.MOV.U32 R0, RZ, RZ, R17 ;  /* 0x000000ffff007224 */ /* 0x000fce00078e0011 */
.L_x_624:
[----:B------:R-:W-:Y:S01]  /*0410*/  IADD3 R5, P0, PT, -R10, R3, RZ ;  /* 0x000000030a057210 */ /* 0x000fe20007f1e1ff */
[----:B------:R-:W1:Y:S01]  /*0420*/  LDCU.64 UR4, c[0x0][0x390] ;  /* 0x00007200ff0477ac */ /* 0x000e620008000a00 */
[----:B------:R-:W-:Y:S02]  /*0430*/  R2UR UR6, R28 ;  /* 0x000000001c0672ca */ /* 0x000fe400000e0000 */
[----:B------:R-:W-:Y:S01]  /*0440*/  R2UR UR7, R29 ;  /* 0x000000001d0772ca */ /* 0x000fe200000e0000 */
[----:B------:R-:W-:-:S05]  /*0450*/  IMAD.X R4, R0, 0x1, ~R11, P0 ;  /* 0x0000000100047824 */ /* 0x000fca00000e0e0b */
[----:B------:R-:W-:-:S05]  /*0460*/  LEA.HI R5, P0, R4, R5, RZ, 0x1 ;  /* 0x0000000504057211 */ /* 0x000fca00078108ff */
[----:B------:R-:W-:-:S05]  /*0470*/  IMAD.X R4, RZ, RZ, R4, P0 ;  /* 0x000000ffff047224 */ /* 0x000fca00000e0604 */
[--C-:B------:R-:W-:Y:S02]  /*0480*/  SHF.R.S64 R5, R5, 0x1, R4.reuse ;  /* 0x0000000105057819 */ /* 0x100fe40000001004 */
[----:B------:R-:W-:Y:S02]  /*0490*/  SHF.R.S32.HI R4, RZ, 0x1, R4 ;  /* 0x00000001ff047819 */ /* 0x000fe40000011404 */
[----:B------:R-:W-:-:S05]  /*04a0*/  IADD3 R14, P0, PT, R10, R5, RZ ;  /* 0x000000050a0e7210 */ /* 0x000fca0007f1e0ff */
[----:B------:R-:W-:Y:S01]  /*04b0*/  IMAD.X R13, R11, 0x1, R4, P0 ;  /* 0x000000010b0d7824 */ /* 0x000fe200000e0604 */
[----:B------:R-:W-:-:S05]  /*04c0*/  IADD3 R5, P0, PT, R19, R14, RZ ;  /* 0x0000000e13057210 */ /* 0x000fca0007f1e0ff */
[----:B------:R-:W-:Y:S01]  /*04d0*/  IMAD.X R12, RZ, RZ, R13, P0 ;  /* 0x000000ffff0c7224 */ /* 0x000fe200000e060d */
[----:B-1----:R-:W-:-:S04]  /*04e0*/  LEA R4, P0, R5, UR4, 0x2 ;  /* 0x0000000405047c11 */ /* 0x002fc8000f8010ff */
        /* <DEDUP_REMOVED lines=13> */
.L_x_623:
[----:B0-----:R-:W-:Y:S01]  /*05c0*/  R2UR UR4, R28 ;  /* 0x000000001c0472ca */ /* 0x001fe200000e0000 */
[----:B------:R-:W-:Y:S01]  /*05d0*/  IMAD.MOV.U32 R4, RZ, RZ, R8 ;  /* 0x000000ffff047224 */ /* 0x000fe200078e0008 */
[----:B------:R-:W-:Y:S01]  /*05e0*/  R2UR UR5, R29 ;  /* 0x000000001d0572ca */ /* 0x000fe200000e0000 */
[----:B------:R-:W-:Y:S01]  /*05f0*/  IMAD.MOV.U32 R5, RZ, RZ, R9 ;  /* 0x000000ffff057224 */ /* 0x000fe200078e0009 */
[----:B------:R-:W-:-:S04]  /*0600*/  MOV R24, 0x1c8 ;  /* 0x000001c800187802 */ /* 0x000fc80000000f00 */
[----:B------:R0:W1:Y:S07]  /*0610*/  LDC.64 R6, c[0x4][R24] ;  /* 0x0100000018067b82 */ /* 0x00006e0000000a00 */
[----:B------:R0:W-:Y:S02]  /*0620*/  ST.E.64 desc[UR4][R8.64], R10 ;  /* 0x0000000a08007985 */ /* 0x0001e4000c101b04 */
[----:B------:R-:W-:-:S07]  /*0630*/  LEPC R20, `(.L_x_625) ;  /* 0x000000001014794e */ /* 0x000fce0000000000 */
[----:B01----:R-:W-:Y:S05]  /*0640*/  CALL.ABS.NOINC R6 ;  /* 0x0000000006007343 */ /* 0x003fea0003c00000 */
.L_x_625:
[----:B------:R0:W1:Y:S01]  /*0650*/  LDC.64 R6, c[0x4][R24] ;  /* 0x0100000018067b82 */ /* 0x0000620000000a00 */
[----:B------:R-:W-:Y:S02]  /*0660*/  IMAD.MOV.U32 R4, RZ, RZ, R26 ;  /* 0x000000ffff047224 */ /* 0x000fe400078e001a */
[----:B------:R-:W-:-:S07]  /*0670*/  IMAD.MOV.U32 R5, RZ, RZ, R27 ;  /* 0x000000ffff057224 */ /* 0x000fce00078e001b */
[----:B------:R-:W-:-:S07]  /*0680*/  LEPC R20, `(.L_x_626) ;  /* 0x000000001014794e */ /* 0x000fce0000000000 */
[----:B01----:R-:W-:Y:S05]  /*0690*/  CALL.ABS.NOINC R6 ;  /* 0x0000000006007343 */ /* 0x003fea0003c00000 */
.L_x_626:
[----:B------:R-:W-:Y:S01]  /*06a0*/  MOV R6, 0x1c0 ;  /* 0x000001c000067802 */ /* 0x000fe20000000f00 */
[----:B------:R-:W-:Y:S01]  /*06b0*/  IMAD.MOV.U32 R4, RZ, RZ, 0x4 ;  /* 0x00000004ff047424 */ /* 0x000fe200078e00ff */
[----:B------:R-:W-:Y:S01]  /*06c0*/  SHF.R.S32.HI R23, RZ, 0x1f, R19 ;  /* 0x0000001fff177819 */ /* 0x000fe20000011413 */
[----:B------:R-:W-:-:S03]  /*06d0*/  IMAD.MOV.U32 R5, RZ, RZ, RZ ;  /* 0x000000ffff057224 */ /* 0x000fc600078e00ff */
[----:B------:R-:W0:Y:S04]  /*06e0*/  LDC.64 R6, c[0x4][R6] ;  /* 0x0100000006067b82 */ /* 0x000e280000000a00 */
[----:B------:R-:W-:-:S07]  /*06f0*/  LEPC R20, `(.L_x_627) ;  /* 0x000000001014794e */ /* 0x000fce0000000000 */
[----:B0-----:R-:W-:Y:S05]  /*0700*/  CALL.ABS.NOINC R6 ;  /* 0x0000000006007343 */ /* 0x001fea0003c00000 */
.L_x_627:
[----:B------:R-:W-:Y:S01]  /*0710*/  ISETP.NE.U32.AND P0, PT, R4, RZ, PT ;  /* 0x000000ff0400720c */ /* 0x000fe20003f05070 */
[----:B------:R-:W-:Y:S02]  /*0720*/  IMAD.MOV.U32 R26, RZ, RZ, R4 ;  /* 0x000000ffff1a7224 */ /* 0x000fe400078e0004 */
[----:B------:R-:W-:Y:S01]  /*0730*/  IMAD.MOV.U32 R27, RZ, RZ, R5 ;  /* 0x000000ffff1b7224 */ /* 0x000fe200078e0005 */
[----:B------:R-:W-:-:S13]  /*0740*/  ISETP.NE.AND.EX P0, PT, R5, RZ, PT, P0 ;  /* 0x000000ff0500720c */ /* 0x000fda0003f05300 */
[----:B------:R-:W-:Y:S05]  /*0750*/  @P0 BRA `(.L_x_628) ;  /* 0x0000000000400947 */ /* 0x000fea0003800000 */
[----:B------:R-:W0:Y:S01]  /*0760*/  LDC.64 R24, c[0x4][R24] ;  /* 0x0100000018187b82 */ /* 0x000e220000000a00 */
[----:B------:R-:W-:-:S07]  /*0770*/  CS2R R4, SRZ ;  /* 0x0000000000047805 */ /* 0x000fce000001ff00 */
[----:B------:R-:W-:-:S07]  /*0780*/  LEPC R20, `(.L_x_629) ;  /* 0x000000001014794e */ /* 0x000fce0000000000 */
[----:B0-----:R-:W-:Y:S05]  /*0790*/  CALL.ABS.NOINC R24 ;  /* 0x0000000018007343 */ /* 0x001fea0003c00000 */
.L_x_629:
[----:B------:R-:W0:Y:S01]  /*07a0*/  LDC.64 R10, c[0x4][0x1a8] ;  /* 0x01006a00ff0a7b82 */ /* 0x000e220000000a00 */
[----:B------:R-:W-:Y:S01]  /*07b0*/  MOV R8, 0x1b8 ;  /* 0x000001b800087802 */ /* 0x000fe20000000f00 */
[----:B------:R-:W1:Y:S01]  /*07c0*/  LDCU.64 UR4, c[0x4][0x1b0] ;  /* 0x01003600ff0477ac */ /* 0x000e620008000a00 */
[----:B------:R-:W-:Y:S02]  /*07d0*/  IMAD.MOV.U32 R6, RZ, RZ, R16 ;  /* 0x000000ffff067224 */ /* 0x000fe400078e0010 */
[----:B------:R-:W-:-:S03]  /*07e0*/  IMAD.MOV.U32 R7, RZ, RZ, R2 ;  /* 0x000000ffff077224 */ /* 0x000fc600078e0002 */
[----:B------:R-:W2:Y:S01]  /*07f0*/  LDC.64 R8, c[0x4][R8] ;  /* 0x0100000008087b82 */ /* 0x000ea20000000a00 */
[----:B-1----:R-:W-:Y:S02]  /*0800*/  IMAD.U32 R4, RZ, RZ, UR4 ;  /* 0x00000004ff047e24 */ /* 0x002fe4000f8e00ff */
[----:B------:R-:W-:Y:S01]  /*0810*/  IMAD.U32 R5, RZ, RZ, UR5 ;  /* 0x00000005ff057e24 */ /* 0x000fe2000f8e00ff */
[----:B0-----:R0:W-:Y:S06]  /*0820*/  STL.64 [R1], R10 ;  /* 0x0000000a01007387 */ /* 0x0011ec0000100a00 */
[----:B------:R-:W-:-:S07]  /*0830*/  LEPC R20, `(.L_x_630) ;  /* 0x000000001014794e */ /* 0x000fce0000000000 */
[----:B0-2---:R-:W-:Y:S05]  /*0840*/  CALL.ABS.NOINC R8 ;  /* 0x0000000008007343 */ /* 0x005fea0003c00000 */
.L_x_630:
[----:B------:R-:W-:Y:S05]  /*0850*/  BPT.TRAP 0x1 ;  /* 0x000000040000795c */ /* 0x000fea0000300000 */
.L_x_628:
[----:B------:R-:W-:Y:S01]  /*0860*/  MOV R6, 0x1c0 ;  /* 0x000001c000067802 */ /* 0x000fe20000000f00 */
[----:B------:R-:W-:Y:S02]  /*0870*/  IMAD.MOV.U32 R4, RZ, RZ, 0x8 ;  /* 0x00000008ff047424 */ /* 0x000fe400078e00ff */
[----:B------:R-:W-:-:S03]  /*0880*/  IMAD.MOV.U32 R5, RZ, RZ, RZ ;  /* 0x000000ffff057224 */ /* 0x000fc600078e00ff */
[----:B------:R-:W0:Y:S04]  /*0890*/  LDC.64 R6, c[0x4][R6] ;  /* 0x0100000006067b82 */ /* 0x000e280000000a00 */
[----:B------:R-:W-:-:S07]  /*08a0*/  LEPC R20, `(.L_x_631) ;  /* 0x000000001014794e */ /* 0x000fce0000000000 */
[----:B0-----:R-:W-:Y:S05]  /*08b0*/  CALL.ABS.NOINC R6 ;  /* 0x0000000006007343 */ /* 0x001fea0003c00000 */
.L_x_631:
[----:B------:R-:W-:-:S04]  /*08c0*/  ISETP.NE.U32.AND P0, PT, R4, RZ, PT ;  /* 0x000000ff0400720c */ /* 0x000fc80003f05070 */
[----:B------:R-:W-:-:S13]  /*08d0*/  ISETP.NE.AND.EX P0, PT, R5, RZ, PT, P0 ;  /* 0x000000ff0500720c */ /* 0x000fda0003f05300 */
[----:B------:R-:W-:Y:S05]  /*08e0*/  @!P0 BRA `(.L_x_632) ;  /* 0x0000002400608947 */ /* 0x000fea0003800000 */
[----:B------:R-:W0:Y:S01]  /*08f0*/  LDC.64 R12, c[0x0][0x380] ;  /* 0x0000e000ff0c7b82 */ /* 0x000e220000000a00 */
[----:B------:R-:W-:Y:S01]  /*0900*/  ISETP.GT.U32.AND P0, PT, R18, RZ, PT ;  /* 0x000000ff1200720c */ /* 0x000fe20003f04070 */
[----:B------:R-:W-:Y:S01]  /*0910*/  IMAD.MOV.U32 R8, RZ, RZ, R4 ;  /* 0x000000ffff087224 */ /* 0x000fe200078e0004 */
[----:B------:R-:W-:Y:S01]  /*0920*/  CS2R R10, SRZ ;  /* 0x00000000000a7805 */ /* 0x000fe2000001ff00 */
[----:B------:R-:W-:Y:S01]  /*0930*/  IMAD.MOV.U32 R9, RZ, RZ, R5 ;  /* 0x000000ffff097224 */ /* 0x000fe200078e0005 */
[----:B------:R-:W-:-:S13]  /*0940*/  ISETP.GT.AND.EX P0, PT, R17, RZ, PT, P0 ;  /* 0x000000ff1100720c */ /* 0x000fda0003f04300 */
[----:B------:R-:W-:Y:S05]  /*0950*/  @!P0 BRA `(.L_x_633) ;  /* 0x0000000000808947 */ /* 0x000fea0003800000 */
[----:B------:R-:W-:Y:S02]  /*0960*/  R2UR UR4, R28 ;  /* 0x000000001c0472ca */ /* 0x000fe400000e0000 */
[----:B------:R-:W-:-:S13]  /*0970*/  R2UR UR5, R29 ;  /* 0x000000001d0572ca */ /* 0x000fda00000e0000 */
[----:B------:R1:W5:Y:S01]  /*0980*/  LD.E R0, desc[UR4][R26.64] ;  /* 0x000000041a007980 */ /* 0x000362000c101900 */
[----:B------:R-:W-:Y:S01]  /*0990*/  BSSY.RECONVERGENT B0, `(.L_x_633) ;  /* 0x000001c000007945 */ /* 0x000fe20003800200 */
[----:B------:R-:W-:-:S07]  /*09a0*/  CS2R R10, SRZ ;  /* 0x00000000000a7805 */ /* 0x000fce000001ff00 */
.L_x_634:
[----:B------:R-:W-:Y:S01]  /*09b0*/  IADD3 R3, P0, PT, R18, -R10, RZ ;  /* 0x8000000a12037210 */ /* 0x000fe20007f1e0ff */
[----:B------:R-:W2:Y:S01]  /*09c0*/  LDCU.64 UR4, c[0x0][0x390] ;  /* 0x00007200ff0477ac */ /* 0x000ea20008000a00 */
        /* <DEDUP_REMOVED lines=11> */
[----:B--2---:R-:W-:-:S04]  /*0a80*/  LEA R2, P0, R3, UR4, 0x2 ;  /* 0x0000000403027c11 */ /* 0x004fc8000f8010ff */
        /* <DEDUP_REMOVED lines=13> */
.L_x_633:
[----:B------:R-:W-:Y:S01]  /*0b60*/  R2UR UR4, R28 ;  /* 0x000000001c0472ca */ /* 0x000fe200000e0000 */
[----:B------:R-:W2:Y:S01]  /*0b70*/  LDC.64 R16, c[0x0][0x398] ;  /* 0x0000e600ff107b82 */ /* 0x000ea20000000a00 */
[----:B------:R-:W-:Y:S01]  /*0b80*/  R2UR UR5, R29 ;  /* 0x000000001d0572ca */ /* 0x000fe200000e0000 */
[----:B0-----:R-:W-:Y:S01]  /*0b90*/  IMAD.WIDE.U32 R18, R19, 0xc0, R12 ;  /* 0x000000c013127825 */ /* 0x001fe200078e000c */
[----:B------:R-:W-:-:S03]  /*0ba0*/  MOV R2, 0x1c8 ;  /* 0x000001c800027802 */ /* 0x000fc60000000f00 */
[----:B------:R-:W-:Y:S02]  /*0bb0*/  IMAD R23, R23, 0xc0, RZ ;  /* 0x000000c017177824 */ /* 0x000fe400078e02ff */
[----:B------:R0:W3:Y:S01]  /*0bc0*/  LDC.64 R6, c[0x4][R2] ;  /* 0x0100000002067b82 */ /* 0x0000e20000000a00 */
[----:B------:R-:W-:Y:S02]  /*0bd0*/  IMAD.MOV.U32 R4, RZ, RZ, R8 ;  /* 0x000000ffff047224 */ /* 0x000fe400078e0008 */
[----:B------:R-:W-:Y:S02]  /*0be0*/  IMAD.IADD R19, R19, 0x1, R23 ;  /* 0x0000000113137824 */ /* 0x000fe400078e0217 */
[----:B------:R-:W-:Y:S01]  /*0bf0*/  IMAD.MOV.U32 R5, RZ, RZ, R9 ;  /* 0x000000ffff057224 */ /* 0x000fe200078e0009 */
[----:B------:R0:W-:Y:S02]  /*0c00*/  ST.E.64 desc[UR4][R8.64], R10 ;  /* 0x0000000a08007985 */ /* 0x0001e4000c101b04 */
[----:B0-2---:R-:W-:-:S07]  /*0c10*/  IMAD.WIDE R16, R22, 0xc0, R16 ;  /* 0x000000c016107825 */ /* 0x005fce00078e0210 */
[----:B------:R-:W-:-:S07]  /*0c20*/  LEPC R20, `(.L_x_635) ;  /* 0x000000001014794e */ /* 0x000fce0000000000 */
[----:B-1-3--:R-:W-:Y:S05]  /*0c30*/  CALL.ABS.NOINC R6 ;  /* 0x0000000006007343 */ /* 0x00afea0003c00000 */
.L_x_635:
[----:B------:R-:W0:Y:S01]  /*0c40*/  LDC.64 R2, c[0x4][R2] ;  /* 0x0100000002027b82 */ /* 0x000e220000000a00 */
[----:B------:R-:W-:Y:S02]  /*0c50*/  IMAD.MOV.U32 R4, RZ, RZ, R26 ;  /* 0x000000ffff047224 */ /* 0x000fe400078e001a */
[----:B------:R-:W-:-:S07]  /*0c60*/  IMAD.MOV.U32 R5, RZ, RZ, R27 ;  /* 0x000000ffff057224 */ /* 0x000fce00078e001b */
[----:B------:R-:W-:-:S07]  /*0c70*/  LEPC R20, `(.L_x_636) ;  /* 0x000000001014794e */ /* 0x000fce0000000000 */
[----:B0-----:R-:W-:Y:S05]  /*0c80*/  CALL.ABS.NOINC R2 ;  /* 0x0000000002007343 */ /* 0x001fea0003c00000 */
.L_x_636:
[----:B------:R-:W-:Y:S02]  /*0c90*/  R2UR UR4, R28 ;  /* 0x000000001c0472ca */ /* 0x000fe400000e0000 */
[----:B------:R-:W-:-:S13]  /*0ca0*/  R2UR UR5, R29 ;  /* 0x000000001d0572ca */ /* 0x000fda00000e0000 */
[----:B------:R-:W2:Y:S01]  /*0cb0*/  LDG.E R3, desc[UR4][R18.64] ;  /* 0x0000000412037981 */ /* 0x000ea2000c1e1900 */
[----:B------:R-:W-:Y:S02]  /*0cc0*/  R2UR UR6, R28 ;  /* 0x000000001c0672ca */ /* 0x000fe400000e0000 */
[----:B------:R-:W-:Y:S01]  /*0cd0*/  R2UR UR7, R29 ;  /* 0x000000001d0772ca */ /* 0x000fe200000e0000 */
[----:B--2---:R0:W-:-:S12]  /*0ce0*/  STG.E desc[UR4][R16.64], R3 ;  /* 0x0000000310007986 */ /* 0x0041d8000c101904 */
[----:B------:R-:W2:Y:S04]  /*0cf0*/  LDG.E R5, desc[UR6][R18.64+0x4] ;  /* 0x0000040612057981 */ /* 0x000ea8000c1e1900 */
[----:B--2---:R1:W-:Y:S04]  /*0d00*/  STG.E desc[UR4][R16.64+0x4], R5 ;  /* 0x0000040510007986 */ /* 0x0043e8000c101904 */
[----:B------:R-:W2:Y:S04]  /*0d10*/  LDG.E R7, desc[UR6][R18.64+0x8] ;  /* 0x0000080612077981 */ /* 0x000ea8000c1e1900 */
[----:B--2---:R2:W-:Y:S04]  /*0d20*/  STG.E desc[UR4][R16.64+0x8], R7 ;  /* 0x0000080710007986 */ /* 0x0045e8000c101904 */
[----:B------:R-:W3:Y:S04]  /*0d30*/  LDG.E R9, desc[UR6][R18.64+0xc] ;  /* 0x00000c0612097981 */ /* 0x000ee8000c1e1900 */
[----:B---3--:R3:W-:Y:S04]  /*0d40*/  STG.E desc[UR4][R16.64+0xc], R9 ;  /* 0x00000c0910007986 */ /* 0x0087e8000c101904 */
[----:B0-----:R-:W4:Y:S04]  /*0d50*/  LDG.E R3, desc[UR6][R18.64+0x10] ;  /* 0x0000100612037981 */ /* 0x001f28000c1e1900 */
[----:B----4-:R0:W-:Y:S04]  /*0d60*/  STG.E desc[UR4][R16.64+0x10], R3 ;  /* 0x0000100310007986 */ /* 0x0101e8000c101904 */
[----:B-1----:R-:W4:Y:S04]  /*0d70*/  LDG.E R5, desc[UR6][R18.64+0x14] ;  /* 0x0000140612057981 */ /* 0x002f28000c1e1900 */
[----:B----4-:R1:W-:Y:S04]  /*0d80*/  STG.E desc[UR4][R16.64+0x14], R5 ;  /* 0x0000140510007986 */ /* 0x0103e8000c101904 */
[----:B--2---:R-:W2:Y:S04]  /*0d90*/  LDG.E R7, desc[UR6][R18.64+0x18] ;  /* 0x0000180612077981 */ /* 0x004ea8000c1e1900 */
[----:B--2---:R2:W-:Y:S04]  /*0da0*/  STG.E desc[UR4][R16.64+0x18], R7 ;  /* 0x0000180710007986 */ /* 0x0045e8000c101904 */
[----:B---3--:R-:W3:Y:S04]  /*0db0*/  LDG.E R9, desc[UR6][R18.64+0x1c] ;  /* 0x00001c0612097981 */ /* 0x008ee8000c1e1900 */
        /* <DEDUP_REMOVED lines=31> */
[----:B---3--:R-:W2:Y:S01]  /*0fb0*/  LDG.E R9, desc[UR6][R18.64+0x5c] ;  /* 0x00005c0612097981 */ /* 0x008ea2000c1e1900 */
[----:B------:R-:W-:-:S03]  /*0fc0*/  IMAD.MOV.U32 R15, RZ, RZ, 0x18 ;  /* 0x00000018ff0f7424 */ /* 0x000fc600078e00ff */
[----:B--2---:R0:W-:Y:S04]  /*0fd0*/  STG.E desc[UR4][R16.64+0x5c], R9 ;  /* 0x00005c0910007986 */ /* 0x0041e8000c101904 */
.L_x_652:
[----:B------:R-:W-:Y:S01]  /*0fe0*/  IMAD.WIDE.U32 R10, R15, 0x4, R16 ;  /* 0x000000040f0a7825 */ /* 0x000fe200078e0010 */
[----:B------:R-:W-:Y:S02]  /*0ff0*/  BSSY.RECONVERGENT B3, `(.L_x_637) ;  /* 0x00000bf000037945 */ /* 0x000fe40003800200 */
[----:B------:R-:W-:-:S05]  /*1000*/  IADD3 R13, P0, PT, R16, -R10, RZ ;  /* 0x8000000a100d7210 */ /* 0x000fca0007f1e0ff */
[----:B------:R-:W-:Y:S02]  /*1010*/  IMAD.X R10, R17, 0x1, ~R11, P0 ;  /* 0x00000001110a7824 */ /* 0x000fe400000e0e0b */
[----:B------:R-:W-:-:S03]  /*1020*/  IMAD.MOV.U32 R11, RZ, RZ, RZ ;  /* 0x000000ffff0b7224 */ /* 0x000fc600078e00ff */
[--C-:B------:R-:W-:Y:S02]  /*1030*/  SHF.R.S64 R0, R13, 0x2, R10.reuse ;  /* 0x000000020d007819 */ /* 0x100fe4000000100a */
[----:B0-----:R-:W-:Y:S02]  /*1040*/  SHF.R.S32.HI R9, RZ, 0x2, R10 ;  /* 0x00000002ff097819 */ /* 0x001fe4000001140a */
[----:B------:R-:W-:-:S05]  /*1050*/  IADD3 RZ, P0, PT, RZ, -R0, RZ ;  /* 0x80000000ffff7210 */ /* 0x000fca0007f1e0ff */
[----:B-----5:R-:W-:-:S08]  /*1060*/  IMAD.X R9, RZ, RZ, ~R9, P0 ;  /* 0x000000ffff097224 */ /* 0x020fd000000e0e09 */
.L_x_651:
[----:B------:R-:W-:Y:S01]  /*1070*/  ISETP.NE.U32.AND P1, PT, R13, RZ, PT ;  /* 0x000000ff0d00720c */ /* 0x000fe20003f25070 */
[----:B0-----:R-:W-:Y:S01]  /*1080*/  IMAD.WIDE.U32 R2, R11, 0x4, R18 ;  /* 0x000000040b027825 */ /* 0x001fe200078e0012 */
[----:B------:R-:W-:Y:S02]  /*1090*/  R2UR UR4, R28 ;  /* 0x000000001c0472ca */ /* 0x000fe400000e0000 */
[----:B------:R-:W-:Y:S02]  /*10a0*/  R2UR UR5, R29 ;  /* 0x000000001d0572ca */ /* 0x000fe400000e0000 */
[----:B------:R-:W-:Y:S02]  /*10b0*/  ISETP.NE.AND.EX P1, PT, R10, RZ, PT, P1 ;  /* 0x000000ff0a00720c */ /* 0x000fe40003f25310 */
[----:B------:R-:W-:Y:S01]  /*10c0*/  SHF.R.S64 R0, R13, 0x2, R10 ;  /* 0x000000020d007819 */ /* 0x000fe2000000100a */
[----:B------:R-:W-:Y:S01]  /*10d0*/  BSSY.RECONVERGENT B2, `(.L_x_638) ;  /* 0x00000a6000027945 */ /* 0x000fe20003800200 */
[----:B------:R-:W-:-:S03]  /*10e0*/  PLOP3.LUT P0, PT, PT, PT, PT, 0x80, 0x8 ;  /* 0x000000000008781c */ /* 0x000fc60003f0f070 */
[----:B------:R-:W-:-:S04]  /*10f0*/  IMAD.MOV R7, RZ, RZ, -R0 ;  /* 0x000000ffff077224 */ /* 0x000fc800078e0a00 */
[----:B-----5:R0:W5:Y:S02]  /*1100*/  LDG.E R8, desc[UR4][R2.64] ;  /* 0x0000000402087981 */ /* 0x020164000c1e1900 */
[----:B------:R-:W-:Y:S05]  /*1110*/  @!P1 BRA `(.L_x_639) ;  /* 0x0000000800849947 */ /* 0x000fea0003800000 */
[-C--:B------:R-:W-:Y:S01]  /*1120*/  IADD3 R0, P1, PT, RZ, -R13.reuse, RZ ;  /* 0x8000000dff007210 */ /* 0x080fe20007f3e0ff */
[----:B------:R-:W-:Y:S04]  /*1130*/  BSSY.RECONVERGENT B1, `(.L_x_640) ;  /* 0x000009d000017945 */ /* 0x000fe80003800200 */
[----:B------:R-:W-:Y:S01]  /*1140*/  BSSY.RELIABLE B0, `(.L_x_641) ;  /* 0x0000082000007945 */ /* 0x000fe20003800100 */
[----:B------:R-:W-:Y:S01]  /*1150*/  PRMT R5, RZ, 0x7610, R5 ;  /* 0x00007610ff057816 */ /* 0x000fe20000000005 */
[----:B------:R-:W-:Y:S01]  /*1160*/  IMAD.MOV.U32 R4, RZ, RZ, RZ ;  /* 0x000000ffff047224 */ /* 0x000fe200078e00ff */
[----:B------:R-:W-:Y:S01]  /*1170*/  ISETP.GT.U32.AND P0, PT, R0, RZ, PT ;  /* 0x000000ff0000720c */ /* 0x000fe20003f04070 */
[----:B------:R-:W-:Y:S01]  /*1180*/  IMAD.X R0, RZ, RZ, ~R10, P1 ;  /* 0x000000ffff007224 */ /* 0x000fe200008e0e0a */
[----:B------:R-:W-:Y:S01]  /*1190*/  IADD3 R6, P1, PT, RZ, -R13, RZ ;  /* 0x8000000dff067210 */ /* 0x000fe20007f3e0ff */
[----:B0-----:R-:W-:-:S02]  /*11a0*/  IMAD.MOV.U32 R2, RZ, RZ, R16 ;  /* 0x000000ffff027224 */ /* 0x001fc400078e0010 */
[----:B------:R-:W-:Y:S01]  /*11b0*/  IMAD.MOV.U32 R3, RZ, RZ, R17 ;  /* 0x000000ffff037224 */ /* 0x000fe200078e0011 */
[----:B------:R-:W-:Y:S01]  /*11c0*/  ISETP.GT.AND.EX P0, PT, R0, RZ, PT, P0 ;  /* 0x000000ff0000720c */ /* 0x000fe20003f04300 */
[----:B------:R-:W-:Y:S02]  /*11d0*/  IMAD.MOV.U32 R0, RZ, RZ, RZ ;  /* 0x000000ffff007224 */ /* 0x000fe400078e00ff */
[----:B------:R-:W-:Y:S02]  /*11e0*/  IMAD.MOV.U32 R21, RZ, RZ, R9 ;  /* 0x000000ffff157224 */ /* 0x000fe400078e0009 */
[----:B------:R-:W-:-:S08]  /*11f0*/  IMAD.X R12, RZ, RZ, ~R10, P1 ;  /* 0x000000ffff0c7224 */ /* 0x000fd000008e0e0a */
[----:B------:R-:W-:Y:S05]  /*1200*/  @!P0 BRA `(.L_x_642) ;  /* 0x0000000400d48947 */ /* 0x000fea0003800000 */
[----:B------:R-:W-:Y:S01]  /*1210*/  ISETP.GT.U32.AND P1, PT, R6, 0xc, PT ;  /* 0x0000000c0600780c */ /* 0x000fe20003f24070 */
[----:B------:R-:W-:Y:S01]  /*1220*/  BSSY.RECONVERGENT B4, `(.L_x_643) ;  /* 0x0000047000047945 */ /* 0x000fe20003800200 */
[----:B------:R-:W-:Y:S02]  /*1230*/  PLOP3.LUT P0, PT, PT, PT, PT, 0x80, 0x8 ;  /* 0x000000000008781c */ /* 0x000fe40003f0f070 */
[----:B------:R-:W-:-:S13]  /*1240*/  ISETP.GT.AND.EX P1, PT, R12, RZ, PT, P1 ;  /* 0x000000ff0c00720c */ /* 0x000fda0003f24310 */
[----:B------:R-:W-:Y:S05]  /*1250*/  @!P1 BRA `(.L_x_644) ;  /* 0x00000004000c9947 */ /* 0x000fea0003800000 */
[----:B------:R-:W-:-:S13]  /*1260*/  PLOP3.LUT P0, PT, PT, PT, PT, 0x8, 0x80 ;  /* 0x000000000080781c */ /* 0x000fda0003f0e170 */
.L_x_645:
[----:B------:R-:W-:Y:S02]  /*1270*/  R2UR UR4, R28 ;  /* 0x000000001c0472ca */ /* 0x000fe400000e0000 */
[----:B------:R-:W-:-:S13]  /*1280*/  R2UR UR5, R29 ;  /* 0x000000001d0572ca */ /* 0x000fda00000e0000 */
[----:B------:R-:W2:Y:S04]  /*1290*/  LDG.E R14, desc[UR4][R2.64] ;  /* 0x00000004020e7981 */ /* 0x000ea8000c1e1900 */
[----:B------:R-:W3:Y:S04]  /*12a0*/  LDG.E R27, desc[UR4][R2.64+0x4] ;  /* 0x00000404021b7981 */ /* 0x000ee8000c1e1900 */
[----:B------:R-:W4:Y:S04]  /*12b0*/  LDG.E R25, desc[UR4][R2.64+0x8] ;  /* 0x0000080402197981 */ /* 0x000f28000c1e1900 */
[----:B------:R0:W3:Y:S01]  /*12c0*/  LDG.E R23, desc[UR4][R2.64+0xc] ;  /* 0x00000c0402177981 */ /* 0x0000e2000c1e1900 */
[----:B------:R-:W-:-:S02]  /*12d0*/  LOP3.LUT P2, RZ, R5, 0xff, RZ, 0xc0, !PT ;  /* 0x000000ff05ff7812 */ /* 0x000fc4000784c0ff */
[----:B------:R-:W-:-:S04]  /*12e0*/  ISETP.LT.U32.AND P1, PT, R4, R7, PT ;  /* 0x000000070400720c */ /* 0x000fc80003f21070 */
[-C--:B------:R-:W-:Y:S02]  /*12f0*/  ISETP.LT.AND.EX P1, PT, R0, R21.reuse, PT, P1 ;  /* 0x000000150000720c */ /* 0x080fe40003f21310 */
[----:B0-----:R-:W-:Y:S02]  /*1300*/  IADD3 R2, P6, PT, R2, 0x10, RZ ;  /* 0x0000001002027810 */ /* 0x001fe40007fde0ff */
[----:B------:R-:W-:-:S03]  /*1310*/  SEL R20, R0, R21, P1 ;  /* 0x0000001500147207 */ /* 0x000fc60000800000 */
[----:B------:R-:W-:Y:S01]  /*1320*/  IMAD.X R3, RZ, RZ, R3, P6 ;  /* 0x000000ffff037224 */ /* 0x000fe200030e0603 */
[CC--:B--2--5:R-:W-:Y:S02]  /*1330*/  ISETP.EQ.AND P3, PT, R14.reuse, R8.reuse, P2 ;  /* 0x000000080e00720c */ /* 0x0e4fe40001762270 */
[----:B------:R-:W-:Y:S02]  /*1340*/  ISETP.NE.AND P4, PT, R14, R8, PT ;  /* 0x000000080e00720c */ /* 0x000fe40003f85270 */
[----:B------:R-:W-:Y:S02]  /*1350*/  SEL R14, R4, R7, P1 ;  /* 0x00000007040e7207 */ /* 0x000fe40000800000 */
[----:B------:R-:W-:-:S04]  /*1360*/  @!P2 SEL R5, RZ, 0x1, P4 ;  /* 0x00000001ff05a807 */ /* 0x000fc80002000000 */
[----:B------:R-:W-:Y:S02]  /*1370*/  SEL R24, R5, 0x1, !P3 ;  /* 0x0000000105187807 */ /* 0x000fe40005800000 */
[----:B---3--:R-:W-:Y:S02]  /*1380*/  ISETP.NE.AND P5, PT, R23, R8, PT ;  /* 0x000000081700720c */ /* 0x008fe40003fa5270 */
[----:B------:R-:W-:Y:S02]  /*1390*/  @!P3 SEL R14, R4, R7, !P2 ;  /* 0x00000007040eb207 */ /* 0x000fe40005000000 */
[----:B------:R-:W-:Y:S02]  /*13a0*/  @!P3 SEL R20, R0, R21, !P2 ;  /* 0x000000150014b207 */ /* 0x000fe40005000000 */
[----:B------:R-:W-:Y:S02]  /*13b0*/  LOP3.LUT P2, RZ, R24, 0xff, RZ, 0xc0, !PT ;  /* 0x000000ff18ff7812 */ /* 0x000fe4000784c0ff */
[----:B------:R-:W-:-:S02]  /*13c0*/  IADD3 R7, P4, PT, R4, 0x1, RZ ;  /* 0x0000000104077810 */ /* 0x000fc40007f9e0ff */
[----:B------:R-:W-:Y:S02]  /*13d0*/  ISETP.EQ.AND P3, PT, R27, R8, P2 ;  /* 0x000000081b00720c */ /* 0x000fe40001762270 */
[----:B------:R-:W-:Y:S01]  /*13e0*/  ISETP.LT.U32.AND P1, PT, R7, R14, PT ;  /* 0x0000000e0700720c */ /* 0x000fe20003f21070 */
[----:B------:R-:W-:Y:S01]  /*13f0*/  IMAD.X R21, RZ, RZ, R0, P4 ;  /* 0x000000ffff157224 */ /* 0x000fe200020e0600 */
[----:B------:R-:W-:-:S04]  /*1400*/  ISETP.NE.AND P4, PT, R27, R8, PT ;  /* 0x000000081b00720c */ /* 0x000fc80003f85270 */
[----:B------:R-:W-:Y:S02]  /*1410*/  ISETP.LT.AND.EX P1, PT, R21, R20, PT, P1 ;  /* 0x000000141500720c */ /* 0x000fe40003f21310 */
[----:B------:R-:W-:Y:S02]  /*1420*/  @!P2 SEL R24, RZ, 0x1, P4 ;  /* 0x00000001ff18a807 */ /* 0x000fe40002000000 */
[CC--:B------:R-:W-:Y:S02]  /*1430*/  SEL R5, R7.reuse, R14.reuse, P1 ;  /* 0x0000000e07057207 */ /* 0x0c0fe40000800000 */
[----:B------:R-:W-:Y:S02]  /*1440*/  SEL R24, R24, 0x1, !P3 ;  /* 0x0000000118187807 */ /* 0x000fe40005800000 */
[----:B------:R-:W-:Y:S02]  /*1450*/  @!P3 SEL R5, R7, R14, !P2 ;  /* 0x0000000e0705b207 */ /* 0x000fe40005000000 */
[----:B------:R-:W-:-:S02]  /*1460*/  SEL R7, R21, R20, P1 ;  /* 0x0000001415077207 */ /* 0x000fc40000800000 */
[----:B------:R-:W-:Y:S02]  /*1470*/  @!P3 SEL R7, R21, R20, !P2 ;  /* 0x000000141507b207 */ /* 0x000fe40005000000 */
[----:B------:R-:W-:Y:S02]  /*1480*/  LOP3.LUT P2, RZ, R24, 0xff, RZ, 0xc0, !PT ;  /* 0x000000ff18ff7812 */ /* 0x000fe4000784c0ff */
[----:B------:R-:W-:Y:S02]  /*1490*/  IADD3 R14, P4, PT, R4, 0x2, RZ ;  /* 0x00000002040e7810 */ /* 0x000fe40007f9e0ff */
[CC--:B----4-:R-:W-:Y:S02]  /*14a0*/  ISETP.EQ.AND P3, PT, R25.reuse, R8.reuse, P2 ;  /* 0x000000081900720c */ /* 0x0d0fe40001762270 */
[----:B------:R-:W-:Y:S01]  /*14b0*/  ISETP.LT.U32.AND P1, PT, R14, R5, PT ;  /* 0x000000050e00720c */ /* 0x000fe20003f21070 */
[----:B------:R-:W-:Y:S01]  /*14c0*/  IMAD.X R26, RZ, RZ, R0, P4 ;  /* 0x000000ffff1a7224 */ /* 0x000fe200020e0600 */
[----:B------:R-:W-:-:S04]  /*14d0*/  ISETP.NE.AND P4, PT, R25, R8, PT ;  /* 0x000000081900720c */ /* 0x000fc80003f85270 */
[----:B------:R-:W-:Y:S02]  /*14e0*/  ISETP.LT.AND.EX P1, PT, R26, R7, PT, P1 ;  /* 0x000000071a00720c */ /* 0x000fe40003f21310 */
[----:B------:R-:W-:Y:S02]  /*14f0*/  @!P2 SEL R24, RZ, 0x1, P4 ;  /* 0x00000001ff18a807 */ /* 0x000fe40002000000 */
[CC--:B------:R-:W-:Y:S02]  /*1500*/  SEL R20, R14.reuse, R5.reuse, P1 ;  /* 0x000000050e147207 */ /* 0x0c0fe40000800000 */
[----:B------:R-:W-:Y:S02]  /*1510*/  @!P3 SEL R20, R14, R5, !P2 ;  /* 0x000000050e14b207 */ /* 0x000fe40005000000 */
[CC--:B------:R-:W-:Y:S02]  /*1520*/  SEL R5, R26.reuse, R7.reuse, P1 ;  /* 0x000000071a057207 */ /* 0x0c0fe40000800000 */
[----:B------:R-:W-:-:S02]  /*1530*/  @!P3 SEL R5, R26, R7, !P2 ;  /* 0x000000071a05b207 */ /* 0x000fc40005000000 */
[----:B------:R-:W-:Y:S02]  /*1540*/  IADD3 R21, P2, PT, R4, 0x3, RZ ;  /* 0x0000000304157810 */ /* 0x000fe40007f5e0ff */
[----:B------:R-:W-:Y:S02]  /*1550*/  SEL R24, R24, 0x1, !P3 ;  /* 0x0000000118187807 */ /* 0x000fe40005800000 */
[----:B------:R-:W-:Y:S01]  /*1560*/  ISETP.LT.U32.AND P1, PT, R21, R20, PT ;  /* 0x000000141500720c */ /* 0x000fe20003f21070 */
[----:B------:R-:W-:Y:S01]  /*1570*/  IMAD.X R14, RZ, RZ, R0, P2 ;  /* 0x000000ffff0e7224 */ /* 0x000fe200010e0600 */
[----:B------:R-:W-:Y:S02]  /*1580*/  IADD3 R6, P2, PT, R6, -0x10, RZ ;  /* 0xfffffff006067810 */ /* 0x000fe40007f5e0ff */
[----:B------:R-:W-:Y:S02]  /*1590*/  LOP3.LUT P3, RZ, R24, 0xff, RZ, 0xc0, !PT ;  /* 0x000000ff18ff7812 */ /* 0x000fe4000786c0ff */
[----:B------:R-:W-:-:S02]  /*15a0*/  IADD3.X R12, PT, PT, R12, -0x1, RZ, P2, !PT ;  /* 0xffffffff0c0c7810 */ /* 0x000fc400017fe4ff */
[----:B------:R-:W-:Y:S02]  /*15b0*/  ISETP.GT.U32.AND P2, PT, R6, 0xc, PT ;  /* 0x0000000c0600780c */ /* 0x000fe40003f44070 */
[----:B------:R-:W-:Y:S02]  /*15c0*/  ISETP.EQ.AND P4, PT, R23, R8, P3 ;  /* 0x000000081700720c */ /* 0x000fe40001f82270 */
[----:B------:R-:W-:Y:S02]  /*15d0*/  ISETP.GT.AND.EX P2, PT, R12, RZ, PT, P2 ;  /* 0x000000ff0c00720c */ /* 0x000fe40003f44320 */
[----:B------:R-:W-:-:S03]  /*15e0*/  ISETP.LT.AND.EX P1, PT, R14, R5, PT, P1 ;  /* 0x000000050e00720c */ /* 0x000fc60003f21310 */
[----:B------:R-:W-:Y:S02]  /*15f0*/  @!P3 SEL R24, RZ, 0x1, P5 ;  /* 0x00000001ff18b807 */ /* 0x000fe40002800000 */
[----:B------:R-:W-:Y:S02]  /*1600*/  IADD3 R4, P5, PT, R4, 0x4, RZ ;  /* 0x0000000404047810 */ /* 0x000fe40007fbe0ff */
[CC--:B------:R-:W-:Y:S02]  /*1610*/  SEL R7, R21.reuse, R20.reuse, P1 ;  /* 0x0000001415077207 */ /* 0x0c0fe40000800000 */
[----:B------:R-:W-:Y:S01]  /*1620*/  SEL R24, R24, 0x1, !P4 ;  /* 0x0000000118187807 */ /* 0x000fe20006000000 */
[----:B------:R-:W-:Y:S01]  /*1630*/  IMAD.X R0, RZ, RZ, R0, P5 ;  /* 0x000000ffff007224 */ /* 0x000fe200028e0600 */
[----:B------:R-:W-:Y:S02]  /*1640*/  @!P4 SEL R7, R21, R20, !P3 ;  /* 0x000000141507c207 */ /* 0x000fe40005800000 */
[----:B------:R-:W-:-:S02]  /*1650*/  SEL R21, R14, R5, P1 ;  /* 0x000000050e157207 */ /* 0x000fc40000800000 */
[----:B------:R-:W-:Y:S02]  /*1660*/  @!P4 SEL R21, R14, R5, !P3 ;  /* 0x000000050e15c207 */ /* 0x000fe40005800000 */
[----:B------:R-:W-:Y:S01]  /*1670*/  PRMT R5, R24, 0x7610, R5 ;  /* 0x0000761018057816 */ /* 0x000fe20000000005 */
[----:B------:R-:W-:Y:S06]  /*1680*/  @P2 BRA `(.L_x_645) ;  /* 0xfffffff800f82947 */ /* 0x000fec000383ffff */
.L_x_644:
[----:B------:R-:W-:Y:S05]  /*1690*/  BSYNC.RECONVERGENT B4 ;  /* 0x0000000000047941 */ /* 0x000fea0003800200 */
.L_x_643:
[----:B------:R-:W-:Y:S01]  /*16a0*/  ISETP.GT.U32.AND P1, PT, R6, 0x4, PT ;  /* 0x000000040600780c */ /* 0x000fe20003f24070 */
[----:B------:R-:W-:Y:S03]  /*16b0*/  BSSY.RECONVERGENT B4, `(.L_x_646) ;  /* 0x0000026000047945 */ /* 0x000fe60003800200 */
[----:B------:R-:W-:-:S13]  /*16c0*/  ISETP.GT.AND.EX P1, PT, R12, RZ, PT, P1 ;  /* 0x000000ff0c00720c */ /* 0x000fda0003f24310 */
[----:B------:R-:W-:Y:S05]  /*16d0*/  @!P1 BRA `(.L_x_647) ;  /* 0x00000000008c9947 */ /* 0x000fea0003800000 */
[----:B------:R-:W-:Y:S02]  /*16e0*/  R2UR UR4, R28 ;  /* 0x000000001c0472ca */ /* 0x000fe400000e0000 */
[----:B------:R-:W-:-:S13]  /*16f0*/  R2UR UR5, R29 ;  /* 0x000000001d0572ca */ /* 0x000fda00000e0000 */
[----:B------:R-:W2:Y:S04]  /*1700*/  LDG.E R23, desc[UR4][R2.64] ;  /* 0x0000000402177981 */ /* 0x000ea8000c1e1900 */
[----:B------:R-:W3:Y:S01]  /*1710*/  LDG.E R25, desc[UR4][R2.64+0x4] ;  /* 0x0000040402197981 */ /* 0x000ee2000c1e1900 */
[----:B------:R-:W-:Y:S02]  /*1720*/  LOP3.LUT P1, RZ, R5, 0xff, RZ, 0xc0, !PT ;  /* 0x000000ff05ff7812 */ /* 0x000fe4000782c0ff */
[----:B------:R-:W-:Y:S02]  /*1730*/  ISETP.LT.U32.AND P0, PT, R4, R7, PT ;  /* 0x000000070400720c */ /* 0x000fe40003f01070 */
[----:B------:R-:W-:Y:S02]  /*1740*/  IADD3 R6, P4, PT, R6, -0x8, RZ ;  /* 0xfffffff806067810 */ /* 0x000fe40007f9e0ff */
[----:B------:R-:W-:-:S02]  /*1750*/  ISETP.LT.AND.EX P0, PT, R0, R21, PT, P0 ;  /* 0x000000150000720c */ /* 0x000fc40003f01300 */
[----:B------:R-:W-:Y:S02]  /*1760*/  IADD3.X R12, PT, PT, R12, -0x1, RZ, P4, !PT ;  /* 0xffffffff0c0c7810 */ /* 0x000fe400027fe4ff */
[----:B------:R-:W-:Y:S02]  /*1770*/  SEL R27, R0, R21, P0 ;  /* 0x00000015001b7207 */ /* 0x000fe40000000000 */
[CC--:B--2--5:R-:W-:Y:S02]  /*1780*/  ISETP.EQ.AND P3, PT, R23.reuse, R8.reuse, P1 ;  /* 0x000000081700720c */ /* 0x0e4fe40000f62270 */
[----:B------:R-:W-:Y:S02]  /*1790*/  ISETP.NE.AND P2, PT, R23, R8, PT ;  /* 0x000000081700720c */ /* 0x000fe40003f45270 */
[----:B------:R-:W-:Y:S02]  /*17a0*/  SEL R23, R4, R7, P0 ;  /* 0x0000000704177207 */ /* 0x000fe40000000000 */
[----:B------:R-:W-:-:S02]  /*17b0*/  @!P1 SEL R5, RZ, 0x1, P2 ;  /* 0x00000001ff059807 */ /* 0x000fc40001000000 */
[C---:B------:R-:W-:Y:S02]  /*17c0*/  IADD3 R14, P0, PT, R4.reuse, 0x1, RZ ;  /* 0x00000001040e7810 */ /* 0x040fe40007f1e0ff */
[----:B------:R-:W-:Y:S02]  /*17d0*/  SEL R5, R5, 0x1, !P3 ;  /* 0x0000000105057807 */ /* 0x000fe40005800000 */
[----:B---3--:R-:W-:Y:S01]  /*17e0*/  ISETP.NE.AND P5, PT, R25, R8, PT ;  /* 0x000000081900720c */ /* 0x008fe20003fa5270 */
[----:B------:R-:W-:Y:S01]  /*17f0*/  IMAD.X R20, RZ, RZ, R0, P0 ;  /* 0x000000ffff147224 */ /* 0x000fe200000e0600 */
[----:B------:R-:W-:Y:S02]  /*1800*/  LOP3.LUT P2, RZ, R5, 0xff, RZ, 0xc0, !PT ;  /* 0x000000ff05ff7812 */ /* 0x000fe4000784c0ff */
[----:B------:R-:W-:Y:S02]  /*1810*/  @!P3 SEL R23, R4, R7, !P1 ;  /* 0x000000070417b207 */ /* 0x000fe40004800000 */
[----:B------:R-:W-:-:S02]  /*1820*/  @!P3 SEL R27, R0, R21, !P1 ;  /* 0x00000015001bb207 */ /* 0x000fc40004800000 */
[----:B------:R-:W-:Y:S02]  /*1830*/  ISETP.LT.U32.AND P1, PT, R14, R23, PT ;  /* 0x000000170e00720c */ /* 0x000fe40003f21070 */
[----:B------:R-:W-:Y:S02]  /*1840*/  ISETP.EQ.AND P3, PT, R25, R8, P2 ;  /* 0x000000081900720c */ /* 0x000fe40001762270 */
[----:B------:R-:W-:Y:S02]  /*1850*/  ISETP.LT.AND.EX P1, PT, R20, R27, PT, P1 ;  /* 0x0000001b1400720c */ /* 0x000fe40003f21310 */
[----:B------:R-:W-:Y:S02]  /*1860*/  PLOP3.LUT P0, PT, PT, PT, PT, 0x8, 0x80 ;  /* 0x000000000080781c */ /* 0x000fe40003f0e170 */
[----:B------:R-:W-:Y:S02]  /*1870*/  SEL R7, R14, R23, P1 ;  /* 0x000000170e077207 */ /* 0x000fe40000800000 */
[----:B------:R-:W-:-:S02]  /*1880*/  SEL R21, R20, R27, P1 ;  /* 0x0000001b14157207 */ /* 0x000fc40000800000 */
[----:B------:R-:W-:Y:S02]  /*1890*/  @!P2 SEL R5, RZ, 0x1, P5 ;  /* 0x00000001ff05a807 */ /* 0x000fe40002800000 */
[----:B------:R-:W-:Y:S02]  /*18a0*/  IADD3 R2, P1, PT, R2, 0x8, RZ ;  /* 0x0000000802027810 */ /* 0x000fe40007f3e0ff */
[----:B------:R-:W-:Y:S02]  /*18b0*/  IADD3 R4, P5, PT, R4, 0x2, RZ ;  /* 0x0000000204047810 */ /* 0x000fe40007fbe0ff */
[----:B------:R-:W-:Y:S01]  /*18c0*/  @!P3 SEL R7, R14, R23, !P2 ;  /* 0x000000170e07b207 */ /* 0x000fe20005000000 */
[----:B------:R-:W-:Y:S01]  /*18d0*/  IMAD.X R3, RZ, RZ, R3, P1 ;  /* 0x000000ffff037224 */ /* 0x000fe200008e0603 */
[----:B------:R-:W-:Y:S01]  /*18e0*/  @!P3 SEL R21, R20, R27, !P2 ;  /* 0x0000001b1415b207 */ /* 0x000fe20005000000 */
[----:B------:R-:W-:Y:S01]  /*18f0*/  IMAD.X R0, RZ, RZ, R0, P5 ;  /* 0x000000ffff007224 */ /* 0x000fe200028e0600 */
[----:B------:R-:W-:-:S07]  /*1900*/  SEL R5, R5, 0x1, !P3 ;  /* 0x0000000105057807 */ /* 0x000fce0005800000 */
.L_x_647:
[----:B------:R-:W-:Y:S05]  /*1910*/  BSYNC.RECONVERGENT B4 ;  /* 0x0000000000047941 */ /* 0x000fea0003800200 */
.L_x_646:
[----:B------:R-:W-:-:S04]  /*1920*/  ISETP.NE.U32.AND P1, PT, R6, RZ, PT ;  /* 0x000000ff0600720c */ /* 0x000fc80003f25070 */
[----:B------:R-:W-:-:S13]  /*1930*/  ISETP.NE.OR.EX P0, PT, R12, RZ, P0, P1 ;  /* 0x000000ff0c00720c */ /* 0x000fda0000705710 */
[----:B------:R-:W-:Y:S05]  /*1940*/  @!P0 BREAK.RELIABLE B0 ;  /* 0x0000000000008942 */ /* 0x000fea0003800100 */
[----:B------:R-:W-:Y:S05]  /*1950*/  @!P0 BRA `(.L_x_648) ;  /* 0x0000000000688947 */ /* 0x000fea0003800000 */
.L_x_642:
[----:B------:R-:W-:Y:S05]  /*1960*/  BSYNC.RELIABLE B0 ;  /* 0x0000000000007941 */ /* 0x000fea0003800100 */
.L_x_641:
[----:B------:R-:W-:Y:S02]  /*1970*/  R2UR UR4, R28 ;  /* 0x000000001c0472ca */ /* 0x000fe400000e0000 */
[----:B------:R-:W-:-:S13]  /*1980*/  R2UR UR5, R29 ;  /* 0x000000001d0572ca */ /* 0x000fda00000e0000 */
[----:B------:R-:W2:Y:S01]  /*1990*/  LDG.E R23, desc[UR4][R2.64] ;  /* 0x0000000402177981 */ /* 0x000ea2000c1e1900 */
[----:B------:R-:W-:Y:S02]  /*19a0*/  ISETP.LT.U32.AND P0, PT, R4, R7, PT ;  /* 0x000000070400720c */ /* 0x000fe40003f01070 */
[----:B------:R-:W-:Y:S02]  /*19b0*/  LOP3.LUT P4, RZ, R5, 0xff, RZ, 0xc0, !PT ;  /* 0x000000ff05ff7812 */ /* 0x000fe4000788c0ff */
[----:B------:R-:W-:Y:S02]  /*19c0*/  ISETP.LT.AND.EX P0, PT, R0, R21, PT, P0 ;  /* 0x000000150000720c */ /* 0x000fe40003f01300 */
[----:B------:R-:W-:Y:S02]  /*19d0*/  IADD3 R6, P3, PT, R6, -0x4, RZ ;  /* 0xfffffffc06067810 */ /* 0x000fe40007f7e0ff */
[----:B------:R-:W-:Y:S02]  /*19e0*/  SEL R14, R4, R7, P0 ;  /* 0x00000007040e7207 */ /* 0x000fe40000000000 */
[----:B------:R-:W-:-:S02]  /*19f0*/  SEL R20, R0, R21, P0 ;  /* 0x0000001500147207 */ /* 0x000fc40000000000 */
[----:B------:R-:W-:Y:S02]  /*1a00*/  IADD3.X R12, PT, PT, R12, -0x1, RZ, P3, !PT ;  /* 0xffffffff0c0c7810 */ /* 0x000fe40001ffe4ff */
[----:B------:R-:W-:-:S04]  /*1a10*/  ISETP.NE.U32.AND P0, PT, R6, RZ, PT ;  /* 0x000000ff0600720c */ /* 0x000fc80003f05070 */
[----:B------:R-:W-:Y:S02]  /*1a20*/  ISETP.NE.AND.EX P0, PT, R12, RZ, PT, P0 ;  /* 0x000000ff0c00720c */ /* 0x000fe40003f05300 */
[CC--:B--2--5:R-:W-:Y:S02]  /*1a30*/  ISETP.EQ.AND P1, PT, R23.reuse, R8.reuse, P4 ;  /* 0x000000081700720c */ /* 0x0e4fe40002722270 */
[----:B------:R-:W-:-:S04]  /*1a40*/  ISETP.NE.AND P2, PT, R23, R8, PT ;  /* 0x000000081700720c */ /* 0x000fc80003f45270 */
[----:B------:R-:W-:Y:S02]  /*1a50*/  @!P4 SEL R5, RZ, 0x1, P2 ;  /* 0x00000001ff05c807 */ /* 0x000fe40001000000 */
[----:B------:R-:W-:Y:S02]  /*1a60*/  IADD3 R2, P2, PT, R2, 0x4, RZ ;  /* 0x0000000402027810 */ /* 0x000fe40007f5e0ff */
[----:B------:R-:W-:-:S03]  /*1a70*/  SEL R5, R5, 0x1, !P1 ;  /* 0x0000000105057807 */ /* 0x000fc60004800000 */
[----:B------:R-:W-:Y:S01]  /*1a80*/  @!P1 SEL R14, R4, R7, !P4 ;  /* 0x00000007040e9207 */ /* 0x000fe20006000000 */
[----:B------:R-:W-:Y:S01]  /*1a90*/  IMAD.X R3, RZ, RZ, R3, P2 ;  /* 0x000000ffff037224 */ /* 0x000fe200010e0603 */
[----:B------:R-:W-:Y:S02]  /*1aa0*/  @!P1 SEL R20, R0, R21, !P4 ;  /* 0x0000001500149207 */ /* 0x000fe40006000000 */
[----:B------:R-:W-:Y:S01]  /*1ab0*/  IADD3 R4, P3, PT, R4, 0x1, RZ ;  /* 0x0000000104047810 */ /* 0x000fe20007f7e0ff */
[----:B------:R-:W-:Y:S02]  /*1ac0*/  IMAD.MOV.U32 R7, RZ, RZ, R14 ;  /* 0x000000ffff077224 */ /* 0x000fe400078e000e */
[----:B------:R-:W-:Y:S02]  /*1ad0*/  IMAD.MOV.U32 R21, RZ, RZ, R20 ;  /* 0x000000ffff157224 */ /* 0x000fe400078e0014 */
[----:B------:R-:W-:Y:S01]  /*1ae0*/  IMAD.X R0, RZ, RZ, R0, P3 ;  /* 0x000000ffff007224 */ /* 0x000fe200018e0600 */
[----:B------:R-:W-:Y:S07]  /*1af0*/  @P0 BRA `(.L_x_641) ;  /* 0xfffffffc009c0947 */ /* 0x000fee000383ffff */
.L_x_648:
[----:B------:R-:W-:Y:S05]  /*1b00*/  BSYNC.RECONVERGENT B1 ;  /* 0x0000000000017941 */ /* 0x000fea0003800200 */
.L_x_640:
[----:B------:R-:W-:-:S04]  /*1b10*/  LOP3.LUT P0, RZ, R5, 0xff, RZ, 0xc0, !PT ;  /* 0x000000ff05ff7812 */ /* 0x000fc8000780c0ff */
[----:B------:R-:W-:-:S13]  /*1b20*/  PLOP3.LUT P0, PT, P0, PT, PT, 0x8, 0x80 ;  /* 0x000000000080781c */ /* 0x000fda000070e170 */
.L_x_639:
[----:B------:R-:W-:Y:S05]  /*1b30*/  BSYNC.RECONVERGENT B2 ;  /* 0x0000000000027941 */ /* 0x000fea0003800200 */
.L_x_638:
[----:B------:R-:W-:-:S13]  /*1b40*/  ISETP.NE.AND P0, PT, R15, R7, !P0 ;  /* 0x000000070f00720c */ /* 0x000fda0004705270 */
[----:B------:R-:W-:Y:S05]  /*1b50*/  @!P0 BRA `(.L_x_649) ;  /* 0x0000000000108947 */ /* 0x000fea0003800000 */
[----:B------:R-:W-:-:S05]  /*1b60*/  VIADD R11, R11, 0x1 ;  /* 0x000000010b0b7836 */ /* 0x000fca0000000000 */
[----:B------:R-:W-:-:S13]  /*1b70*/  ISETP.NE.AND P0, PT, R11, 0x30, PT ;  /* 0x000000300b00780c */ /* 0x000fda0003f05270 */
[----:B------:R-:W-:Y:S05]  /*1b80*/  @!P0 BRA `(.L_x_650) ;  /* 0x0000000000148947 */ /* 0x000fea0003800000 */
[----:B------:R-:W-:Y:S05]  /*1b90*/  BRA `(.L_x_651) ;  /* 0xfffffff400347947 */ /* 0x000fea000383ffff */
.L_x_649:
[----:B------:R-:W-:Y:S01]  /*1ba0*/  R2UR UR4, R28 ;  /* 0x000000001c0472ca */ /* 0x000fe200000e0000 */
[----:B0-----:R-:W-:Y:S01]  /*1bb0*/  IMAD.WIDE.U32 R2, R15, 0x4, R16 ;  /* 0x000000040f027825 */ /* 0x001fe200078e0010 */
[----:B------:R-:W-:-:S13]  /*1bc0*/  R2UR UR5, R29 ;  /* 0x000000001d0572ca */ /* 0x000fda00000e0000 */
[----:B-----5:R0:W-:Y:S02]  /*1bd0*/  STG.E desc[UR4][R2.64], R8 ;  /* 0x0000000802007986 */ /* 0x0201e4000c101904 */
.L_x_650:
[----:B------:R-:W-:Y:S05]  /*1be0*/  BSYNC.RECONVERGENT B3 ;  /* 0x0000000000037941 */ /* 0x000fea0003800200 */
.L_x_637:
[----:B------:R-:W-:-:S05]  /*1bf0*/  VIADD R15, R15, 0x1 ;  /* 0x000000010f0f7836 */ /* 0x000fca0000000000 */
[----:B------:R-:W-:-:S13]  /*1c00*/  ISETP.NE.AND P0, PT, R15, 0x30, PT ;  /* 0x000000300f00780c */ /* 0x000fda0003f05270 */
[----:B------:R-:W-:Y:S05]  /*1c10*/  @P0 BRA `(.L_x_652) ;  /* 0xfffffff000f00947 */ /* 0x000fea000383ffff */
[----:B------:R-:W-:Y:S05]  /*1c20*/  WARPSYNC.ALL ;  /* 0x0000000000007948 */ /* 0x000fea0003800000 */
[----:B------:R-:W-:Y:S01]  /*1c30*/  BAR.SYNC.DEFER_BLOCKING 0x0 ;  /* 0x0000000000007b1d */ /* 0x000fe20000010000 */
[----:B------:R-:W-:Y:S02]  /*1c40*/  R2UR UR4, R28 ;  /* 0x000000001c0472ca */ /* 0x000fe400000e0000 */
[----:B------:R-:W-:-:S05]  /*1c50*/  R2UR UR5, R29 ;  /* 0x000000001d0572ca */ /* 0x000fca00000e0000 */
[----:B0-----:R-:W0:Y:S08]  /*1c60*/  LDC.64 R2, c[0x0][0x380] ;  /* 0x0000e000ff027b82 */ /* 0x001e300000000a00 */
[----:B------:R-:W2:Y:S01]  /*1c70*/  LDG.E R5, desc[UR4][R16.64] ;  /* 0x0000000410057981 */ /* 0x000ea2000c1e1900 */
[----:B------:R-:W-:Y:S02]  /*1c80*/  R2UR UR4, R28 ;  /* 0x000000001c0472ca */ /* 0x000fe400000e0000 */
[----:B------:R-:W-:-:S02]  /*1c90*/  R2UR UR5, R29 ;  /* 0x000000001d0572ca */ /* 0x000fc400000e0000 */
[----:B------:R-:W-:Y:S01]  /*1ca0*/  R2UR UR6, R28 ;  /* 0x000000001c0672ca */ /* 0x000fe200000e0000 */
[----:B0-----:R-:W-:Y:S01]  /*1cb0*/  IMAD.WIDE R22, R22, 0xc0, R2 ;  /* 0x000000c016167825 */ /* 0x001fe200078e0202 */
[----:B------:R-:W-:-:S09]  /*1cc0*/  R2UR UR7, R29 ;  /* 0x000000001d0772ca */ /* 0x000fd200000e0000 */
[----:B--2---:R0:W-:Y:S04]  /*1cd0*/  STG.E desc[UR4][R22.64], R5 ;  /* 0x0000000516007986 */ /* 0x0041e8000c101904 */
[----:B------:R-:W2:Y:S01]  /*1ce0*/  LDG.E R3, desc[UR6][R16.64+0x4] ;  /* 0x0000040610037981 */ /* 0x000ea2000c1e1900 */
[C---:B------:R-:W-:Y:S02]  /*1cf0*/  R2UR UR4, R28.reuse ;  /* 0x000000001c0472ca */ /* 0x040fe400000e0000 */
[C---:B------:R-:W-:Y:S02]  /*1d00*/  R2UR UR5, R29.reuse ;  /* 0x000000001d0572ca */ /* 0x040fe400000e0000 */
[----:B------:R-:W-:Y:S02]  /*1d10*/  R2UR UR6, R28 ;  /* 0x000000001c0672ca */ /* 0x000fe400000e0000 */
        /* <DEDUP_REMOVED lines=8> */
[----:B------:R-:W3:Y:S01]  /*1da0*/  LDG.E R9, desc[UR6][R16.64+0xc] ;  /* 0x00000c0610097981 */ /* 0x000ee2000c1e1900 */
[C---:B------:R-:W-:Y:S02]  /*1db0*/  R2UR UR4, R28.reuse ;  /* 0x000000001c0472ca */ /* 0x040fe400000e0000 */
[C---:B------:R-:W-:Y:S02]  /*1dc0*/  R2UR UR5, R29.reuse ;  /* 0x000000001d0572ca */ /* 0x040fe400000e0000 */
[----:B------:R-:W-:Y:S02]  /*1dd0*/  R2UR UR6, R28 ;  /* 0x000000001c0672ca */ /* 0x000fe400000e0000 */
[----:B------:R-:W-:-:S09]  /*1de0*/  R2UR UR7, R29 ;  /* 0x000000001d0772ca */ /* 0x000fd200000e0000 */
[----:B---3--:R3:W-:Y:S04]  /*1df0*/  STG.E desc[UR4][R22.64+0xc], R9 ;  /* 0x00000c0916007986 */ /* 0x0087e8000c101904 */
[----:B0-----:R-:W4:Y:S01]  /*1e00*/  LDG.E R5, desc[UR6][R16.64+0x10] ;  /* 0x0000100610057981 */ /* 0x001f22000c1e1900 */
[C---:B------:R-:W-:Y:S02]  /*1e10*/  R2UR UR4, R28.reuse ;  /* 0x000000001c0472ca */ /* 0x040fe400000e0000 */
[C---:B------:R-:W-:Y:S02]  /*1e20*/  R2UR UR5, R29.reuse ;  /* 0x000000001d0572ca */ /* 0x040fe400000e0000 */
[----:B------:R-:W-:Y:S02]  /*1e30*/  R2UR UR6, R28 ;  /* 0x000000001c0672ca */ /* 0x000fe400000e0000 */
[----:B------:R-:W-:-:S09]  /*1e40*/  R2UR UR7, R29 ;  /* 0x000000001d0772ca */ /* 0x000fd200000e0000 */
[----:B----4-:R0:W-:Y:S04]  /*1e50*/  STG.E desc[UR4][R22.64+0x10], R5 ;  /* 0x0000100516007986 */ /* 0x0101e8000c101904 */
[----:B-1----:R-:W4:Y:S01]  /*1e60*/  LDG.E R3, desc[UR6][R16.64+0x14] ;  /* 0x0000140610037981 */ /* 0x002f22000c1e1900 */
[C---:B------:R-:W-:Y:S02]  /*1e70*/  R2UR UR4, R28.reuse ;  /* 0x000000001c0472ca */ /* 0x040fe400000e0000 */
[C---:B------:R-:W-:Y:S02]  /*1e80*/  R2UR UR5, R29.reuse ;  /* 0x000000001d0572ca */ /* 0x040fe400000e0000 */
[----:B------:R-:W-:Y:S02]  /*1e90*/  R2UR UR6, R28 ;  /* 0x000000001c0672ca */ /* 0x000fe400000e0000 */
[----:B------:R-:W-:-:S09]  /*1ea0*/  R2UR UR7, R29 ;  /* 0x000000001d0772ca */ /* 0x000fd200000e0000 */
[----:B----4-:R1:W-:Y:S04]  /*1eb0*/  STG.E desc[UR4][R22.64+0x14], R3 ;  /* 0x0000140316007986 */ /* 0x0103e8000c101904 */
[----:B--2---:R-:W2:Y:S01]  /*1ec0*/  LDG.E R7, desc[UR6][R16.64+0x18] ;  /* 0x0000180610077981 */ /* 0x004ea2000c1e1900 */
[C---:B------:R-:W-:Y:S02]  /*1ed0*/  R2UR UR4, R28.reuse ;  /* 0x000000001c0472ca */ /* 0x040fe400000e0000 */
[C---:B------:R-:W-:Y:S02]  /*1ee0*/  R2UR UR5, R29.reuse ;  /* 0x000000001d0572ca */ /* 0x040fe400000e0000 */
[----:B------:R-:W-:Y:S02]  /*1ef0*/  R2UR UR6, R28 ;  /* 0x000000001c0672ca */ /* 0x000fe400000e0000 */
[----:B------:R-:W-:-:S09]  /*1f00*/  R2UR UR7, R29 ;  /* 0x000000001d0772ca */ /* 0x000fd200000e0000 */
[----:B--2---:R2:W-:Y:S04]  /*1f10*/  STG.E desc[UR4][R22.64+0x18], R7 ;  /* 0x0000180716007986 */ /* 0x0045e8000c101904 */
[----:B---3--:R-:W3:Y:S01]  /*1f20*/  LDG.E R9, desc[UR6][R16.64+0x1c] ;  /* 0x00001c0610097981 */ /* 0x008ee2000c1e1900 */
        /* <DEDUP_REMOVED lines=226> */
[----:B----4-:R-:W-:Y:S04]  /*2d50*/  STG.E desc[UR4][R22.64+0xb0], R5 ;  /* 0x0000b00516007986 */ /* 0x010fe8000c101904 */
[----:B-1----:R-:W4:Y:S01]  /*2d60*/  LDG.E R3, desc[UR6][R16.64+0xb4] ;  /* 0x0000b40610037981 */ /* 0x002f22000c1e1900 */
[C---:B------:R-:W-:Y:S02]  /*2d70*/  R2UR UR4, R28.reuse ;  /* 0x000000001c0472ca */ /* 0x040fe400000e0000 */
[C---:B------:R-:W-:Y:S02]  /*2d80*/  R2UR UR5, R29.reuse ;  /* 0x000000001d0572ca */ /* 0x040fe400000e0000 */
[----:B------:R-:W-:Y:S02]  /*2d90*/  R2UR UR6, R28 ;  /* 0x000000001c0672ca */ /* 0x000fe400000e0000 */
[----:B------:R-:W-:-:S09]  /*2da0*/  R2UR UR7, R29 ;  /* 0x000000001d0772ca */ /* 0x000fd200000e0000 */
[----:B----4-:R-:W-:Y:S04]  /*2db0*/  STG.E desc[UR4][R22.64+0xb4], R3 ;  /* 0x0000b40316007986 */ /* 0x010fe8000c101904 */
[----:B--2---:R-:W2:Y:S01]  /*2dc0*/  LDG.E R7, desc[UR6][R16.64+0xb8] ;  /* 0x0000b80610077981 */ /* 0x004ea2000c1e1900 */
[C---:B------:R-:W-:Y:S02]  /*2dd0*/  R2UR UR4, R28.reuse ;  /* 0x000000001c0472ca */ /* 0x040fe400000e0000 */
[C---:B------:R-:W-:Y:S02]  /*2de0*/  R2UR UR5, R29.reuse ;  /* 0x000000001d0572ca */ /* 0x040fe400000e0000 */
[----:B------:R-:W-:Y:S02]  /*2df0*/  R2UR UR6, R28 ;  /* 0x000000001c0672ca */ /* 0x000fe400000e0000 */
[----:B------:R-:W-:-:S09]  /*2e00*/  R2UR UR7, R29 ;  /* 0x000000001d0772ca */ /* 0x000fd200000e0000 */
[----:B--2---:R-:W-:Y:S04]  /*2e10*/  STG.E desc[UR4][R22.64+0xb8], R7 ;  /* 0x0000b80716007986 */ /* 0x004fe8000c101904 */
[----:B---3--:R-:W2:Y:S01]  /*2e20*/  LDG.E R9, desc[UR6][R16.64+0xbc] ;  /* 0x0000bc0610097981 */ /* 0x008ea2000c1e1900 */
[----:B------:R-:W-:Y:S02]  /*2e30*/  R2UR UR4, R28 ;  /* 0x000000001c0472ca */ /* 0x000fe400000e0000 */
[----:B------:R-:W-:-:S13]  /*2e40*/  R2UR UR5, R29 ;  /* 0x000000001d0572ca */ /* 0x000fda00000e0000 */
[----:B--2---:R-:W-:Y:S01]  /*2e50*/  STG.E desc[UR4][R22.64+0xbc], R9 ;  /* 0x0000bc0916007986 */ /* 0x004fe2000c101904 */
[----:B------:R-:W-:Y:S05]  /*2e60*/  EXIT ;  /* 0x000000000000794d */ /* 0x000fea0003800000 */
.L_x_632:
[----:B------:R-:W-:Y:S02]  /*2e70*/  MOV R0, 0x1c8 ;  /* 0x000001c800007802 */ /* 0x000fe40000000f00 */
[----:B------:R-:W-:Y:S02]  /*2e80*/  CS2R R4, SRZ ;  /* 0x0000000000047805 */ /* 0x000fe4000001ff00 */
[----:B------:R0:W1:Y:S05]  /*2e90*/  LDC.64 R6, c[0x4][R0] ;  /* 0x0100000000067b82 */ /* 0x00006a0000000a00 */
[----:B------:R-:W-:-:S07]  /*2ea0*/  LEPC R20, `(.L_x_653) ;  /* 0x000000001014794e */ /* 0x000fce0000000000 */
[----:B01----:R-:W-:Y:S05]  /*2eb0*/  CALL.ABS.NOINC R6 ;  /* 0x0000000006007343 */ /* 0x003fea0003c00000 */
.L_x_653:
        /* <DEDUP_REMOVED lines=11> */
.L_x_654:
[----:B------:R-:W-:Y:S05]  /*2f70*/  BPT.TRAP 0x1 ;  /* 0x000000040000795c */ /* 0x000fea0000300000 */
.L_x_622:
[----:B------:R-:W-:Y:S02]  /*2f80*/  MOV R0, 0x1c8 ;  /* 0x000001c800007802 */ /* 0x000fe40000000f00 */
[----:B------:R-:W-:Y:S02]  /*2f90*/  CS2R R4, SRZ ;  /* 0x0000000000047805 */ /* 0x000fe4000001ff00 */
[----:B------:R0:W1:Y:S05]  /*2fa0*/  LDC.64 R6, c[0x4][R0] ;  /* 0x0100000000067b82 */ /* 0x00006a0000000a00 */
[----:B------:R-:W-:-:S07]  /*2fb0*/  LEPC R20, `(.L_x_655) ;  /* 0x000000001014794e */ /* 0x000fce0000000000 */
[----:B01----:R-:W-:Y:S05]  /*2fc0*/  CALL.ABS.NOINC R6 ;  /* 0x0000000006007343 */ /* 0x003fea0003c00000 */
.L_x_655:
        /* <DEDUP_REMOVED lines=11> */
.L_x_656:
[----:B------:R-:W-:Y:S05]  /*3080*/  BPT.TRAP 0x1 ;  /* 0x000000040000795c */ /* 0x000fea0000300000 */
.L_x_657:
        /* <DEDUP_REMOVED lines=15> */
.L_x_679:


//--------------------- .text._Z16rank_individualsPA48_iPA48_fPf --------------------------
	.section	.text._Z16rank_individualsPA48_iPA48_fPf,"ax",@progbits
	.align	128
        .global         _Z16rank_individualsPA48_iPA48_fPf
        .type           _Z16rank_individualsPA48_iPA48_fPf,@function
        .size           _Z16rank_individualsPA48_iPA48_fPf,(.L_x_666 - _Z16rank_individualsPA48_iPA48_fPf)
        .other          _Z16rank_individualsPA48_iPA48_fPf,@"STO_CUDA_ENTRY STV_DEFAULT"
_Z16rank_individualsPA48_iPA48_fPf:
.text._Z16rank_individualsPA48_iPA48_fPf:
[----:B------:R-:W-:Y:S01]  /*0000*/  LDC R1, c[0x0][0x37c] ;  /* 0x0000df00ff017b82 */ /* 0x000fe20000000800 */
[----:B------:R-:W0:Y:S07]  /*0010*/  S2R R0, SR_TID.X ;  /* 0x0000000000007919 */ /* 0x000e2e0000002100 */
[----:B------:R-:W0:Y:S01]  /*0020*/  S2UR UR6, SR_CTAID.X ;  /* 0x00000000000679c3 */ /* 0x000e220000002500 */
[----:B------:R-:W1:Y:S07]  /*0030*/  LDCU.64 UR4, c[0x0][0x358] ;  /* 0x00006b00ff0477ac */ /* 0x000e6e0008000a00 */
[----:B------:R-:W0:Y:S08]  /*0040*/  LDC R3, c[0x0][0x360] ;  /* 0x0000d800ff037b82 */ /* 0x000e300000000800 */
[----:B------:R-:W2:Y:S08]  /*0050*/  LDC.64 R14, c[0x0][0x380] ;  /* 0x0000e000ff0e7b82 */ /* 0x000eb00000000a00 */
[----:B------:R-:W3:Y:S01]  /*0060*/  LDC.64 R12, c[0x0][0x388] ;  /* 0x0000e200ff0c7b82 */ /* 0x000ee20000000a00 */
[----:B0-----:R-:W-:-:S04]  /*0070*/  IMAD R0, R3, UR6, R0 ;  /* 0x0000000603007c24 */ /* 0x001fc8000f8e0200 */
[----:B--2---:R-:W-:-:S05]  /*0080*/  IMAD.WIDE R14, R0, 0xc0, R14 ;  /* 0x000000c0000e7825 */ /* 0x004fca00078e020e */
[----:B-1----:R-:W3:Y:S04]  /*0090*/  LDG.E R3, desc[UR4][R14.64+0x4] ;  /* 0x000004040e037981 */ /* 0x002ee8000c1e1900 */
[----:B------:R-:W2:Y:S04]  /*00a0*/  LDG.E R2, desc[UR4][R14.64] ;  /* 0x000000040e027981 */ /* 0x000ea8000c1e1900 */
        /* <DEDUP_REMOVED lines=9> */
[----:B---3--:R-:W-:-:S04]  /*0140*/  IMAD.WIDE R20, R3, 0xc0, R12 ;  /* 0x000000c003147825 */ /* 0x008fc800078e020c */
[----:B--2---:R-:W-:-:S04]  /*0150*/  IMAD.WIDE R28, R2, 0xc0, R12 ;  /* 0x000000c0021c7825 */ /* 0x004fc800078e020c */
[----:B----4-:R-:W-:-:S04]  /*0160*/  IMAD.WIDE R20, R7, 0x4, R20 ;  /* 0x0000000407147825 */ /* 0x010fc800078e0214 */
[----:B------:R-:W-:Y:S02]  /*0170*/  IMAD.WIDE R28, R3, 0x4, R28 ;  /* 0x00000004031c7825 */ /* 0x000fe400078e021c */
[----:B------:R5:W2:Y:S02]  /*0180*/  LDG.E R3, desc[UR4][R20.64] ;  /* 0x0000000414037981 */ /* 0x000aa4000c1e1900 */
[----:B------:R-:W-:Y:S02]  /*0190*/  IMAD.WIDE R6, R7, 0xc0, R12 ;  /* 0x000000c007067825 */ /* 0x000fe400078e020c */
[----:B------:R-:W3:Y:S02]  /*01a0*/  LDG.E R28, desc[UR4][R28.64] ;  /* 0x000000041c1c7981 */ /* 0x000ee4000c1e1900 */
[----:B-----5:R-:W-:-:S04]  /*01b0*/  IMAD.WIDE R20, R25, 0x4, R6 ;  /* 0x0000000419147825 */ /* 0x020fc800078e0206 */
[----:B------:R-:W-:Y:S01]  /*01c0*/  IMAD.WIDE R6, R25, 0xc0, R12 ;  /* 0x000000c019067825 */ /* 0x000fe200078e020c */
[----:B------:R0:W4:Y:S04]  /*01d0*/  LDG.E R4, desc[UR4][R20.64] ;  /* 0x0000000414047981 */ /* 0x000128000c1e1900 */
[----:B------:R-:W5:Y:S01]  /*01e0*/  LDG.E R29, desc[UR4][R14.64+0x64] ;  /* 0x000064040e1d7981 */ /* 0x000f62000c1e1900 */
[----:B0-----:R-:W-:-:S04]  /*01f0*/  IMAD.WIDE R20, R19, 0x4, R6 ;  /* 0x0000000413147825 */ /* 0x001fc800078e0206 */
[----:B------:R-:W-:Y:S01]  /*0200*/  IMAD.WIDE R6, R19, 0xc0, R12 ;  /* 0x000000c013067825 */ /* 0x000fe200078e020c */
[----:B------:R0:W5:Y:S03]  /*0210*/  LDG.E R24, desc[UR4][R20.64] ;  /* 0x0000000414187981 */ /* 0x000166000c1e1900 */
[----:B------:R-:W-:-:S04]  /*0220*/  IMAD.WIDE R18, R17, 0x4, R6 ;  /* 0x0000000411127825 */ /* 0x000fc800078e0206 */
[----:B------:R-:W-:Y:S01]  /*0230*/  IMAD.WIDE R6, R17, 0xc0, R12 ;  /* 0x000000c011067825 */ /* 0x000fe200078e020c */
[----:B------:R-:W5:Y:S03]  /*0240*/  LDG.E R25, desc[UR4][R18.64] ;  /* 0x0000000412197981 */ /* 0x000f66000c1e1900 */
[----:B------:R-:W-:-:S04]  /*0250*/  IMAD.WIDE R16, R9, 0x4, R6 ;  /* 0x0000000409107825 */ /* 0x000fc800078e0206 */
[----:B------:R-:W-:Y:S02]  /*0260*/  IMAD.WIDE R6, R9, 0xc0, R12 ;  /* 0x000000c009067825 */ /* 0x000fe400078e020c */
[----:B------:R-:W5:Y:S02]  /*0270*/  LDG.E R16, desc[UR4][R16.64] ;  /* 0x0000000410107981 */ /* 0x000f64000c1e1900 */
[----:B------:R-:W-:-:S04]  /*0280*/  IMAD.WIDE R8, R11, 0x4, R6 ;  /* 0x000000040b087825 */ /* 0x000fc800078e0206 */
[----:B------:R-:W-:Y:S01]  /*0290*/  IMAD.WIDE R6, R11, 0xc0, R12 ;  /* 0x000000c00b067825 */ /* 0x000fe200078e020c */
[----:B------:R-:W5:Y:S03]  /*02a0*/  LDG.E R26, desc[UR4][R8.64] ;  /* 0x00000004081a7981 */ /* 0x000f66000c1e1900 */
[----:B------:R-:W-:-:S05]  /*02b0*/  IMAD.WIDE R10, R5, 0x4, R6 ;  /* 0x00000004050a7825 */ /* 0x000fca00078e0206 */
[----:B------:R-:W5:Y:S01]  /*02c0*/  LDG.E R17, desc[UR4][R10.64] ;  /* 0x000000040a117981 */ /* 0x000f62000c1e1900 */
[----:B------:R-:W-:-:S03]  /*02d0*/  IMAD.WIDE R6, R5, 0xc0, R12 ;  /* 0x000000c005067825 */ /* 0x000fc600078e020c */
[----:B------:R-:W5:Y:S01]  /*02e0*/  LDG.E R5, desc[UR4][R14.64+0x2c] ;  /* 0x00002c040e057981 */ /* 0x000f62000c1e1900 */
[----:B0-----:R-:W-:-:S03]  /*02f0*/  IMAD.WIDE R20, R23, 0x4, R6 ;  /* 0x0000000417147825 */ /* 0x001fc600078e0206 */
[----:B------:R-:W5:Y:S04]  /*0300*/  LDG.E R8, desc[UR4][R14.64+0x38] ;  /* 0x000038040e087981 */ /* 0x000f68000c1e1900 */
[----:B------:R-:W5:Y:S01]  /*0310*/  LDG.E R19, desc[UR4][R20.64] ;  /* 0x0000000414137981 */ /* 0x000f62000c1e1900 */
[----:B------:R-:W-:-:S03]  /*0320*/  IMAD.WIDE R22, R23, 0xc0, R12 ;  /* 0x000000c017167825 */ /* 0x000fc600078e020c */
[----:B------:R-:W5:Y:S01]  /*0330*/  LDG.E R6, desc[UR4][R14.64+0x30] ;  /* 0x000030040e067981 */ /* 0x000f62000c1e1900 */
[----:B------:R-:W-:-:S03]  /*0340*/  IMAD.WIDE R22, R27, 0x4, R22 ;  /* 0x000000041b167825 */ /* 0x000fc600078e0216 */
        /* <DEDUP_REMOVED lines=9> */
[----:B---3--:R-:W-:-:S04]  /*03e0*/  FADD R28, RZ, R28 ;  /* 0x0000001cff1c7221 */ /* 0x008fc80000000000 */
[----:B--2---:R-:W-:-:S04]  /*03f0*/  FADD R3, R28, R3 ;  /* 0x000000031c037221 */ /* 0x004fc80000000000 */
[----:B----4-:R-:W-:-:S04]  /*0400*/  FADD R3, R3, R4 ;  /* 0x0000000403037221 */ /* 0x010fc80000000000 */
[----:B-----5:R-:W-:Y:S02]  /*0410*/  FADD R4, R3, R24 ;  /* 0x0000001803047221 */ /* 0x020fe40000000000 */
[----:B------:R-:W2:Y:S02]  /*0420*/  LDG.E R24, desc[UR4][R14.64+0x58] ;  /* 0x000058040e187981 */ /* 0x000ea4000c1e1900 */
[----:B------:R-:W-:Y:S02]  /*0430*/  FADD R3, R4, R25 ;  /* 0x0000001904037221 */ /* 0x000fe40000000000 */
[----:B------:R-:W3:Y:S02]  /*0440*/  LDG.E R25, desc[UR4][R14.64+0x5c] ;  /* 0x00005c040e197981 */ /* 0x000ee4000c1e1900 */
[----:B------:R-:W-:Y:S02]  /*0450*/  FADD R3, R3, R16 ;  /* 0x0000001003037221 */ /* 0x000fe40000000000 */
[----:B------:R-:W4:Y:S02]  /*0460*/  LDG.E R16, desc[UR4][R14.64+0x60] ;  /* 0x000060040e107981 */ /* 0x000f24000c1e1900 */
[----:B------:R-:W-:-:S04]  /*0470*/  FADD R26, R3, R26 ;  /* 0x0000001a031a7221 */ /* 0x000fc80000000000 */
[----:B------:R-:W-:Y:S02]  /*0480*/  FADD R26, R26, R17 ;  /* 0x000000111a1a7221 */ /* 0x000fe40000000000 */
[----:B------:R-:W5:Y:S02]  /*0490*/  LDG.E R17, desc[UR4][R14.64+0x68] ;  /* 0x000068040e117981 */ /* 0x000f64000c1e1900 */
[----:B------:R-:W-:Y:S01]  /*04a0*/  FADD R3, R26, R19 ;  /* 0x000000131a037221 */ /* 0x000fe20000000000 */
[----:B------:R-:W-:Y:S01]  /*04b0*/  IMAD.WIDE R26, R27, 0xc0, R12 ;  /* 0x000000c01b1a7825 */ /* 0x000fe200078e020c */
[----:B------:R-:W5:Y:S03]  /*04c0*/  LDG.E R19, desc[UR4][R14.64+0x6c] ;  /* 0x00006c040e137981 */ /* 0x000f66000c1e1900 */
[----:B------:R-:W-:-:S04]  /*04d0*/  IMAD.WIDE R26, R5, 0x4, R26 ;  /* 0x00000004051a7825 */ /* 0x000fc800078e021a */
[----:B------:R-:W-:-:S04]  /*04e0*/  IMAD.WIDE R4, R5, 0xc0, R12 ;  /* 0x000000c005047825 */ /* 0x000fc800078e020c */
[----:B------:R-:W-:Y:S01]  /*04f0*/  FADD R18, R3, R18 ;  /* 0x0000001203127221 */ /* 0x000fe20000000000 */
[----:B------:R-:W5:Y:S01]  /*0500*/  LDG.E R27, desc[UR4][R26.64] ;  /* 0x000000041a1b7981 */ /* 0x000f62000c1e1900 */
[----:B------:R-:W-:-:S05]  /*0510*/  IMAD.WIDE R4, R6, 0x4, R4 ;  /* 0x0000000406047825 */ /* 0x000fca00078e0204 */
[----:B------:R0:W5:Y:S02]  /*0520*/  LDG.E R3, desc[UR4][R4.64] ;  /* 0x0000000404037981 */ /* 0x000164000c1e1900 */
[----:B0-----:R-:W-:-:S04]  /*0530*/  IMAD.WIDE R4, R6, 0xc0, R12 ;  /* 0x000000c006047825 */ /* 0x001fc800078e020c */
[----:B------:R-:W-:-:S04]  /*0540*/  IMAD.WIDE R4, R7, 0x4, R4 ;  /* 0x0000000407047825 */ /* 0x000fc800078e0204 */
[----:B------:R-:W-:Y:S02]  /*0550*/  IMAD.WIDE R6, R7, 0xc0, R12 ;  /* 0x000000c007067825 */ /* 0x000fe400078e020c */
[----:B------:R-:W5:Y:S02]  /*0560*/  LDG.E R4, desc[UR4][R4.64] ;  /* 0x0000000404047981 */ /* 0x000f64000c1e1900 */
        /* <DEDUP_REMOVED lines=24> */
[----:B--2---:R-:W-:-:S05]  /*06f0*/  IMAD.WIDE R22, R24, 0x4, R22 ;  /* 0x0000000418167825 */ /* 0x004fca00078e0216 */
[----:B------:R0:W2:Y:S02]  /*0700*/  LDG.E R21, desc[UR4][R22.64] ;  /* 0x0000000416157981 */ /* 0x0000a4000c1e1900 */
[----:B0-----:R-:W-:-:S04]  /*0710*/  IMAD.WIDE R22, R24, 0xc0, R12 ;  /* 0x000000c018167825 */ /* 0x001fc800078e020c */
[----:B---3--:R-:W-:-:S04]  /*0720*/  IMAD.WIDE R22, R25, 0x4, R22 ;  /* 0x0000000419167825 */ /* 0x008fc800078e0216 */
[----:B------:R-:W-:Y:S02]  /*0730*/  IMAD.WIDE R24, R25, 0xc0, R12 ;  /* 0x000000c019187825 */ /* 0x000fe400078e020c */
[----:B------:R-:W3:Y:S02]  /*0740*/  LDG.E R22, desc[UR4][R22.64] ;  /* 0x0000000416167981 */ /* 0x000ee4000c1e1900 */
[----:B----4-:R-:W-:-:S05]  /*0750*/  IMAD.WIDE R24, R16, 0x4, R24 ;  /* 0x0000000410187825 */ /* 0x010fca00078e0218 */
[----:B------:R0:W4:Y:S02]  /*0760*/  LDG.E R23, desc[UR4][R24.64] ;  /* 0x0000000418177981 */ /* 0x000124000c1e1900 */
[----:B0-----:R-:W-:-:S04]  /*0770*/  IMAD.WIDE R24, R16, 0xc0, R12 ;  /* 0x000000c010187825 */ /* 0x001fc800078e020c */
[----:B------:R-:W-:-:S04]  /*0780*/  IMAD.WIDE R24, R29, 0x4, R24 ;  /* 0x000000041d187825 */ /* 0x000fc800078e0218 */
[----:B------:R-:W-:Y:S02]  /*0790*/  IMAD.WIDE R28, R29, 0xc0, R12 ;  /* 0x000000c01d1c7825 */ /* 0x000fe400078e020c */
[----:B------:R-:W4:Y:S02]  /*07a0*/  LDG.E R24, desc[UR4][R24.64] ;  /* 0x0000000418187981 */ /* 0x000f24000c1e1900 */
[----:B-----5:R-:W-:-:S05]  /*07b0*/  IMAD.WIDE R28, R17, 0x4, R28 ;  /* 0x00000004111c7825 */ /* 0x020fca00078e021c */
[----:B------:R-:W5:Y:S04]  /*07c0*/  LDG.E R25, desc[UR4][R28.64] ;  /* 0x000000041c197981 */ /* 0x000f68000c1e1900 */
[----:B------:R-:W2:Y:S01]  /*07d0*/  LDG.E R29, desc[UR4][R14.64+0x70] ;  /* 0x000070040e1d7981 */ /* 0x000ea2000c1e1900 */
[----:B------:R-:W-:-:S04]  /*07e0*/  IMAD.WIDE R16, R17, 0xc0, R12 ;  /* 0x000000c011107825 */ /* 0x000fc800078e020c */
[----:B------:R-:W-:Y:S02]  /*07f0*/  FADD R26, R18, R27 ;  /* 0x0000001b121a7221 */ /* 0x000fe40000000000 */
[----:B------:R-:W5:Y:S01]  /*0800*/  LDG.E R27, desc[UR4][R14.64+0x74] ;  /* 0x000074040e1b7981 */ /* 0x000f62000c1e1900 */
[----:B------:R-:W-:-:S04]  /*0810*/  IMAD.WIDE R16, R19, 0x4, R16 ;  /* 0x0000000413107825 */ /* 0x000fc800078e0210 */
[----:B------:R-:W-:Y:S02]  /*0820*/  IMAD.WIDE R18, R19, 0xc0, R12 ;  /* 0x000000c013127825 */ /* 0x000fe400078e020c */
[----:B------:R0:W5:Y:S02]  /*0830*/  LDG.E R16, desc[UR4][R16.64] ;  /* 0x0000000410107981 */ /* 0x000164000c1e1900 */
[----:B------:R-:W-:Y:S02]  /*0840*/  FADD R26, R26, R3 ;  /* 0x000000031a1a7221 */ /* 0x000fe40000000000 */
[----:B------:R-:W5:Y:S02]  /*0850*/  LDG.E R3, desc[UR4][R14.64+0x78] ;  /* 0x000078040e037981 */ /* 0x000f64000c1e1900 */
[----:B------:R-:W-:Y:S02]  /*0860*/  FADD R26, R26, R4 ;  /* 0x000000041a1a7221 */ /* 0x000fe40000000000 */
[----:B------:R-:W5:Y:S02]  /*0870*/  LDG.E R4, desc[UR4][R14.64+0x7c] ;  /* 0x00007c040e047981 */ /* 0x000f64000c1e1900 */
[----:B0-----:R-:W-:-:S02]  /*0880*/  FADD R17, R26, R5 ;  /* 0x000000051a117221 */ /* 0x001fc40000000000 */
[----:B------:R-:W5:Y:S02]  /*0890*/  LDG.E R5, desc[UR4][R14.64+0x80] ;  /* 0x000080040e057981 */ /* 0x000f64000c1e1900 */
[----:B------:R-:W-:Y:S02]  /*08a0*/  FADD R6, R17, R6 ;  /* 0x0000000611067221 */ /* 0x000fe40000000000 */
[----:B------:R-:W5:Y:S02]  /*08b0*/  LDG.E R17, desc[UR4][R14.64+0x84] ;  /* 0x000084040e117981 */ /* 0x000f64000c1e1900 */
[----:B------:R-:W-:Y:S02]  /*08c0*/  FADD R6, R6, R7 ;  /* 0x0000000706067221 */ /* 0x000fe40000000000 */
[----:B------:R-:W5:Y:S02]  /*08d0*/  LDG.E R7, desc[UR4][R14.64+0x88] ;  /* 0x000088040e077981 */ /* 0x000f64000c1e1900 */
[----:B------:R-:W-:-:S02]  /*08e0*/  FADD R6, R6, R8 ;  /* 0x0000000806067221 */ /* 0x000fc40000000000 */
[----:B------:R-:W5:Y:S02]  /*08f0*/  LDG.E R8, desc[UR4][R14.64+0x98] ;  /* 0x000098040e087981 */ /* 0x000f64000c1e1900 */
[----:B------:R-:W-:Y:S02]  /*0900*/  FADD R6, R6, R9 ;  /* 0x0000000906067221 */ /* 0x000fe40000000000 */
[----:B------:R-:W5:Y:S02]  /*0910*/  LDG.E R9, desc[UR4][R14.64+0x90] ;  /* 0x000090040e097981 */ /* 0x000f64000c1e1900 */
[----:B------:R-:W-:Y:S02]  /*0920*/  FADD R10, R6, R10 ;  /* 0x0000000a060a7221 */ /* 0x000fe40000000000 */
[----:B------:R-:W5:Y:S02]  /*0930*/  LDG.E R6, desc[UR4][R14.64+0x94] ;  /* 0x000094040e067981 */ /* 0x000f64000c1e1900 */
[----:B------:R-:W-:-:S04]  /*0940*/  FADD R11, R10, R11 ;  /* 0x0000000b0a0b7221 */ /* 0x000fc80000000000 */
[----:B------:R-:W-:Y:S02]  /*0950*/  FADD R10, R11, R20 ;  /* 0x000000140b0a7221 */ /* 0x000fe40000000000 */
[----:B------:R-:W5:Y:S01]  /*0960*/  LDG.E R20, desc[UR4][R14.64+0x9c] ;  /* 0x00009c040e147981 */ /* 0x000f62000c1e1900 */
[----:B--2---:R-:W-:-:S06]  /*0970*/  IMAD.WIDE R18, R29, 0x4, R18 ;  /* 0x000000041d127825 */ /* 0x004fcc00078e0212 */
[----:B------:R-:W2:Y:S04]  /*0980*/  LDG.E R18, desc[UR4][R18.64] ;  /* 0x0000000412127981 */ /* 0x000ea8000c1e1900 */
[----:B------:R-:W2:Y:S01]  /*0990*/  LDG.E R19, desc[UR4][R14.64+0x8c] ;  /* 0x00008c040e137981 */ /* 0x000ea2000c1e1900 */
[----:B------:R-:W-:-:S03]  /*09a0*/  FADD R11, R10, R21 ;  /* 0x000000150a0b7221 */ /* 0x000fc60000000000 */
[----:B------:R-:W2:Y:S01]  /*09b0*/  LDG.E R21, desc[UR4][R14.64+0xa0] ;  /* 0x0000a0040e157981 */ /* 0x000ea2000c1e1900 */
[----:B---3--:R-:W-:-:S03]  /*09c0*/  FADD R10, R11, R22 ;  /* 0x000000160b0a7221 */ /* 0x008fc60000000000 */
[----:B------:R-:W3:Y:S01]  /*09d0*/  LDG.E R22, desc[UR4][R14.64+0xa4] ;  /* 0x0000a4040e167981 */ /* 0x000ee2000c1e1900 */
[----:B----4-:R-:W-:-:S03]  /*09e0*/  FADD R11, R10, R23 ;  /* 0x000000170a0b7221 */ /* 0x010fc60000000000 */
[----:B------:R-:W4:Y:S01]  /*09f0*/  LDG.E R23, desc[UR4][R14.64+0xa8] ;  /* 0x0000a8040e177981 */ /* 0x000f22000c1e1900 */
[----:B------:R-:W-:-:S03]  /*0a00*/  FADD R10, R11, R24 ;  /* 0x000000180b0a7221 */ /* 0x000fc60000000000 */
[----:B------:R-:W4:Y:S01]  /*0a10*/  LDG.E R24, desc[UR4][R14.64+0xac] ;  /* 0x0000ac040e187981 */ /* 0x000f22000c1e1900 */
[----:B-----5:R-:W-:-:S03]  /*0a20*/  FADD R11, R10, R25 ;  /* 0x000000190a0b7221 */ /* 0x020fc60000000000 */
[----:B------:R-:W5:Y:S01]  /*0a30*/  LDG.E R25, desc[UR4][R14.64+0xb0] ;  /* 0x0000b0040e197981 */ /* 0x000f62000c1e1900 */
[----:B------:R-:W-:-:S03]  /*0a40*/  FADD R11, R11, R16 ;  /* 0x000000100b0b7221 */ /* 0x000fc60000000000 */
[----:B------:R-:W5:Y:S01]  /*0a50*/  LDG.E R16, desc[UR4][R14.64+0xb4] ;  /* 0x0000b4040e107981 */ /* 0x000f62000c1e1900 */
[----:B--2---:R-:W-:Y:S01]  /*0a60*/  FADD R18, R11, R18 ;  /* 0x000000120b127221 */ /* 0x004fe20000000000 */
[----:B------:R-:W-:-:S04]  /*0a70*/  IMAD.WIDE R10, R29, 0xc0, R12 ;  /* 0x000000c01d0a7825 */ /* 0x000fc800078e020c */
[----:B------:R-:W-:-:S04]  /*0a80*/  IMAD.WIDE R28, R3, 0xc0, R12 ;  /* 0x000000c0031c7825 */ /* 0x000fc800078e020c */
[----:B------:R-:W-:-:S04]  /*0a90*/  IMAD.WIDE R10, R27, 0x4, R10 ;  /* 0x000000041b0a7825 */ /* 0x000fc800078e020a */
[----:B------:R-:W-:Y:S02]  /*0aa0*/  IMAD.WIDE R26, R27, 0xc0, R12 ;  /* 0x000000c01b1a7825 */ /* 0x000fe400078e020c */
[----:B------:R-:W2:Y:S02]  /*0ab0*/  LDG.E R11, desc[UR4][R10.64] ;  /* 0x000000040a0b7981 */ /* 0x000ea4000c1e1900 */
[----:B------:R-:W-:-:S04]  /*0ac0*/  IMAD.WIDE R28, R4, 0x4, R28 ;  /* 0x00000004041c7825 */ /* 0x000fc800078e021c */
[----:B------:R-:W-:Y:S02]  /*0ad0*/  IMAD.WIDE R26, R3, 0x4, R26 ;  /* 0x00000004031a7825 */ /* 0x000fe400078e021a */
[----:B------:R0:W2:Y:S04]  /*0ae0*/  LDG.E R3, desc[UR4][R28.64] ;  /* 0x000000041c037981 */ /* 0x0000a8000c1e1900 */
[----:B------:R-:W2:Y:S01]  /*0af0*/  LDG.E R26, desc[UR4][R26.64] ;  /* 0x000000041a1a7981 */ /* 0x000ea2000c1e1900 */
[----:B0-----:R-:W-:-:S04]  /*0b00*/  IMAD.WIDE R28, R4, 0xc0, R12 ;  /* 0x000000c0041c7825 */ /* 0x001fc800078e020c */
[----:B------:R-:W-:-:S04]  /*0b10*/  IMAD.WIDE R28, R5, 0x4, R28 ;  /* 0x00000004051c7825 */ /* 0x000fc800078e021c */
[----:B------:R-:W-:Y:S02]  /*0b20*/  IMAD.WIDE R4, R5, 0xc0, R12 ;  /* 0x000000c005047825 */ /* 0x000fe400078e020c */
[----:B------:R-:W2:Y:S02]  /*0b30*/  LDG.E R28, desc[UR4][R28.64] ;  /* 0x000000041c1c7981 */ /* 0x000ea4000c1e1900 */
[----:B------:R-:W-:-:S05]  /*0b40*/  IMAD.WIDE R4, R17, 0x4, R4 ;  /* 0x0000000411047825 */ /* 0x000fca00078e0204 */
[----:B------:R0:W2:Y:S02]  /*0b50*/  LDG.E R10, desc[UR4][R4.64] ;  /* 0x00000004040a7981 */ /* 0x0000a4000c1e1900 */
[----:B0-----:R-:W-:-:S04]  /*0b60*/  IMAD.WIDE R4, R17, 0xc0, R12 ;  /* 0x000000c011047825 */ /* 0x001fc800078e020c */
        /* <DEDUP_REMOVED lines=18> */
[----:B------:R-:W-:-:S04]  /*0c90*/  IMAD.WIDE R4, R21, 0x4, R4 ;  /* 0x0000000415047825 */ /* 0x000fc800078e0204 */
[----:B------:R-:W-:Y:S01]  /*0ca0*/  IMAD.WIDE R20, R21, 0xc0, R12 ;  /* 0x000000c015147825 */ /* 0x000fe200078e020c */
[----:B------:R4:W2:Y:S03]  /*0cb0*/  LDG.E R27, desc[UR4][R4.64] ;  /* 0x00000004041b7981 */ /* 0x0008a6000c1e1900 */
[----:B---3--:R-:W-:-:S05]  /*0cc0*/  IMAD.WIDE R20, R22, 0x4, R20 ;  /* 0x0000000416147825 */ /* 0x008fca00078e0214 */
[----:B------:R0:W3:Y:S01]  /*0cd0*/  LDG.E R29, desc[UR4][R20.64] ;  /* 0x00000004141d7981 */ /* 0x0000e2000c1e1900 */
[----:B----4-:R-:W-:-:S04]  /*0ce0*/  IMAD.WIDE R4, R24, 0xc0, R12 ;  /* 0x000000c018047825 */ /* 0x010fc800078e020c */
[----:B0-----:R-:W-:-:S04]  /*0cf0*/  IMAD.WIDE R20, R22, 0xc0, R12 ;  /* 0x000000c016147825 */ /* 0x001fc800078e020c */
[----:B------:R-:W-:-:S04]  /*0d00*/  IMAD.WIDE R20, R23, 0x4, R20 ;  /* 0x0000000417147825 */ /* 0x000fc800078e0214 */
[----:B------:R-:W-:Y:S02]  /*0d10*/  IMAD.WIDE R22, R23, 0xc0, R12 ;  /* 0x000000c017167825 */ /* 0x000fe400078e020c */
[----:B------:R-:W4:Y:S02]  /*0d20*/  LDG.E R20, desc[UR4][R20.64] ;  /* 0x0000000414147981 */ /* 0x000f24000c1e1900 */
[----:B-----5:R-:W-:-:S04]  /*0d30*/  IMAD.WIDE R4, R25, 0x4, R4 ;  /* 0x0000000419047825 */ /* 0x020fc800078e0204 */
[----:B------:R-:W-:Y:S02]  /*0d40*/  IMAD.WIDE R22, R24, 0x4, R22 ;  /* 0x0000000418167825 */ /* 0x000fe400078e0216 */
[----:B------:R0:W5:Y:S04]  /*0d50*/  LDG.E R24, desc[UR4][R4.64] ;  /* 0x0000000404187981 */ /* 0x000168000c1e1900 */
[----:B------:R-:W5:Y:S01]  /*0d60*/  LDG.E R22, desc[UR4][R22.64] ;  /* 0x0000000416167981 */ /* 0x000f62000c1e1900 */
[----:B0-----:R-:W-:-:S03]  /*0d70*/  IMAD.WIDE R4, R25, 0xc0, R12 ;  /* 0x000000c019047825 */ /* 0x001fc600078e020c */
[----:B------:R-:W2:Y:S04]  /*0d80*/  LDG.E R25, desc[UR4][R14.64+0xb8] ;  /* 0x0000b8040e197981 */ /* 0x000ea8000c1e1900 */
[----:B------:R-:W3:Y:S01]  /*0d90*/  LDG.E R15, desc[UR4][R14.64+0xbc] ;  /* 0x0000bc040e0f7981 */ /* 0x000ee2000c1e1900 */
[----:B------:R-:W-:-:S05]  /*0da0*/  IMAD.WIDE R4, R16, 0x4, R4 ;  /* 0x0000000410047825 */ /* 0x000fca00078e0204 */
[----:B------:R0:W5:Y:S02]  /*0db0*/  LDG.E R21, desc[UR4][R4.64] ;  /* 0x0000000404157981 */ /* 0x000164000c1e1900 */
[----:B0-----:R-:W-:-:S04]  /*0dc0*/  IMAD.WIDE R4, R16, 0xc0, R12 ;  /* 0x000000c010047825 */ /* 0x001fc800078e020c */
[----:B--2---:R-:W-:-:S05]  /*0dd0*/  IMAD.WIDE R4, R25, 0x4, R4 ;  /* 0x0000000419047825 */ /* 0x004fca00078e0204 */
[----:B------:R0:W2:Y:S02]  /*0de0*/  LDG.E R16, desc[UR4][R4.64] ;  /* 0x0000000404107981 */ /* 0x0000a4000c1e1900 */
[----:B0-----:R-:W-:-:S04]  /*0df0*/  IMAD.WIDE R4, R25, 0xc0, R12 ;  /* 0x000000c019047825 */ /* 0x001fc800078e020c */
[----:B---3--:R-:W-:-:S04]  /*0e00*/  IMAD.WIDE R12, R15, 0xc0, R12 ;  /* 0x000000c00f0c7825 */ /* 0x008fc800078e020c */
[----:B------:R-:W-:-:S04]  /*0e10*/  IMAD.WIDE R4, R15, 0x4, R4 ;  /* 0x000000040f047825 */ /* 0x000fc800078e0204 */
[----:B------:R-:W-:Y:S02]  /*0e20*/  IMAD.WIDE R12, R2, 0x4, R12 ;  /* 0x00000004020c7825 */ /* 0x000fe400078e020c */
[----:B------:R-:W3:Y:S04]  /*0e30*/  LDG.E R2, desc[UR4][R4.64] ;  /* 0x0000000404027981 */ /* 0x000ee8000c1e1900 */
[----:B------:R-:W3:Y:S01]  /*0e40*/  LDG.E R12, desc[UR4][R12.64] ;  /* 0x000000040c0c7981 */ /* 0x000ee2000c1e1900 */
[----:B------:R-:W-:-:S04]  /*0e50*/  FADD R11, R18, R11 ;  /* 0x0000000b120b7221 */ /* 0x000fc80000000000 */
        /* <DEDUP_REMOVED lines=12> */
[----:B----4-:R-:W-:-:S04]  /*0f20*/  FADD R29, R29, R20 ;  /* 0x000000141d1d7221 */ /* 0x010fc80000000000 */
[----:B-----5:R-:W-:-:S04]  /*0f30*/  FADD R29, R29, R22 ;  /* 0x000000161d1d7221 */ /* 0x020fc80000000000 */
[----:B------:R-:W-:-:S04]  /*0f40*/  FADD R24, R24, R29 ;  /* 0x0000001d18187221 */ /* 0x000fc80000000000 */
[----:B------:R-:W-:Y:S01]  /*0f50*/  FADD R21, R24, R21 ;  /* 0x0000001518157221 */ /* 0x000fe20000000000 */
[----:B------:R-:W-:Y:S03]  /*0f60*/  BSSY.RECONVERGENT B0, `(.L_x_658) ;  /* 0x0000010000007945 */ /* 0x000fe60003800200 */
[----:B--2---:R-:W-:-:S04]  /*0f70*/  FADD R21, R21, R16 ;  /* 0x0000001015157221 */ /* 0x004fc80000000000 */
[----:B---3--:R-:W-:-:S04]  /*0f80*/  FADD R21, R21, R2 ;  /* 0x0000000215157221 */ /* 0x008fc80000000000 */
[----:B------:R-:W-:-:S05]  /*0f90*/  FADD R2, R12, R21 ;  /* 0x000000150c027221 */ /* 0x000fca0000000000 */
[----:B------:R-:W-:-:S04]  /*0fa0*/  IADD3 R3, PT, PT, R2, 0x1800000, RZ ;  /* 0x0180000002037810 */ /* 0x000fc80007ffe0ff */
[----:B------:R-:W-:-:S04]  /*0fb0*/  LOP3.LUT R3, R3, 0x7f800000, RZ, 0xc0, !PT ;  /* 0x7f80000003037812 */ /* 0x000fc800078ec0ff */
[----:B------:R-:W-:-:S13]  /*0fc0*/  ISETP.GT.U32.AND P0, PT, R3, 0x1ffffff, PT ;  /* 0x01ffffff0300780c */ /* 0x000fda0003f04070 */
[----:B------:R-:W-:Y:S05]  /*0fd0*/  @P0 BRA `(.L_x_659) ;  /* 0x0000000000100947 */ /* 0x000fea0003800000 */
[----:B------:R-:W-:-:S07]  /*0fe0*/  MOV R4, 0x1000 ;  /* 0x0000100000047802 */ /* 0x000fce0000000f00 */
[----:B------:R-:W-:Y:S05]  /*0ff0*/  CALL.REL.NOINC `($__internal_0_$__cuda_sm20_rcp_rn_f32_slowpath) ;  /* 0x0000000000307944 */ /* 0x000fea0003c00000 */
[----:B------:R-:W-:Y:S01]  /*1000*/  MOV R5, R2 ;  /* 0x0000000200057202 */ /* 0x000fe20000000f00 */
[----:B------:R-:W-:Y:S06]  /*1010*/  BRA `(.L_x_660) ;  /* 0x0000000000107947 */ /* 0x000fec0003800000 */
.L_x_659:
[----:B------:R-:W0:Y:S02]  /*1020*/  MUFU.RCP R5, R2 ;  /* 0x0000000200057308 */ /* 0x000e240000001000 */
[----:B0-----:R-:W-:-:S04]  /*1030*/  FFMA R3, R2, R5, -1 ;  /* 0xbf80000002037423 */ /* 0x001fc80000000005 */
[----:B------:R-:W-:-:S04]  /*1040*/  FADD.FTZ R4, -R3, -RZ ;  /* 0x800000ff03047221 */ /* 0x000fc80000010100 */
[----:B------:R-:W-:-:S07]  /*1050*/  FFMA R5, R5, R4, R5 ;  /* 0x0000000405057223 */ /* 0x000fce0000000005 */
.L_x_660:
[----:B------:R-:W-:Y:S05]  /*1060*/  BSYNC.RECONVERGENT B0 ;  /* 0x0000000000007941 */ /* 0x000fea0003800200 */
.L_x_658:
[----:B------:R-:W0:Y:S02]  /*1070*/  LDC.64 R2, c[0x0][0x390] ;  /* 0x0000e400ff027b82 */ /* 0x000e240000000a00 */
[----:B0-----:R-:W-:-:S05]  /*1080*/  IMAD.WIDE R2, R0, 0x4, R2 ;  /* 0x0000000400027825 */ /* 0x001fca00078e0202 */
[----:B------:R-:W-:Y:S01]  /*1090*/  STG.E desc[UR4][R2.64], R5 ;  /* 0x0000000502007986 */ /* 0x000fe2000c101904 */
[----:B------:R-:W-:Y:S06]  /*10a0*/  BAR.SYNC.DEFER_BLOCKING 0x0 ;  /* 0x0000000000007b1d */ /* 0x000fec0000010000 */
[----:B------:R-:W-:Y:S05]  /*10b0*/  EXIT ;  /* 0x000000000000794d */ /* 0x000fea0003800000 */
        .weak           $__internal_0_$__cuda_sm20_rcp_rn_f32_slowpath
        .type           $__internal_0_$__cuda_sm20_rcp_rn_f32_slowpath,@function
        .size           $__internal_0_$__cuda_sm20_rcp_rn_f32_slowpath,(.L_x_666 - $__internal_0_$__cuda_sm20_rcp_rn_f32_slowpath)
$__internal_0_$__cuda_sm20_rcp_rn_f32_slowpath:
[----:B------:R-:W-:Y:S01]  /*10c0*/  SHF.L.U32 R3, R2, 0x1, RZ ;  /* 0x0000000102037819 */ /* 0x000fe200000006ff */
[----:B------:R-:W-:Y:S03]  /*10d0*/  BSSY.RECONVERGENT B1, `(.L_x_661) ;  /* 0x0000030000017945 */ /* 0x000fe60003800200 */
[----:B------:R-:W-:-:S04]  /*10e0*/  SHF.R.U32.HI R3, RZ, 0x18, R3 ;  /* 0x00000018ff037819 */ /* 0x000fc80000011603 */
[----:B------:R-:W-:-:S13]  /*10f0*/  ISETP.NE.U32.AND P0, PT, R3, RZ, PT ;  /* 0x000000ff0300720c */ /* 0x000fda0003f05070 */
[----:B------:R-:W-:Y:S05]  /*1100*/  @P0 BRA `(.L_x_662) ;  /* 0x0000000000280947 */ /* 0x000fea0003800000 */
[----:B------:R-:W-:-:S04]  /*1110*/  SHF.L.U32 R3, R2, 0x1, RZ ;  /* 0x0000000102037819 */ /* 0x000fc800000006ff */
[----:B------:R-:W-:-:S13]  /*1120*/  ISETP.NE.AND P0, PT, R3, RZ, PT ;  /* 0x000000ff0300720c */ /* 0x000fda0003f05270 */
[----:B------:R-:W-:Y:S01]  /*1130*/  @P0 FFMA R6, R2, 1.84467440737095516160e+19, RZ ;  /* 0x5f80000002060823 */ /* 0x000fe200000000ff */
[----:B------:R-:W-:Y:S08]  /*1140*/  @!P0 MUFU.RCP R5, R2 ;  /* 0x0000000200058308 */ /* 0x000ff00000001000 */
[----:B------:R-:W0:Y:S02]  /*1150*/  @P0 MUFU.RCP R3, R6 ;  /* 0x0000000600030308 */ /* 0x000e240000001000 */
[----:B0-----:R-:W-:-:S04]  /*1160*/  @P0 FFMA R7, R6, R3, -1 ;  /* 0xbf80000006070423 */ /* 0x001fc80000000003 */
[----:B------:R-:W-:-:S04]  /*1170*/  @P0 FADD.FTZ R8, -R7, -RZ ;  /* 0x800000ff07080221 */ /* 0x000fc80000010100 */
[----:B------:R-:W-:-:S04]  /*1180*/  @P0 FFMA R3, R3, R8, R3 ;  /* 0x0000000803030223 */ /* 0x000fc80000000003 */
[----:B------:R-:W-:Y:S01]  /*1190*/  @P0 FFMA R5, R3, 1.84467440737095516160e+19, RZ ;  /* 0x5f80000003050823 */ /* 0x000fe200000000ff */
[----:B------:R-:W-:Y:S06]  /*11a0*/  BRA `(.L_x_663) ;  /* 0x0000000000887947 */ /* 0x000fec0003800000 */
.L_x_662:
[----:B------:R-:W-:-:S04]  /*11b0*/  IADD3 R5, PT, PT, R3, -0xfd, RZ ;  /* 0xffffff0303057810 */ /* 0x000fc80007ffe0ff */
[----:B------:R-:W-:-:S13]  /*11c0*/  ISETP.GT.U32.AND P0, PT, R5, 0x1, PT ;  /* 0x000000010500780c */ /* 0x000fda0003f04070 */
[----:B------:R-:W-:Y:S05]  /*11d0*/  @P0 BRA `(.L_x_664) ;  /* 0x0000000000780947 */ /* 0x000fea0003800000 */
[----:B------:R-:W-:Y:S01]  /*11e0*/  LOP3.LUT R6, R2, 0x7fffff, RZ, 0xc0, !PT ;  /* 0x007fffff02067812 */ /* 0x000fe200078ec0ff */
[----:B------:R-:W-:Y:S01]  /*11f0*/  HFMA2 R10, -RZ, RZ, 0, 1.78813934326171875e-07 ;  /* 0x00000003ff0a7431 */ /* 0x000fe200000001ff */
[----:B------:R-:W-:Y:S02]  /*1200*/  IADD3 R3, PT, PT, R3, -0xfc, RZ ;  /* 0xffffff0403037810 */ /* 0x000fe40007ffe0ff */
[----:B------:R-:W-:-:S04]  /*1210*/  LOP3.LUT R6, R6, 0x3f800000, RZ, 0xfc, !PT ;  /* 0x3f80000006067812 */ /* 0x000fc800078efcff */
[----:B------:R-:W0:Y:S01]  /*1220*/  MUFU.RCP R7, R6 ;  /* 0x0000000600077308 */ /* 0x000e220000001000 */
[----:B------:R-:W-:Y:S01]  /*1230*/  SHF.L.U32 R11, R10, R5, RZ ;  /* 0x000000050a0b7219 */ /* 0x000fe200000006ff */
[----:B0-----:R-:W-:-:S04]  /*1240*/  FFMA R8, R6, R7, -1 ;  /* 0xbf80000006087423 */ /* 0x001fc80000000007 */
[----:B------:R-:W-:-:S04]  /*1250*/  FADD.FTZ R8, -R8, -RZ ;  /* 0x800000ff08087221 */ /* 0x000fc80000010100 */
[CCC-:B------:R-:W-:Y:S01]  /*1260*/  FFMA.RM R9, R7.reuse, R8.reuse, R7.reuse ;  /* 0x0000000807097223 */ /* 0x1c0fe20000004007 */
[----:B------:R-:W-:-:S04]  /*1270*/  FFMA.RP R8, R7, R8, R7 ;  /* 0x0000000807087223 */ /* 0x000fc80000008007 */
[C---:B------:R-:W-:Y:S02]  /*1280*/  LOP3.LUT R7, R9.reuse, 0x7fffff, RZ, 0xc0, !PT ;  /* 0x007fffff09077812 */ /* 0x040fe400078ec0ff */
[----:B------:R-:W-:Y:S02]  /*1290*/  FSETP.NEU.FTZ.AND P0, PT, R9, R8, PT ;  /* 0x000000080900720b */ /* 0x000fe40003f1d000 */
[----:B------:R-:W-:Y:S02]  /*12a0*/  LOP3.LUT R8, R7, 0x800000, RZ, 0xfc, !PT ;  /* 0x0080000007087812 */ /* 0x000fe400078efcff */
[----:B------:R-:W-:Y:S02]  /*12b0*/  SEL R7, RZ, 0xffffffff, !P0 ;  /* 0xffffffffff077807 */ /* 0x000fe40004000000 */
[----:B------:R-:W-:Y:S02]  /*12c0*/  LOP3.LUT R6, R11, R8, RZ, 0xc0, !PT ;  /* 0x000000080b067212 */ /* 0x000fe400078ec0ff */
[----:B------:R-:W-:-:S02]  /*12d0*/  IADD3 R7, PT, PT, -R7, RZ, RZ ;  /* 0x000000ff07077210 */ /* 0x000fc40007ffe1ff */
[-C--:B------:R-:W-:Y:S02]  /*12e0*/  SHF.R.U32.HI R6, RZ, R5.reuse, R6 ;  /* 0x00000005ff067219 */ /* 0x080fe40000011606 */
[--C-:B------:R-:W-:Y:S02]  /*12f0*/  LOP3.LUT P1, RZ, R7, R5, R8.reuse, 0xf8, !PT ;  /* 0x0000000507ff7212 */ /* 0x100fe4000782f808 */
[C---:B------:R-:W-:Y:S02]  /*1300*/  LOP3.LUT P0, RZ, R6.reuse, 0x1, RZ, 0xc0, !PT ;  /* 0x0000000106ff7812 */ /* 0x040fe4000780c0ff */
[----:B------:R-:W-:Y:S02]  /*1310*/  LOP3.LUT P2, RZ, R6, 0x2, RZ, 0xc0, !PT ;  /* 0x0000000206ff7812 */ /* 0x000fe4000784c0ff */
[----:B------:R-:W-:Y:S02]  /*1320*/  SHF.R.U32.HI R3, RZ, R3, R8 ;  /* 0x00000003ff037219 */ /* 0x000fe40000011608 */
[----:B------:R-:W-:-:S02]  /*1330*/  PLOP3.LUT P0, PT, P0, P1, P2, 0xe0, 0x0 ;  /* 0x000000000000781c */ /* 0x000fc40000703c20 */
[----:B------:R-:W-:Y:S02]  /*1340*/  LOP3.LUT P1, RZ, R2, 0x7fffff, RZ, 0xc0, !PT ;  /* 0x007fffff02ff7812 */ /* 0x000fe4000782c0ff */
[----:B------:R-:W-:-:S04]  /*1350*/  SEL R5, RZ, 0x1, !P0 ;  /* 0x00000001ff057807 */ /* 0x000fc80004000000 */
[----:B------:R-:W-:-:S04]  /*1360*/  IADD3 R5, PT, PT, -R5, RZ, RZ ;  /* 0x000000ff05057210 */ /* 0x000fc80007ffe1ff */
[----:B------:R-:W-:-:S13]  /*1370*/  ISETP.GE.AND P0, PT, R5, RZ, PT ;  /* 0x000000ff0500720c */ /* 0x000fda0003f06270 */
[----:B------:R-:W-:-:S04]  /*1380*/  @!P0 IADD3 R3, PT, PT, R3, 0x1, RZ ;  /* 0x0000000103038810 */ /* 0x000fc80007ffe0ff */
[----:B------:R-:W-:-:S04]  /*1390*/  @!P1 SHF.L.U32 R3, R3, 0x1, RZ ;  /* 0x0000000103039819 */ /* 0x000fc800000006ff */
[----:B------:R-:W-:Y:S01]  /*13a0*/  LOP3.LUT R5, R3, 0x80000000, R2, 0xf8, !PT ;  /* 0x8000000003057812 */ /* 0x000fe200078ef802 */
[----:B------:R-:W-:Y:S06]  /*13b0*/  BRA `(.L_x_663) ;  /* 0x0000000000047947 */ /* 0x000fec0003800000 */
.L_x_664:
[----:B------:R0:W1:Y:S02]  /*13c0*/  MUFU.RCP R5, R2 ;  /* 0x0000000200057308 */ /* 0x0000640000001000 */
.L_x_663:
[----:B------:R-:W-:Y:S05]  /*13d0*/  BSYNC.RECONVERGENT B1 ;  /* 0x0000000000017941 */ /* 0x000fea0003800200 */
.L_x_661:
[----:B01----:R-:W-:Y:S01]  /*13e0*/  MOV R2, R5 ;  /* 0x0000000500027202 */ /* 0x003fe20000000f00 */
[----:B------:R-:W-:-:S04]  /*13f0*/  HFMA2 R5, -RZ, RZ, 0, 0 ;  /* 0x00000000ff057431 */ /* 0x000fc800000001ff */
[----:B------:R-:W-:Y:S05]  /*1400*/  RET.REL.NODEC R4 `(_Z16rank_individualsPA48_iPA48_fPf) ;  /* 0xffffffe804fc7950 */ /* 0x000fea0003c3ffff */
.L_x_665:
        /* <DEDUP_REMOVED lines=15> */
.L_x_666:


//--------------------- .nv.global.init           --------------------------
	.section	.nv.global.init,"aw",@progbits
	.align	4
.nv.global.init:
	.type		mrg32k3aM1SubSeq,@object
	.size		mrg32k3aM1SubSeq,(mrg32k3aM2SubSeq - mrg32k3aM1SubSeq)
mrg32k3aM1SubSeq:
        /*0000*/ 	.byte	0x0b, 0xcc, 0xee, 0x04, 0x73, 0x29, 0x8b, 0x6f, 0xf6, 0x53, 0x03, 0xf6, 0x23, 0xf6, 0xea, 0xda
        /* <DEDUP_REMOVED lines=125> */
	.type		mrg32k3aM2SubSeq,@object
	.size		mrg32k3aM2SubSeq,(mrg32k3aM1 - mrg32k3aM2SubSeq)
mrg32k3aM2SubSeq:
        /* <DEDUP_REMOVED lines=126> */
	.type		mrg32k3aM1,@object
	.size		mrg32k3aM1,(mrg32k3aM1Seq - mrg32k3aM1)
mrg32k3aM1:
        /* <DEDUP_REMOVED lines=144> */
	.type		mrg32k3aM1Seq,@object
	.size		mrg32k3aM1Seq,(mrg32k3aM2 - mrg32k3aM1Seq)
mrg32k3aM1Seq:
        /* <DEDUP_REMOVED lines=144> */
	.type		mrg32k3aM2,@object
	.size		mrg32k3aM2,(mrg32k3aM2Seq - mrg32k3aM2)
mrg32k3aM2:
        /* <DEDUP_REMOVED lines=144> */
	.type		mrg32k3aM2Seq,@object
	.size		mrg32k3aM2Seq,(precalc_xorwow_matrix - mrg32k3aM2Seq)
mrg32k3aM2Seq:
        /* <DEDUP_REMOVED lines=144> */
	.type		precalc_xorwow_matrix,@object
	.size		precalc_xorwow_matrix,(precalc_xorwow_offset_matrix - precalc_xorwow_matrix)
precalc_xorwow_matrix:
        /* <DEDUP_REMOVED lines=6400> */
	.type		precalc_xorwow_offset_matrix,@object
	.size		precalc_xorwow_offset_matrix,($str$8 - precalc_xorwow_offset_matrix)
precalc_xorwow_offset_matrix:
        /* <DEDUP_REMOVED lines=6400> */
	.type		$str$8,@object
	.size		$str$8,($str - $str$8)
$str$8:
        /*353c0*/ 	.byte	0x25, 0x73, 0x0a, 0x00
	.type		$str,@object
	.size		$str,(.L_54 - $str)
$str:
        /*353c4*/ 	.byte	0x74, 0x65, 0x6d, 0x70, 0x6f, 0x72, 0x61, 0x72, 0x79, 0x5f, 0x62, 0x75, 0x66, 0x66, 0x65, 0x72
        /*353d4*/ 	.byte	0x3a, 0x3a, 0x61, 0x6c, 0x6c, 0x6f, 0x63, 0x61, 0x74, 0x65, 0x3a, 0x20, 0x67, 0x65, 0x74, 0x5f
        /*353e4*/ 	.byte	0x74, 0x65, 0x6d, 0x70, 0x6f, 0x72, 0x61, 0x72, 0x79, 0x5f, 0x62, 0x75, 0x66, 0x66, 0x65, 0x72
        /*353f4*/ 	.byte	0x20, 0x66, 0x61, 0x69, 0x6c, 0x65, 0x64, 0x00
.L_54:


//--------------------- .nv.shared._ZN3cub18CUB_300001_SM_10006detail6reduce28DeviceReduceSingleTileKernelINS2_10policy_hubIN4cuda3std3__45tupleIJblEEEyN6thrust24THRUST_300001_SM_1000_NS8cuda_cub9__find_if7functorIS9_EEE10Policy1000EPS9_SI_iSF_S9_S9_NS7_10__identityEEEvT0_T1_T2_T3_T4_T6_ --------------------------
	.section	.nv.shared._ZN3cub18CUB_300001_SM_10006detail6reduce28DeviceReduceSingleTileKernelINS2_10policy_hubIN4cuda3std3__45tupleIJblEEEyN6thrust24THRUST_300001_SM_1000_NS8cuda_cub9__find_if7functorIS9_EEE10Policy1000EPS9_SI_iSF_S9_S9_NS7_10__identityEEEvT0_T1_T2_T3_T4_T6_,"aw",@nobits
	.sectionflags	@""
	.align	8
.nv.shared._ZN3cub18CUB_300001_SM_10006detail6reduce28DeviceReduceSingleTileKernelINS2_10policy_hubIN4cuda3std3__45tupleIJblEEEyN6thrust24THRUST_300001_SM_1000_NS8cuda_cub9__find_if7functorIS9_EEE10Policy1000EPS9_SI_iSF_S9_S9_NS7_10__identityEEEvT0_T1_T2_T3_T4_T6_:
	.zero		1176


//--------------------- .nv.shared.reserved.0     --------------------------
	.section	.nv.shared.reserved.0,"aw",@nobits
	.weak		__nv_reservedSMEM_offset_0_alias
	.size		__nv_reservedSMEM_offset_0_alias, 0, 64
	.other		__nv_reservedSMEM_offset_0_alias,@"STO_CUDA_RESERVED_SHARED STV_DEFAULT"
__nv_reservedSMEM_offset_0_alias:
	.zero		0
	.zero		64


//--------------------- .nv.global                --------------------------
	.section	.nv.global,"aw",@nobits
.nv.global:
	.type		_ZN34_INTERNAL_99d77f32_4_k_cu_0552732c6thrust24THRUST_300001_SM_1000_NS12placeholders2_8E,@object
	.size		_ZN34_INTERNAL_99d77f32_4_k_cu_0552732c6thrust24THRUST_300001_SM_1000_NS12placeholders2_8E,(_ZN34_INTERNAL_99d77f32_4_k_cu_0552732c4cuda3std3__436_GLOBAL__N__99d77f32_4_k_cu_0552732c6ignoreE - _ZN34_INTERNAL_99d77f32_4_k_cu_0552732c6thrust24THRUST_300001_SM_1000_NS12placeholders2_8E)
_ZN34_INTERNAL_99d77f32_4_k_cu_0552732c6thrust24THRUST_300001_SM_1000_NS12placeholders2_8E:
	.zero		1
	.type		_ZN34_INTERNAL_99d77f32_4_k_cu_0552732c4cuda3std3__436_GLOBAL__N__99d77f32_4_k_cu_0552732c6ignoreE,@object
	.size		_ZN34_INTERNAL_99d77f32_4_k_cu_0552732c4cuda3std3__436_GLOBAL__N__99d77f32_4_k_cu_0552732c6ignoreE,(_ZN34_INTERNAL_99d77f32_4_k_cu_0552732c4cuda3std6ranges3__45__cpo4dataE - _ZN34_INTERNAL_99d77f32_4_k_cu_0552732c4cuda3std3__436_GLOBAL__N__99d77f32_4_k_cu_0552732c6ignoreE)
_ZN34_INTERNAL_99d77f32_4_k_cu_0552732c4cuda3std3__436_GLOBAL__N__99d77f32_4_k_cu_0552732c6ignoreE:
	.zero		1
	.type		_ZN34_INTERNAL_99d77f32_4_k_cu_0552732c4cuda3std6ranges3__45__cpo4dataE,@object
	.size		_ZN34_INTERNAL_99d77f32_4_k_cu_0552732c4cuda3std6ranges3__45__cpo4dataE,(_ZN34_INTERNAL_99d77f32_4_k_cu_0552732c6thrust24THRUST_300001_SM_1000_NS6system3cpp3parE - _ZN34_INTERNAL_99d77f32_4_k_cu_0552732c4cuda3std6ranges3__45__cpo4dataE)
_ZN34_INTERNAL_99d77f32_4_k_cu_0552732c4cuda3std6ranges3__45__cpo4dataE:
	.zero		1
	.type		_ZN34_INTERNAL_99d77f32_4_k_cu_0552732c6thrust24THRUST_300001_SM_1000_NS6system3cpp3parE,@object
	.size		_ZN34_INTERNAL_99d77f32_4_k_cu_0552732c6thrust24THRUST_300001_SM_1000_NS6system3cpp3parE,(_ZN34_INTERNAL_99d77f32_4_k_cu_0552732c4cuda3std3__45__cpo5beginE - _ZN34_INTERNAL_99d77f32_4_k_cu_0552732c6thrust24THRUST_300001_SM_1000_NS6system3cpp3parE)
_ZN34_INTERNAL_99d77f32_4_k_cu_0552732c6thrust24THRUST_300001_SM_1000_NS6system3cpp3parE:
	.zero		1
	.type		_ZN34_INTERNAL_99d77f32_4_k_cu_0552732c4cuda3std3__45__cpo5beginE,@object
	.size		_ZN34_INTERNAL_99d77f32_4_k_cu_0552732c4cuda3std3__45__cpo5beginE,(_ZN34_INTERNAL_99d77f32_4_k_cu_0552732c4cuda3std6ranges3__45__cpo5beginE - _ZN34_INTERNAL_99d77f32_4_k_cu_0552732c4cuda3std3__45__cpo5beginE)
_ZN34_INTERNAL_99d77f32_4_k_cu_0552732c4cuda3std3__45__cpo5beginE:
	.zero		1
	.type		_ZN34_INTERNAL_99d77f32_4_k_cu_0552732c4cuda3std6ranges3__45__cpo5beginE,@object
	.size		_ZN34_INTERNAL_99d77f32_4_k_cu_0552732c4cuda3std6ranges3__45__cpo5beginE,(_ZN34_INTERNAL_99d77f32_4_k_cu_0552732c6thrust24THRUST_300001_SM_1000_NS6deviceE - _ZN34_INTERNAL_99d77f32_4_k_cu_0552732c4cuda3std6ranges3__45__cpo5beginE)
_ZN34_INTERNAL_99d77f32_4_k_cu_0552732c4cuda3std6ranges3__45__cpo5beginE:
	.zero		1
	.type		_ZN34_INTERNAL_99d77f32_4_k_cu_0552732c6thrust24THRUST_300001_SM_1000_NS6deviceE,@object
	.size		_ZN34_INTERNAL_99d77f32_4_k_cu_0552732c6thrust24THRUST_300001_SM_1000_NS6deviceE,(_ZN34_INTERNAL_99d77f32_4_k_cu_0552732c4cuda3std3__47nulloptE - _ZN34_INTERNAL_99d77f32_4_k_cu_0552732c6thrust24THRUST_300001_SM_1000_NS6deviceE)
_ZN34_INTERNAL_99d77f32_4_k_cu_0552732c6thrust24THRUST_300001_SM_1000_NS6deviceE:
	.zero		1
	.type		_ZN34_INTERNAL_99d77f32_4_k_cu_0552732c4cuda3std3__47nulloptE,@object
	.size		_ZN34_INTERNAL_99d77f32_4_k_cu_0552732c4cuda3std3__47nulloptE,(_ZN34_INTERNAL_99d77f32_4_k_cu_0552732c4cuda3std6ranges3__45__cpo8distanceE - _ZN34_INTERNAL_99d77f32_4_k_cu_0552732c4cuda3std3__47nulloptE)
_ZN34_INTERNAL_99d77f32_4_k_cu_0552732c4cuda3std3__47nulloptE:
	.zero		1
	.type		_ZN34_INTERNAL_99d77f32_4_k_cu_0552732c4cuda3std6ranges3__45__cpo8distanceE,@object
	.size		_ZN34_INTERNAL_99d77f32_4_k_cu_0552732c4cuda3std6ranges3__45__cpo8distanceE,(_ZN34_INTERNAL_99d77f32_4_k_cu_0552732c6thrust24THRUST_300001_SM_1000_NS12placeholders2_4E - _ZN34_INTERNAL_99d77f32_4_k_cu_0552732c4cuda3std6ranges3__45__cpo8distanceE)
_ZN34_INTERNAL_99d77f32_4_k_cu_0552732c4cuda3std6ranges3__45__cpo8distanceE:
	.zero		1
	.type		_ZN34_INTERNAL_99d77f32_4_k_cu_0552732c6thrust24THRUST_300001_SM_1000_NS12placeholders2_4E,@object
	.size		_ZN34_INTERNAL_99d77f32_4_k_cu_0552732c6thrust24THRUST_300001_SM_1000_NS12placeholders2_4E,(_ZN34_INTERNAL_99d77f32_4_k_cu_0552732c4cuda3std3__45__cpo6rbeginE - _ZN34_INTERNAL_99d77f32_4_k_cu_0552732c6thrust24THRUST_300001_SM_1000_NS12placeholders2_4E)
_ZN34_INTERNAL_99d77f32_4_k_cu_0552732c6thrust24THRUST_300001_SM_1000_NS12placeholders2_4E:
	.zero		1
	.type		_ZN34_INTERNAL_99d77f32_4_k_cu_0552732c4cuda3std3__45__cpo6rbeginE,@object
	.size		_ZN34_INTERNAL_99d77f32_4_k_cu_0552732c4cuda3std3__45__cpo6rbeginE,(_ZN34_INTERNAL_99d77f32_4_k_cu_0552732c4cuda3std6ranges3__45__cpo7advanceE - _ZN34_INTERNAL_99d77f32_4_k_cu_0552732c4cuda3std3__45__cpo6rbeginE)
_ZN34_INTERNAL_99d77f32_4_k_cu_0552732c4cuda3std3__45__cpo6rbeginE:
	.zero		1
	.type		_ZN34_INTERNAL_99d77f32_4_k_cu_0552732c4cuda3std6ranges3__45__cpo7advanceE,@object
	.size		_ZN34_INTERNAL_99d77f32_4_k_cu_0552732c4cuda3std6ranges3__45__cpo7advanceE,(_ZN34_INTERNAL_99d77f32_4_k_cu_0552732c6thrust24THRUST_300001_SM_1000_NS12placeholders3_10E - _ZN34_INTERNAL_99d77f32_4_k_cu_0552732c4cuda3std6ranges3__45__cpo7advanceE)
_ZN34_INTERNAL_99d77f32_4_k_cu_0552732c4cuda3std6ranges3__45__cpo7advanceE:
	.zero		1
	.type		_ZN34_INTERNAL_99d77f32_4_k_cu_0552732c6thrust24THRUST_300001_SM_1000_NS12placeholders3_10E,@object
	.size		_ZN34_INTERNAL_99d77f32_4_k_cu_0552732c6thrust24THRUST_300001_SM_1000_NS12placeholders3_10E,(_ZN34_INTERNAL_99d77f32_4_k_cu_0552732c4cuda3std3__48in_placeE - _ZN34_INTERNAL_99d77f32_4_k_cu_0552732c6thrust24THRUST_300001_SM_1000_NS12placeholders3_10E)
_ZN34_INTERNAL_99d77f32_4_k_cu_0552732c6thrust24THRUST_300001_SM_1000_NS12placeholders3_10E:
	.zero		1
	.type		_ZN34_INTERNAL_99d77f32_4_k_cu_0552732c4cuda3std3__48in_placeE,@object
	.size		_ZN34_INTERNAL_99d77f32_4_k_cu_0552732c4cuda3std3__48in_placeE,(_ZN34_INTERNAL_99d77f32_4_k_cu_0552732c4cuda3std6ranges3__45__cpo4sizeE - _ZN34_INTERNAL_99d77f32_4_k_cu_0552732c4cuda3std3__48in_placeE)
_ZN34_INTERNAL_99d77f32_4_k_cu_0552732c4cuda3std3__48in_placeE:
	.zero		1
	.type		_ZN34_INTERNAL_99d77f32_4_k_cu_0552732c4cuda3std6ranges3__45__cpo4sizeE,@object
	.size		_ZN34_INTERNAL_99d77f32_4_k_cu_0552732c4cuda3std6ranges3__45__cpo4sizeE,(_ZN34_INTERNAL_99d77f32_4_k_cu_0552732c6thrust24THRUST_300001_SM_1000_NS12placeholders2_2E - _ZN34_INTERNAL_99d77f32_4_k_cu_0552732c4cuda3std6ranges3__45__cpo4sizeE)
_ZN34_INTERNAL_99d77f32_4_k_cu_0552732c4cuda3std6ranges3__45__cpo4sizeE:
	.zero		1
	.type		_ZN34_INTERNAL_99d77f32_4_k_cu_0552732c6thrust24THRUST_300001_SM_1000_NS12placeholders2_2E,@object
	.size		_ZN34_INTERNAL_99d77f32_4_k_cu_0552732c6thrust24THRUST_300001_SM_1000_NS12placeholders2_2E,(_ZN34_INTERNAL_99d77f32_4_k_cu_0552732c4cuda3std3__45__cpo6cbeginE - _ZN34_INTERNAL_99d77f32_4_k_cu_0552732c6thrust24THRUST_300001_SM_1000_NS12placeholders2_2E)
_ZN34_INTERNAL_99d77f32_4_k_cu_0552732c6thrust24THRUST_300001_SM_1000_NS12placeholders2_2E:
	.zero		1
	.type		_ZN34_INTERNAL_99d77f32_4_k_cu_0552732c4cuda3std3__45__cpo6cbeginE,@object
	.size		_ZN34_INTERNAL_99d77f32_4_k_cu_0552732c4cuda3std3__45__cpo6cbeginE,(_ZN34_INTERNAL_99d77f32_4_k_cu_0552732c4cuda3std6ranges3__45__cpo6cbeginE - _ZN34_INTERNAL_99d77f32_4_k_cu_0552732c4cuda3std3__45__cpo6cbeginE)
_ZN34_INTERNAL_99d77f32_4_k_cu_0552732c4cuda3std3__45__cpo6cbeginE:
	.zero		1
	.type		_ZN34_INTERNAL_99d77f32_4_k_cu_0552732c4cuda3std6ranges3__45__cpo6cbeginE,@object
	.size		_ZN34_INTERNAL_99d77f32_4_k_cu_0552732c4cuda3std6ranges3__45__cpo6cbeginE,(_ZN34_INTERNAL_99d77f32_4_k_cu_0552732c6thrust24THRUST_300001_SM_1000_NS12placeholders2_6E - _ZN34_INTERNAL_99d77f32_4_k_cu_0552732c4cuda3std6ranges3__45__cpo6cbeginE)
_ZN34_INTERNAL_99d77f32_4_k_cu_0552732c4cuda3std6ranges3__45__cpo6cbeginE:
	.zero		1
	.type		_ZN34_INTERNAL_99d77f32_4_k_cu_0552732c6thrust24THRUST_300001_SM_1000_NS12placeholders2_6E,@object
	.size		_ZN34_INTERNAL_99d77f32_4_k_cu_0552732c6thrust24THRUST_300001_SM_1000_NS12placeholders2_6E,(_ZN34_INTERNAL_99d77f32_4_k_cu_0552732c4cuda3std3__45__cpo7crbeginE - _ZN34_INTERNAL_99d77f32_4_k_cu_0552732c6thrust24THRUST_300001_SM_1000_NS12placeholders2_6E)
_ZN34_INTERNAL_99d77f32_4_k_cu_0552732c6thrust24THRUST_300001_SM_1000_NS12placeholders2_6E:
	.zero		1
	.type		_ZN34_INTERNAL_99d77f32_4_k_cu_0552732c4cuda3std3__45__cpo7crbeginE,@object
	.size		_ZN34_INTERNAL_99d77f32_4_k_cu_0552732c4cuda3std3__45__cpo7crbeginE,(_ZN34_INTERNAL_99d77f32_4_k_cu_0552732c4cuda3std6ranges3__45__cpo4nextE - _ZN34_INTERNAL_99d77f32_4_k_cu_0552732c4cuda3std3__45__cpo7crbeginE)
_ZN34_INTERNAL_99d77f32_4_k_cu_0552732c4cuda3std3__45__cpo7crbeginE:
	.zero		1
	.type		_ZN34_INTERNAL_99d77f32_4_k_cu_0552732c4cuda3std6ranges3__45__cpo4nextE,@object
	.size		_ZN34_INTERNAL_99d77f32_4_k_cu_0552732c4cuda3std6ranges3__45__cpo4nextE,(_ZN34_INTERNAL_99d77f32_4_k_cu_0552732c4cuda3std6ranges3__45__cpo4swapE - _ZN34_INTERNAL_99d77f32_4_k_cu_0552732c4cuda3std6ranges3__45__cpo4nextE)
_ZN34_INTERNAL_99d77f32_4_k_cu_0552732c4cuda3std6ranges3__45__cpo4nextE:
	.zero		1
	.type		_ZN34_INTERNAL_99d77f32_4_k_cu_0552732c4cuda3std6ranges3__45__cpo4swapE,@object
	.size		_ZN34_INTERNAL_99d77f32_4_k_cu_0552732c4cuda3std6ranges3__45__cpo4swapE,(_ZN34_INTERNAL_99d77f32_4_k_cu_0552732c6thrust24THRUST_300001_SM_1000_NS8cuda_cub10par_nosyncE - _ZN34_INTERNAL_99d77f32_4_k_cu_0552732c4cuda3std6ranges3__45__cpo4swapE)
_ZN34_INTERNAL_99d77f32_4_k_cu_0552732c4cuda3std6ranges3__45__cpo4swapE:
	.zero		1
	.type		_ZN34_INTERNAL_99d77f32_4_k_cu_0552732c6thrust24THRUST_300001_SM_1000_NS8cuda_cub10par_nosyncE,@object
	.size		_ZN34_INTERNAL_99d77f32_4_k_cu_0552732c6thrust24THRUST_300001_SM_1000_NS8cuda_cub10par_nosyncE,(_ZN34_INTERNAL_99d77f32_4_k_cu_0552732c6thrust24THRUST_300001_SM_1000_NS3seqE - _ZN34_INTERNAL_99d77f32_4_k_cu_0552732c6thrust24THRUST_300001_SM_1000_NS8cuda_cub10par_nosyncE)
_ZN34_INTERNAL_99d77f32_4_k_cu_0552732c6thrust24THRUST_300001_SM_1000_NS8cuda_cub10par_nosyncE:
	.zero		1
	.type		_ZN34_INTERNAL_99d77f32_4_k_cu_0552732c6thrust24THRUST_300001_SM_1000_NS3seqE,@object
	.size		_ZN34_INTERNAL_99d77f32_4_k_cu_0552732c6thrust24THRUST_300001_SM_1000_NS3seqE,(_ZN34_INTERNAL_99d77f32_4_k_cu_0552732c4cuda3std3__420unreachable_sentinelE - _ZN34_INTERNAL_99d77f32_4_k_cu_0552732c6thrust24THRUST_300001_SM_1000_NS3seqE)
_ZN34_INTERNAL_99d77f32_4_k_cu_0552732c6thrust24THRUST_300001_SM_1000_NS3seqE:
	.zero		1
	.type		_ZN34_INTERNAL_99d77f32_4_k_cu_0552732c4cuda3std3__420unreachable_sentinelE,@object
	.size		_ZN34_INTERNAL_99d77f32_4_k_cu_0552732c4cuda3std3__420unreachable_sentinelE,(_ZN34_INTERNAL_99d77f32_4_k_cu_0552732c4cuda3std6ranges3__45__cpo5ssizeE - _ZN34_INTERNAL_99d77f32_4_k_cu_0552732c4cuda3std3__420unreachable_sentinelE)
_ZN34_INTERNAL_99d77f32_4_k_cu_0552732c4cuda3std3__420unreachable_sentinelE:
	.zero		1
	.type		_ZN34_INTERNAL_99d77f32_4_k_cu_0552732c4cuda3std6ranges3__45__cpo5ssizeE,@object
	.size		_ZN34_INTERNAL_99d77f32_4_k_cu_0552732c4cuda3std6ranges3__45__cpo5ssizeE,(_ZN34_INTERNAL_99d77f32_4_k_cu_0552732c6thrust24THRUST_300001_SM_1000_NS12placeholders2_3E - _ZN34_INTERNAL_99d77f32_4_k_cu_0552732c4cuda3std6ranges3__45__cpo5ssizeE)
_ZN34_INTERNAL_99d77f32_4_k_cu_0552732c4cuda3std6ranges3__45__cpo5ssizeE:
	.zero		1
	.type		_ZN34_INTERNAL_99d77f32_4_k_cu_0552732c6thrust24THRUST_300001_SM_1000_NS12placeholders2_3E,@object
	.size		_ZN34_INTERNAL_99d77f32_4_k_cu_0552732c6thrust24THRUST_300001_SM_1000_NS12placeholders2_3E,(_ZN34_INTERNAL_99d77f32_4_k_cu_0552732c4cuda3std3__45__cpo4cendE - _ZN34_INTERNAL_99d77f32_4_k_cu_0552732c6thrust24THRUST_300001_SM_1000_NS12placeholders2_3E)
_ZN34_INTERNAL_99d77f32_4_k_cu_0552732c6thrust24THRUST_300001_SM_1000_NS12placeholders2_3E:
	.zero		1
	.type		_ZN34_INTERNAL_99d77f32_4_k_cu_0552732c4cuda3std3__45__cpo4cendE,@object
	.size		_ZN34_INTERNAL_99d77f32_4_k_cu_0552732c4cuda3std3__45__cpo4cendE,(_ZN34_INTERNAL_99d77f32_4_k_cu_0552732c4cuda3std6ranges3__45__cpo4cendE - _ZN34_INTERNAL_99d77f32_4_k_cu_0552732c4cuda3std3__45__cpo4cendE)
_ZN34_INTERNAL_99d77f32_4_k_cu_0552732c4cuda3std3__45__cpo4cendE:
	.zero		1
	.type		_ZN34_INTERNAL_99d77f32_4_k_cu_0552732c4cuda3std6ranges3__45__cpo4cendE,@object
	.size		_ZN34_INTERNAL_99d77f32_4_k_cu_0552732c4cuda3std6ranges3__45__cpo4cendE,(_ZN34_INTERNAL_99d77f32_4_k_cu_0552732c6thrust24THRUST_300001_SM_1000_NS12placeholders2_7E - _ZN34_INTERNAL_99d77f32_4_k_cu_0552732c4cuda3std6ranges3__45__cpo4cendE)
_ZN34_INTERNAL_99d77f32_4_k_cu_0552732c4cuda3std6ranges3__45__cpo4cendE:
	.zero		1
	.type		_ZN34_INTERNAL_99d77f32_4_k_cu_0552732c6thrust24THRUST_300001_SM_1000_NS12placeholders2_7E,@object
	.size		_ZN34_INTERNAL_99d77f32_4_k_cu_0552732c6thrust24THRUST_300001_SM_1000_NS12placeholders2_7E,(_ZN34_INTERNAL_99d77f32_4_k_cu_0552732c4cuda3std3__45__cpo5crendE - _ZN34_INTERNAL_99d77f32_4_k_cu_0552732c6thrust24THRUST_300001_SM_1000_NS12placeholders2_7E)
_ZN34_INTERNAL_99d77f32_4_k_cu_0552732c6thrust24THRUST_300001_SM_1000_NS12placeholders2_7E:
	.zero		1
	.type		_ZN34_INTERNAL_99d77f32_4_k_cu_0552732c4cuda3std3__45__cpo5crendE,@object
	.size		_ZN34_INTERNAL_99d77f32_4_k_cu_0552732c4cuda3std3__45__cpo5crendE,(_ZN34_INTERNAL_99d77f32_4_k_cu_0552732c4cuda3std6ranges3__45__cpo4prevE - _ZN34_INTERNAL_99d77f32_4_k_cu_0552732c4cuda3std3__45__cpo5crendE)
_ZN34_INTERNAL_99d77f32_4_k_cu_0552732c4cuda3std3__45__cpo5crendE:
	.zero		1
	.type		_ZN34_INTERNAL_99d77f32_4_k_cu_0552732c4cuda3std6ranges3__45__cpo4prevE,@object
	.size		_ZN34_INTERNAL_99d77f32_4_k_cu_0552732c4cuda3std6ranges3__45__cpo4prevE,(_ZN34_INTERNAL_99d77f32_4_k_cu_0552732c4cuda3std6ranges3__45__cpo9iter_moveE - _ZN34_INTERNAL_99d77f32_4_k_cu_0552732c4cuda3std6ranges3__45__cpo4prevE)
_ZN34_INTERNAL_99d77f32_4_k_cu_0552732c4cuda3std6ranges3__45__cpo4prevE:
	.zero		1
	.type		_ZN34_INTERNAL_99d77f32_4_k_cu_0552732c4cuda3std6ranges3__45__cpo9iter_moveE,@object
	.size		_ZN34_INTERNAL_99d77f32_4_k_cu_0552732c4cuda3std6ranges3__45__cpo9iter_moveE,(_ZN34_INTERNAL_99d77f32_4_k_cu_0552732c6thrust24THRUST_300001_SM_1000_NS6system6detail10sequential3seqE - _ZN34_INTERNAL_99d77f32_4_k_cu_0552732c4cuda3std6ranges3__45__cpo9iter_moveE)
_ZN34_INTERNAL_99d77f32_4_k_cu_0552732c4cuda3std6ranges3__45__cpo9iter_moveE:
	.zero		1
	.type		_ZN34_INTERNAL_99d77f32_4_k_cu_0552732c6thrust24THRUST_300001_SM_1000_NS6system6detail10sequential3seqE,@object
	.size		_ZN34_INTERNAL_99d77f32_4_k_cu_0552732c6thrust24THRUST_300001_SM_1000_NS6system6detail10sequential3seqE,(_ZN34_INTERNAL_99d77f32_4_k_cu_0552732c6thrust24THRUST_300001_SM_1000_NS12placeholders2_9E - _ZN34_INTERNAL_99d77f32_4_k_cu_0552732c6thrust24THRUST_300001_SM_1000_NS6system6detail10sequential3seqE)
_ZN34_INTERNAL_99d77f32_4_k_cu_0552732c6thrust24THRUST_300001_SM_1000_NS6system6detail10sequential3seqE:
	.zero		1
	.type		_ZN34_INTERNAL_99d77f32_4_k_cu_0552732c6thrust24THRUST_300001_SM_1000_NS12placeholders2_9E,@object
	.size		_ZN34_INTERNAL_99d77f32_4_k_cu_0552732c6thrust24THRUST_300001_SM_1000_NS12placeholders2_9E,(_ZN34_INTERNAL_99d77f32_4_k_cu_0552732c4cuda3std3__419piecewise_constructE - _ZN34_INTERNAL_99d77f32_4_k_cu_0552732c6thrust24THRUST_300001_SM_1000_NS12placeholders2_9E)
_ZN34_INTERNAL_99d77f32_4_k_cu_0552732c6thrust24THRUST_300001_SM_1000_NS12placeholders2_9E:
	.zero		1
	.type		_ZN34_INTERNAL_99d77f32_4_k_cu_0552732c4cuda3std3__419piecewise_constructE,@object
	.size		_ZN34_INTERNAL_99d77f32_4_k_cu_0552732c4cuda3std3__419piecewise_constructE,(_ZN34_INTERNAL_99d77f32_4_k_cu_0552732c4cuda3std6ranges3__45__cpo5cdataE - _ZN34_INTERNAL_99d77f32_4_k_cu_0552732c4cuda3std3__419piecewise_constructE)
_ZN34_INTERNAL_99d77f32_4_k_cu_0552732c4cuda3std3__419piecewise_constructE:
	.zero		1
	.type		_ZN34_INTERNAL_99d77f32_4_k_cu_0552732c4cuda3std6ranges3__45__cpo5cdataE,@object
	.size		_ZN34_INTERNAL_99d77f32_4_k_cu_0552732c4cuda3std6ranges3__45__cpo5cdataE,(_ZN34_INTERNAL_99d77f32_4_k_cu_0552732c6thrust24THRUST_300001_SM_1000_NS12placeholders2_1E - _ZN34_INTERNAL_99d77f32_4_k_cu_0552732c4cuda3std6ranges3__45__cpo5cdataE)
_ZN34_INTERNAL_99d77f32_4_k_cu_0552732c4cuda3std6ranges3__45__cpo5cdataE:
	.zero		1
	.type		_ZN34_INTERNAL_99d77f32_4_k_cu_0552732c6thrust24THRUST_300001_SM_1000_NS12placeholders2_1E,@object
	.size		_ZN34_INTERNAL_99d77f32_4_k_cu_0552732c6thrust24THRUST_300001_SM_1000_NS12placeholders2_1E,(_ZN34_INTERNAL_99d77f32_4_k_cu_0552732c4cuda3std3__45__cpo3endE - _ZN34_INTERNAL_99d77f32_4_k_cu_0552732c6thrust24THRUST_300001_SM_1000_NS12placeholders2_1E)
_ZN34_INTERNAL_99d77f32_4_k_cu_0552732c6thrust24THRUST_300001_SM_1000_NS12placeholders2_1E:
	.zero		1
	.type		_ZN34_INTERNAL_99d77f32_4_k_cu_0552732c4cuda3std3__45__cpo3endE,@object
	.size		_ZN34_INTERNAL_99d77f32_4_k_cu_0552732c4cuda3std3__45__cpo3endE,(_ZN34_INTERNAL_99d77f32_4_k_cu_0552732c4cuda3std6ranges3__45__cpo3endE - _ZN34_INTERNAL_99d77f32_4_k_cu_0552732c4cuda3std3__45__cpo3endE)
_ZN34_INTERNAL_99d77f32_4_k_cu_0552732c4cuda3std3__45__cpo3endE:
	.zero		1
	.type		_ZN34_INTERNAL_99d77f32_4_k_cu_0552732c4cuda3std6ranges3__45__cpo3endE,@object
	.size		_ZN34_INTERNAL_99d77f32_4_k_cu_0552732c4cuda3std6ranges3__45__cpo3endE,(_ZN34_INTERNAL_99d77f32_4_k_cu_0552732c6thrust24THRUST_300001_SM_1000_NS12placeholders2_5E - _ZN34_INTERNAL_99d77f32_4_k_cu_0552732c4cuda3std6ranges3__45__cpo3endE)
_ZN34_INTERNAL_99d77f32_4_k_cu_0552732c4cuda3std6ranges3__45__cpo3endE:
	.zero		1
	.type		_ZN34_INTERNAL_99d77f32_4_k_cu_0552732c6thrust24THRUST_300001_SM_1000_NS12placeholders2_5E,@object
	.size		_ZN34_INTERNAL_99d77f32_4_k_cu_0552732c6thrust24THRUST_300001_SM_1000_NS12placeholders2_5E,(_ZN34_INTERNAL_99d77f32_4_k_cu_0552732c4cuda3std3__45__cpo4rendE - _ZN34_INTERNAL_99d77f32_4_k_cu_0552732c6thrust24THRUST_300001_SM_1000_NS12placeholders2_5E)
_ZN34_INTERNAL_99d77f32_4_k_cu_0552732c6thrust24THRUST_300001_SM_1000_NS12placeholders2_5E:
	.zero		1
	.type		_ZN34_INTERNAL_99d77f32_4_k_cu_0552732c4cuda3std3__45__cpo4rendE,@object
	.size		_ZN34_INTERNAL_99d77f32_4_k_cu_0552732c4cuda3std3__45__cpo4rendE,(_ZN34_INTERNAL_99d77f32_4_k_cu_0552732c4cuda3std6ranges3__45__cpo9iter_swapE - _ZN34_INTERNAL_99d77f32_4_k_cu_0552732c4cuda3std3__45__cpo4rendE)
_ZN34_INTERNAL_99d77f32_4_k_cu_0552732c4cuda3std3__45__cpo4rendE:
	.zero		1
	.type		_ZN34_INTERNAL_99d77f32_4_k_cu_0552732c4cuda3std6ranges3__45__cpo9iter_swapE,@object
	.size		_ZN34_INTERNAL_99d77f32_4_k_cu_0552732c4cuda3std6ranges3__45__cpo9iter_swapE,(_ZN34_INTERNAL_99d77f32_4_k_cu_0552732c4cuda3std3__48unexpectE - _ZN34_INTERNAL_99d77f32_4_k_cu_0552732c4cuda3std6ranges3__45__cpo9iter_swapE)
_ZN34_INTERNAL_99d77f32_4_k_cu_0552732c4cuda3std6ranges3__45__cpo9iter_swapE:
	.zero		1
	.type		_ZN34_INTERNAL_99d77f32_4_k_cu_0552732c4cuda3std3__48unexpectE,@object
	.size		_ZN34_INTERNAL_99d77f32_4_k_cu_0552732c4cuda3std3__48unexpectE,(_ZN34_INTERNAL_99d77f32_4_k_cu_0552732c6thrust24THRUST_300001_SM_1000_NS8cuda_cub3parE - _ZN34_INTERNAL_99d77f32_4_k_cu_0552732c4cuda3std3__48unexpectE)
_ZN34_INTERNAL_99d77f32_4_k_cu_0552732c4cuda3std3__48unexpectE:
	.zero		1
	.type		_ZN34_INTERNAL_99d77f32_4_k_cu_0552732c6thrust24THRUST_300001_SM_1000_NS8cuda_cub3parE,@object
	.size		_ZN34_INTERNAL_99d77f32_4_k_cu_0552732c6thrust24THRUST_300001_SM_1000_NS8cuda_cub3parE,(.L_38 - _ZN34_INTERNAL_99d77f32_4_k_cu_0552732c6thrust24THRUST_300001_SM_1000_NS8cuda_cub3parE)
_ZN34_INTERNAL_99d77f32_4_k_cu_0552732c6thrust24THRUST_300001_SM_1000_NS8cuda_cub3parE:
	.zero		1
.L_38:


//--------------------- .nv.shared._ZN3cub18CUB_300001_SM_10006detail6reduce18DeviceReduceKernelINS2_10policy_hubIN4cuda3std3__45tupleIJblEEEyN6thrust24THRUST_300001_SM_1000_NS8cuda_cub9__find_if7functorIS9_EEE10Policy1000ENSB_12zip_iteratorINS8_IJNSD_26transform_input_iterator_tIbPiNSB_6detail10functional5actorINSM_9compositeIJNSM_16operator_adaptorINS7_8equal_toIvEEEENSN_INSM_8argumentILj0EEEEENSN_INSM_5valueIiEEEEEEEEEEENSB_17counting_iteratorIlNSB_11use_defaultES13_S13_EEEEEEEySF_S9_NS7_10__identityEEEvT0_PT3_T1_NS0_13GridEvenShareIS1B_EET2_T4_ --------------------------
	.section	.nv.shared._ZN3cub18CUB_300001_SM_10006detail6reduce18DeviceReduceKernelINS2_10policy_hubIN4cuda3std3__45tupleIJblEEEyN6thrust24THRUST_300001_SM_1000_NS8cuda_cub9__find_if7functorIS9_EEE10Policy1000ENSB_12zip_iteratorINS8_IJNSD_26transform_input_iterator_tIbPiNSB_6detail10functional5actorINSM_9compositeIJNSM_16operator_adaptorINS7_8equal_toIvEEEENSN_INSM_8argumentILj0EEEEENSN_INSM_5valueIiEEEEEEEEEEENSB_17counting_iteratorIlNSB_11use_defaultES13_S13_EEEEEEEySF_S9_NS7_10__identityEEEvT0_PT3_T1_NS0_13GridEvenShareIS1B_EET2_T4_,"aw",@nobits
	.sectionflags	@""
	.align	8
.nv.shared._ZN3cub18CUB_300001_SM_10006detail6reduce18DeviceReduceKernelINS2_10policy_hubIN4cuda3std3__45tupleIJblEEEyN6thrust24THRUST_300001_SM_1000_NS8cuda_cub9__find_if7functorIS9_EEE10Policy1000ENSB_12zip_iteratorINS8_IJNSD_26transform_input_iterator_tIbPiNSB_6detail10functional5actorINSM_9compositeIJNSM_16operator_adaptorINS7_8equal_toIvEEEENSN_INSM_8argumentILj0EEEEENSN_INSM_5valueIiEEEEEEEEEEENSB_17counting_iteratorIlNSB_11use_defaultES13_S13_EEEEEEEySF_S9_NS7_10__identityEEEvT0_PT3_T1_NS0_13GridEvenShareIS1B_EET2_T4_:
	.zero		1176


//--------------------- .nv.shared._ZN3cub18CUB_300001_SM_10006detail6reduce28DeviceReduceSingleTileKernelINS2_10policy_hubIN4cuda3std3__45tupleIJblEEEyN6thrust24THRUST_300001_SM_1000_NS8cuda_cub9__find_if7functorIS9_EEE10Policy1000ENSB_12zip_iteratorINS8_IJNSD_26transform_input_iterator_tIbPiNSB_6detail10functional5actorINSM_9compositeIJNSM_16operator_adaptorINS7_8equal_toIvEEEENSN_INSM_8argumentILj0EEEEENSN_INSM_5valueIiEEEEEEEEEEENSB_17counting_iteratorIlNSB_11use_defaultES13_S13_EEEEEEEPS9_ySF_S9_S9_NS7_10__identityEEEvT0_T1_T2_T3_T4_T6_ --------------------------
	.section	.nv.shared._ZN3cub18CUB_300001_SM_10006detail6reduce28DeviceReduceSingleTileKernelINS2_10policy_hubIN4cuda3std3__45tupleIJblEEEyN6thrust24THRUST_300001_SM_1000_NS8cuda_cub9__find_if7functorIS9_EEE10Policy1000ENSB_12zip_iteratorINS8_IJNSD_26transform_input_iterator_tIbPiNSB_6detail10functional5actorINSM_9compositeIJNSM_16operator_adaptorINS7_8equal_toIvEEEENSN_INSM_8argumentILj0EEEEENSN_INSM_5valueIiEEEEEEEEEEENSB_17counting_iteratorIlNSB_11use_defaultES13_S13_EEEEEEEPS9_ySF_S9_S9_NS7_10__identityEEEvT0_T1_T2_T3_T4_T6_,"aw",@nobits
	.sectionflags	@""
	.align	8
.nv.shared._ZN3cub18CUB_300001_SM_10006detail6reduce28DeviceReduceSingleTileKernelINS2_10policy_hubIN4cuda3std3__45tupleIJblEEEyN6thrust24THRUST_300001_SM_1000_NS8cuda_cub9__find_if7functorIS9_EEE10Policy1000ENSB_12zip_iteratorINS8_IJNSD_26transform_input_iterator_tIbPiNSB_6detail10functional5actorINSM_9compositeIJNSM_16operator_adaptorINS7_8equal_toIvEEEENSN_INSM_8argumentILj0EEEEENSN_INSM_5valueIiEEEEEEEEEEENSB_17counting_iteratorIlNSB_11use_defaultES13_S13_EEEEEEEPS9_ySF_S9_S9_NS7_10__identityEEEvT0_T1_T2_T3_T4_T6_:
	.zero		1176


//--------------------- .nv.shared._ZN3cub18CUB_300001_SM_10006detail6reduce28DeviceReduceSingleTileKernelINS2_10policy_hubIN4cuda3std3__45tupleIJblEEEjN6thrust24THRUST_300001_SM_1000_NS8cuda_cub9__find_if7functorIS9_EEE10Policy1000EPS9_SI_iSF_S9_S9_NS7_10__identityEEEvT0_T1_T2_T3_T4_T6_ --------------------------
	.section	.nv.shared._ZN3cub18CUB_300001_SM_10006detail6reduce28DeviceReduceSingleTileKernelINS2_10policy_hubIN4cuda3std3__45tupleIJblEEEjN6thrust24THRUST_300001_SM_1000_NS8cuda_cub9__find_if7functorIS9_EEE10Policy1000EPS9_SI_iSF_S9_S9_NS7_10__identityEEEvT0_T1_T2_T3_T4_T6_,"aw",@nobits
	.sectionflags	@""
	.align	8
.nv.shared._ZN3cub18CUB_300001_SM_10006detail6reduce28DeviceReduceSingleTileKernelINS2_10policy_hubIN4cuda3std3__45tupleIJblEEEjN6thrust24THRUST_300001_SM_1000_NS8cuda_cub9__find_if7functorIS9_EEE10Policy1000EPS9_SI_iSF_S9_S9_NS7_10__identityEEEvT0_T1_T2_T3_T4_T6_:
	.zero		1176


//--------------------- .nv.shared._ZN3cub18CUB_300001_SM_10006detail6reduce18DeviceReduceKernelINS2_10policy_hubIN4cuda3std3__45tupleIJblEEEjN6thrust24THRUST_300001_SM_1000_NS8cuda_cub9__find_if7functorIS9_EEE10Policy1000ENSB_12zip_iteratorINS8_IJNSD_26transform_input_iterator_tIbPiNSB_6detail10functional5actorINSM_9compositeIJNSM_16operator_adaptorINS7_8equal_toIvEEEENSN_INSM_8argumentILj0EEEEENSN_INSM_5valueIiEEEEEEEEEEENSB_17counting_iteratorIlNSB_11use_defaultES13_S13_EEEEEEEjSF_S9_NS7_10__identityEEEvT0_PT3_T1_NS0_13GridEvenShareIS1B_EET2_T4_ --------------------------
	.section	.nv.shared._ZN3cub18CUB_300001_SM_10006detail6reduce18DeviceReduceKernelINS2_10policy_hubIN4cuda3std3__45tupleIJblEEEjN6thrust24THRUST_300001_SM_1000_NS8cuda_cub9__find_if7functorIS9_EEE10Policy1000ENSB_12zip_iteratorINS8_IJNSD_26transform_input_iterator_tIbPiNSB_6detail10functional5actorINSM_9compositeIJNSM_16operator_adaptorINS7_8equal_toIvEEEENSN_INSM_8argumentILj0EEEEENSN_INSM_5valueIiEEEEEEEEEEENSB_17counting_iteratorIlNSB_11use_defaultES13_S13_EEEEEEEjSF_S9_NS7_10__identityEEEvT0_PT3_T1_NS0_13GridEvenShareIS1B_EET2_T4_,"aw",@nobits
	.sectionflags	@""
	.align	8
.nv.shared._ZN3cub18CUB_300001_SM_10006detail6reduce18DeviceReduceKernelINS2_10policy_hubIN4cuda3std3__45tupleIJblEEEjN6thrust24THRUST_300001_SM_1000_NS8cuda_cub9__find_if7functorIS9_EEE10Policy1000ENSB_12zip_iteratorINS8_IJNSD_26transform_input_iterator_tIbPiNSB_6detail10functional5actorINSM_9compositeIJNSM_16operator_adaptorINS7_8equal_toIvEEEENSN_INSM_8argumentILj0EEEEENSN_INSM_5valueIiEEEEEEEEEEENSB_17counting_iteratorIlNSB_11use_defaultES13_S13_EEEEEEEjSF_S9_NS7_10__identityEEEvT0_PT3_T1_NS0_13GridEvenShareIS1B_EET2_T4_:
	.zero		1176


//--------------------- .nv.shared._ZN3cub18CUB_300001_SM_10006detail6reduce28DeviceReduceSingleTileKernelINS2_10policy_hubIN4cuda3std3__45tupleIJblEEEjN6thrust24THRUST_300001_SM_1000_NS8cuda_cub9__find_if7functorIS9_EEE10Policy1000ENSB_12zip_iteratorINS8_IJNSD_26transform_input_iterator_tIbPiNSB_6detail10functional5actorINSM_9compositeIJNSM_16operator_adaptorINS7_8equal_toIvEEEENSN_INSM_8argumentILj0EEEEENSN_INSM_5valueIiEEEEEEEEEEENSB_17counting_iteratorIlNSB_11use_defaultES13_S13_EEEEEEEPS9_jSF_S9_S9_NS7_10__identityEEEvT0_T1_T2_T3_T4_T6_ --------------------------
	.section	.nv.shared._ZN3cub18CUB_300001_SM_10006detail6reduce28DeviceReduceSingleTileKernelINS2_10policy_hubIN4cuda3std3__45tupleIJblEEEjN6thrust24THRUST_300001_SM_1000_NS8cuda_cub9__find_if7functorIS9_EEE10Policy1000ENSB_12zip_iteratorINS8_IJNSD_26transform_input_iterator_tIbPiNSB_6detail10functional5actorINSM_9compositeIJNSM_16operator_adaptorINS7_8equal_toIvEEEENSN_INSM_8argumentILj0EEEEENSN_INSM_5valueIiEEEEEEEEEEENSB_17counting_iteratorIlNSB_11use_defaultES13_S13_EEEEEEEPS9_jSF_S9_S9_NS7_10__identityEEEvT0_T1_T2_T3_T4_T6_,"aw",@nobits
	.sectionflags	@""
	.align	8
.nv.shared._ZN3cub18CUB_300001_SM_10006detail6reduce28DeviceReduceSingleTileKernelINS2_10policy_hubIN4cuda3std3__45tupleIJblEEEjN6thrust24THRUST_300001_SM_1000_NS8cuda_cub9__find_if7functorIS9_EEE10Policy1000ENSB_12zip_iteratorINS8_IJNSD_26transform_input_iterator_tIbPiNSB_6detail10functional5actorINSM_9compositeIJNSM_16operator_adaptorINS7_8equal_toIvEEEENSN_INSM_8argumentILj0EEEEENSN_INSM_5valueIiEEEEEEEEEEENSB_17counting_iteratorIlNSB_11use_defaultES13_S13_EEEEEEEPS9_jSF_S9_S9_NS7_10__identityEEEvT0_T1_T2_T3_T4_T6_:
	.zero		1176


//--------------------- .nv.shared._ZN3cub18CUB_300001_SM_10006detail4scan16DeviceScanKernelINS2_10policy_hubIfffmN4cuda3std3__44plusIvEEE10Policy1000EPfSC_NS0_13ScanTileStateIfLb1EEES9_NS0_8NullTypeEmfLb0ESF_EEvT0_T1_T2_iT3_T4_T5_ --------------------------
	.section	.nv.shared._ZN3cub18CUB_300001_SM_10006detail4scan16DeviceScanKernelINS2_10policy_hubIfffmN4cuda3std3__44plusIvEEE10Policy1000EPfSC_NS0_13ScanTileStateIfLb1EEES9_NS0_8NullTypeEmfLb0ESF_EEvT0_T1_T2_iT3_T4_T5_,"aw",@nobits
	.sectionflags	@""
	.align	16
.nv.shared._ZN3cub18CUB_300001_SM_10006detail4scan16DeviceScanKernelINS2_10policy_hubIfffmN4cuda3std3__44plusIvEEE10Policy1000EPfSC_NS0_13ScanTileStateIfLb1EEES9_NS0_8NullTypeEmfLb0ESF_EEvT0_T1_T2_iT3_T4_T5_:
	.zero		32656


//--------------------- .nv.shared._ZN3cub18CUB_300001_SM_10006detail4scan16DeviceScanKernelINS2_10policy_hubIfffjN4cuda3std3__44plusIvEEE10Policy1000EPfSC_NS0_13ScanTileStateIfLb1EEES9_NS0_8NullTypeEjfLb0ESF_EEvT0_T1_T2_iT3_T4_T5_ --------------------------
	.section	.nv.shared._ZN3cub18CUB_300001_SM_10006detail4scan16DeviceScanKernelINS2_10policy_hubIfffjN4cuda3std3__44plusIvEEE10Policy1000EPfSC_NS0_13ScanTileStateIfLb1EEES9_NS0_8NullTypeEjfLb0ESF_EEvT0_T1_T2_iT3_T4_T5_,"aw",@nobits
	.sectionflags	@""
	.align	16
.nv.shared._ZN3cub18CUB_300001_SM_10006detail4scan16DeviceScanKernelINS2_10policy_hubIfffjN4cuda3std3__44plusIvEEE10Policy1000EPfSC_NS0_13ScanTileStateIfLb1EEES9_NS0_8NullTypeEjfLb0ESF_EEvT0_T1_T2_iT3_T4_T5_:
	.zero		34832


//--------------------- .nv.constant0._ZN3cub18CUB_300001_SM_10006detail6reduce28DeviceReduceSingleTileKernelINS2_10policy_hubIN4cuda3std3__45tupleIJblEEEyN6thrust24THRUST_300001_SM_1000_NS8cuda_cub9__find_if7functorIS9_EEE10Policy1000EPS9_SI_iSF_S9_S9_NS7_10__identityEEEvT0_T1_T2_T3_T4_T6_ --------------------------
	.section	.nv.constant0._ZN3cub18CUB_300001_SM_10006detail6reduce28DeviceReduceSingleTileKernelINS2_10policy_hubIN4cuda3std3__45tupleIJblEEEyN6thrust24THRUST_300001_SM_1000_NS8cuda_cub9__find_if7functorIS9_EEE10Policy1000EPS9_SI_iSF_S9_S9_NS7_10__identityEEEvT0_T1_T2_T3_T4_T6_,"a",@progbits
	.sectionflags	@""
	.align	4
.nv.constant0._ZN3cub18CUB_300001_SM_10006detail6reduce28DeviceReduceSingleTileKernelINS2_10policy_hubIN4cuda3std3__45tupleIJblEEEyN6thrust24THRUST_300001_SM_1000_NS8cuda_cub9__find_if7functorIS9_EEE10Policy1000EPS9_SI_iSF_S9_S9_NS7_10__identityEEEvT0_T1_T2_T3_T4_T6_:
	.zero		937


//--------------------- .nv.constant0._ZN3cub18CUB_300001_SM_10006detail6reduce18DeviceReduceKernelINS2_10policy_hubIN4cuda3std3__45tupleIJblEEEyN6thrust24THRUST_300001_SM_1000_NS8cuda_cub9__find_if7functorIS9_EEE10Policy1000ENSB_12zip_iteratorINS8_IJNSD_26transform_input_iterator_tIbPiNSB_6detail10functional5actorINSM_9compositeIJNSM_16operator_adaptorINS7_8equal_toIvEEEENSN_INSM_8argumentILj0EEEEENSN_INSM_5valueIiEEEEEEEEEEENSB_17counting_iteratorIlNSB_11use_defaultES13_S13_EEEEEEEySF_S9_NS7_10__identityEEEvT0_PT3_T1_NS0_13GridEvenShareIS1B_EET2_T4_ --------------------------
	.section	.nv.constant0._ZN3cub18CUB_300001_SM_10006detail6reduce18DeviceReduceKernelINS2_10policy_hubIN4cuda3std3__45tupleIJblEEEyN6thrust24THRUST_300001_SM_1000_NS8cuda_cub9__find_if7functorIS9_EEE10Policy1000ENSB_12zip_iteratorINS8_IJNSD_26transform_input_iterator_tIbPiNSB_6detail10functional5actorINSM_9compositeIJNSM_16operator_adaptorINS7_8equal_toIvEEEENSN_INSM_8argumentILj0EEEEENSN_INSM_5valueIiEEEEEEEEEEENSB_17counting_iteratorIlNSB_11use_defaultES13_S13_EEEEEEEySF_S9_NS7_10__identityEEEvT0_PT3_T1_NS0_13GridEvenShareIS1B_EET2_T4_,"a",@progbits
	.sectionflags	@""
	.align	4
.nv.constant0._ZN3cub18CUB_300001_SM_10006detail6reduce18DeviceReduceKernelINS2_10policy_hubIN4cuda3std3__45tupleIJblEEEyN6thrust24THRUST_300001_SM_1000_NS8cuda_cub9__find_if7functorIS9_EEE10Policy1000ENSB_12zip_iteratorINS8_IJNSD_26transform_input_iterator_tIbPiNSB_6detail10functional5actorINSM_9compositeIJNSM_16operator_adaptorINS7_8equal_toIvEEEENSN_INSM_8argumentILj0EEEEENSN_INSM_5valueIiEEEEEEEEEEENSB_17counting_iteratorIlNSB_11use_defaultES13_S13_EEEEEEEySF_S9_NS7_10__identityEEEvT0_PT3_T1_NS0_13GridEvenShareIS1B_EET2_T4_:
	.zero		1010


//--------------------- .nv.constant0._ZN3cub18CUB_300001_SM_10006detail6reduce28DeviceReduceSingleTileKernelINS2_10policy_hubIN4cuda3std3__45tupleIJblEEEyN6thrust24THRUST_300001_SM_1000_NS8cuda_cub9__find_if7functorIS9_EEE10Policy1000ENSB_12zip_iteratorINS8_IJNSD_26transform_input_iterator_tIbPiNSB_6detail10functional5actorINSM_9compositeIJNSM_16operator_adaptorINS7_8equal_toIvEEEENSN_INSM_8argumentILj0EEEEENSN_INSM_5valueIiEEEEEEEEEEENSB_17counting_iteratorIlNSB_11use_defaultES13_S13_EEEEEEEPS9_ySF_S9_S9_NS7_10__identityEEEvT0_T1_T2_T3_T4_T6_ --------------------------
	.section	.nv.constant0._ZN3cub18CUB_300001_SM_10006detail6reduce28DeviceReduceSingleTileKernelINS2_10policy_hubIN4cuda3std3__45tupleIJblEEEyN6thrust24THRUST_300001_SM_1000_NS8cuda_cub9__find_if7functorIS9_EEE10Policy1000ENSB_12zip_iteratorINS8_IJNSD_26transform_input_iterator_tIbPiNSB_6detail10functional5actorINSM_9compositeIJNSM_16operator_adaptorINS7_8equal_toIvEEEENSN_INSM_8argumentILj0EEEEENSN_INSM_5valueIiEEEEEEEEEEENSB_17counting_iteratorIlNSB_11use_defaultES13_S13_EEEEEEEPS9_ySF_S9_S9_NS7_10__identityEEEvT0_T1_T2_T3_T4_T6_,"a",@progbits
	.sectionflags	@""
	.align	4
.nv.constant0._ZN3cub18CUB_300001_SM_10006detail6reduce28DeviceReduceSingleTileKernelINS2_10policy_hubIN4cuda3std3__45tupleIJblEEEyN6thrust24THRUST_300001_SM_1000_NS8cuda_cub9__find_if7functorIS9_EEE10Policy1000ENSB_12zip_iteratorINS8_IJNSD_26transform_input_iterator_tIbPiNSB_6detail10functional5actorINSM_9compositeIJNSM_16operator_adaptorINS7_8equal_toIvEEEENSN_INSM_8argumentILj0EEEEENSN_INSM_5valueIiEEEEEEEEEEENSB_17counting_iteratorIlNSB_11use_defaultES13_S13_EEEEEEEPS9_ySF_S9_S9_NS7_10__identityEEEvT0_T1_T2_T3_T4_T6_:
	.zero		961


//--------------------- .nv.constant0._ZN3cub18CUB_300001_SM_10006detail6reduce28DeviceReduceSingleTileKernelINS2_10policy_hubIN4cuda3std3__45tupleIJblEEEjN6thrust24THRUST_300001_SM_1000_NS8cuda_cub9__find_if7functorIS9_EEE10Policy1000EPS9_SI_iSF_S9_S9_NS7_10__identityEEEvT0_T1_T2_T3_T4_T6_ --------------------------
	.section	.nv.constant0._ZN3cub18CUB_300001_SM_10006detail6reduce28DeviceReduceSingleTileKernelINS2_10policy_hubIN4cuda3std3__45tupleIJblEEEjN6thrust24THRUST_300001_SM_1000_NS8cuda_cub9__find_if7functorIS9_EEE10Policy1000EPS9_SI_iSF_S9_S9_NS7_10__identityEEEvT0_T1_T2_T3_T4_T6_,"a",@progbits
	.sectionflags	@""
	.align	4
.nv.constant0._ZN3cub18CUB_300001_SM_10006detail6reduce28DeviceReduceSingleTileKernelINS2_10policy_hubIN4cuda3std3__45tupleIJblEEEjN6thrust24THRUST_300001_SM_1000_NS8cuda_cub9__find_if7functorIS9_EEE10Policy1000EPS9_SI_iSF_S9_S9_NS7_10__identityEEEvT0_T1_T2_T3_T4_T6_:
	.zero		937


//--------------------- .nv.constant0._ZN3cub18CUB_300001_SM_10006detail6reduce18DeviceReduceKernelINS2_10policy_hubIN4cuda3std3__45tupleIJblEEEjN6thrust24THRUST_300001_SM_1000_NS8cuda_cub9__find_if7functorIS9_EEE10Policy1000ENSB_12zip_iteratorINS8_IJNSD_26transform_input_iterator_tIbPiNSB_6detail10functional5actorINSM_9compositeIJNSM_16operator_adaptorINS7_8equal_toIvEEEENSN_INSM_8argumentILj0EEEEENSN_INSM_5valueIiEEEEEEEEEEENSB_17counting_iteratorIlNSB_11use_defaultES13_S13_EEEEEEEjSF_S9_NS7_10__identityEEEvT0_PT3_T1_NS0_13GridEvenShareIS1B_EET2_T4_ --------------------------
	.section	.nv.constant0._ZN3cub18CUB_300001_SM_10006detail6reduce18DeviceReduceKernelINS2_10policy_hubIN4cuda3std3__45tupleIJblEEEjN6thrust24THRUST_300001_SM_1000_NS8cuda_cub9__find_if7functorIS9_EEE10Policy1000ENSB_12zip_iteratorINS8_IJNSD_26transform_input_iterator_tIbPiNSB_6detail10functional5actorINSM_9compositeIJNSM_16operator_adaptorINS7_8equal_toIvEEEENSN_INSM_8argumentILj0EEEEENSN_INSM_5valueIiEEEEEEEEEEENSB_17counting_iteratorIlNSB_11use_defaultES13_S13_EEEEEEEjSF_S9_NS7_10__identityEEEvT0_PT3_T1_NS0_13GridEvenShareIS1B_EET2_T4_,"a",@progbits
	.sectionflags	@""
	.align	4
.nv.constant0._ZN3cub18CUB_300001_SM_10006detail6reduce18DeviceReduceKernelINS2_10policy_hubIN4cuda3std3__45tupleIJblEEEjN6thrust24THRUST_300001_SM_1000_NS8cuda_cub9__find_if7functorIS9_EEE10Policy1000ENSB_12zip_iteratorINS8_IJNSD_26transform_input_iterator_tIbPiNSB_6detail10functional5actorINSM_9compositeIJNSM_16operator_adaptorINS7_8equal_toIvEEEENSN_INSM_8argumentILj0EEEEENSN_INSM_5valueIiEEEEEEEEEEENSB_17counting_iteratorIlNSB_11use_defaultES13_S13_EEEEEEEjSF_S9_NS7_10__identityEEEvT0_PT3_T1_NS0_13GridEvenShareIS1B_EET2_T4_:
	.zero		974


//--------------------- .nv.constant0._ZN3cub18CUB_300001_SM_10006detail6reduce28DeviceReduceSingleTileKernelINS2_10policy_hubIN4cuda3std3__45tupleIJblEEEjN6thrust24THRUST_300001_SM_1000_NS8cuda_cub9__find_if7functorIS9_EEE10Policy1000ENSB_12zip_iteratorINS8_IJNSD_26transform_input_iterator_tIbPiNSB_6detail10functional5actorINSM_9compositeIJNSM_16operator_adaptorINS7_8equal_toIvEEEENSN_INSM_8argumentILj0EEEEENSN_INSM_5valueIiEEEEEEEEEEENSB_17counting_iteratorIlNSB_11use_defaultES13_S13_EEEEEEEPS9_jSF_S9_S9_NS7_10__identityEEEvT0_T1_T2_T3_T4_T6_ --------------------------
	.section	.nv.constant0._ZN3cub18CUB_300001_SM_10006detail6reduce28DeviceReduceSingleTileKernelINS2_10policy_hubIN4cuda3std3__45tupleIJblEEEjN6thrust24THRUST_300001_SM_1000_NS8cuda_cub9__find_if7functorIS9_EEE10Policy1000ENSB_12zip_iteratorINS8_IJNSD_26transform_input_iterator_tIbPiNSB_6detail10functional5actorINSM_9compositeIJNSM_16operator_adaptorINS7_8equal_toIvEEEENSN_INSM_8argumentILj0EEEEENSN_INSM_5valueIiEEEEEEEEEEENSB_17counting_iteratorIlNSB_11use_defaultES13_S13_EEEEEEEPS9_jSF_S9_S9_NS7_10__identityEEEvT0_T1_T2_T3_T4_T6_,"a",@progbits
	.sectionflags	@""
	.align	4
.nv.constant0._ZN3cub18CUB_300001_SM_10006detail6reduce28DeviceReduceSingleTileKernelINS2_10policy_hubIN4cuda3std3__45tupleIJblEEEjN6thrust24THRUST_300001_SM_1000_NS8cuda_cub9__find_if7functorIS9_EEE10Policy1000ENSB_12zip_iteratorINS8_IJNSD_26transform_input_iterator_tIbPiNSB_6detail10functional5actorINSM_9compositeIJNSM_16operator_adaptorINS7_8equal_toIvEEEENSN_INSM_8argumentILj0EEEEENSN_INSM_5valueIiEEEEEEEEEEENSB_17counting_iteratorIlNSB_11use_defaultES13_S13_EEEEEEEPS9_jSF_S9_S9_NS7_10__identityEEEvT0_T1_T2_T3_T4_T6_:
	.zero		953


//--------------------- .nv.constant0._ZN3cub18CUB_300001_SM_10006detail4scan16DeviceScanKernelINS2_10policy_hubIfffmN4cuda3std3__44plusIvEEE10Policy1000EPfSC_NS0_13ScanTileStateIfLb1EEES9_NS0_8NullTypeEmfLb0ESF_EEvT0_T1_T2_iT3_T4_T5_ --------------------------
	.section	.nv.constant0._ZN3cub18CUB_300001_SM_10006detail4scan16DeviceScanKernelINS2_10policy_hubIfffmN4cuda3std3__44plusIvEEE10Policy1000EPfSC_NS0_13ScanTileStateIfLb1EEES9_NS0_8NullTypeEmfLb0ESF_EEvT0_T1_T2_iT3_T4_T5_,"a",@progbits
	.sectionflags	@""
	.align	4
.nv.constant0._ZN3cub18CUB_300001_SM_10006detail4scan16DeviceScanKernelINS2_10policy_hubIfffmN4cuda3std3__44plusIvEEE10Policy1000EPfSC_NS0_13ScanTileStateIfLb1EEES9_NS0_8NullTypeEmfLb0ESF_EEvT0_T1_T2_iT3_T4_T5_:
	.zero		936


//--------------------- .nv.constant0._ZN3cub18CUB_300001_SM_10006detail4scan16DeviceScanKernelINS2_10policy_hubIfffjN4cuda3std3__44plusIvEEE10Policy1000EPfSC_NS0_13ScanTileStateIfLb1EEES9_NS0_8NullTypeEjfLb0ESF_EEvT0_T1_T2_iT3_T4_T5_ --------------------------
	.section	.nv.constant0._ZN3cub18CUB_300001_SM_10006detail4scan16DeviceScanKernelINS2_10policy_hubIfffjN4cuda3std3__44plusIvEEE10Policy1000EPfSC_NS0_13ScanTileStateIfLb1EEES9_NS0_8NullTypeEjfLb0ESF_EEvT0_T1_T2_iT3_T4_T5_,"a",@progbits
	.sectionflags	@""
	.align	4
.nv.constant0._ZN3cub18CUB_300001_SM_10006detail4scan16DeviceScanKernelINS2_10policy_hubIfffjN4cuda3std3__44plusIvEEE10Policy1000EPfSC_NS0_13ScanTileStateIfLb1EEES9_NS0_8NullTypeEjfLb0ESF_EEvT0_T1_T2_iT3_T4_T5_:
	.zero		932


//--------------------- .nv.constant0._ZN3cub18CUB_300001_SM_10006detail4scan20DeviceScanInitKernelINS0_13ScanTileStateIfLb1EEEEEvT_i --------------------------
	.section	.nv.constant0._ZN3cub18CUB_300001_SM_10006detail4scan20DeviceScanInitKernelINS0_13ScanTileStateIfLb1EEEEEvT_i,"a",@progbits
	.sectionflags	@""
	.align	4
.nv.constant0._ZN3cub18CUB_300001_SM_10006detail4scan20DeviceScanInitKernelINS0_13ScanTileStateIfLb1EEEEEvT_i:
	.zero		908


//--------------------- .nv.constant0._ZN3cub18CUB_300001_SM_10006detail8for_each13static_kernelINS2_12policy_hub_t12policy_500_tElNS2_12op_wrapper_tIlN6thrust24THRUST_300001_SM_1000_NS6system6detail7generic6detail21binary_search_functorIPfNSC_18binary_search_lessENSC_3lbfEEENS8_12zip_iteratorIN4cuda3std3__45tupleIJNS8_6detail15normal_iteratorINS8_7pointerIfNS8_8cuda_cub5par_tENS8_11use_defaultESS_EEEENSO_INSP_IlSR_SS_SS_EEEEEEEEEEEEEvT0_T1_ --------------------------
	.section	.nv.constant0._ZN3cub18CUB_300001_SM_10006detail8for_each13static_kernelINS2_12policy_hub_t12policy_500_tElNS2_12op_wrapper_tIlN6thrust24THRUST_300001_SM_1000_NS6system6detail7generic6detail21binary_search_functorIPfNSC_18binary_search_lessENSC_3lbfEEENS8_12zip_iteratorIN4cuda3std3__45tupleIJNS8_6detail15normal_iteratorINS8_7pointerIfNS8_8cuda_cub5par_tENS8_11use_defaultESS_EEEENSO_INSP_IlSR_SS_SS_EEEEEEEEEEEEEvT0_T1_,"a",@progbits
	.sectionflags	@""
	.align	4
.nv.constant0._ZN3cub18CUB_300001_SM_10006detail8for_each13static_kernelINS2_12policy_hub_t12policy_500_tElNS2_12op_wrapper_tIlN6thrust24THRUST_300001_SM_1000_NS6system6detail7generic6detail21binary_search_functorIPfNSC_18binary_search_lessENSC_3lbfEEENS8_12zip_iteratorIN4cuda3std3__45tupleIJNS8_6detail15normal_iteratorINS8_7pointerIfNS8_8cuda_cub5par_tENS8_11use_defaultESS_EEEENSO_INSP_IlSR_SS_SS_EEEEEEEEEEEEEvT0_T1_:
	.zero		944


//--------------------- .nv.constant0._ZN3cub18CUB_300001_SM_10006detail11EmptyKernelIvEEvv --------------------------
	.section	.nv.constant0._ZN3cub18CUB_300001_SM_10006detail11EmptyKernelIvEEvv,"a",@progbits
	.sectionflags	@""
	.align	4
.nv.constant0._ZN3cub18CUB_300001_SM_10006detail11EmptyKernelIvEEvv:
	.zero		896


//--------------------- .nv.constant0._Z6mutatePA48_i --------------------------
	.section	.nv.constant0._Z6mutatePA48_i,"a",@progbits
	.sectionflags	@""
	.align	4
.nv.constant0._Z6mutatePA48_i:
	.zero		904


//--------------------- .nv.constant0._Z21crossover_and_migratePA48_iPfS1_S0_ --------------------------
	.section	.nv.constant0._Z21crossover_and_migratePA48_iPfS1_S0_,"a",@progbits
	.sectionflags	@""
	.align	4
.nv.constant0._Z21crossover_and_migratePA48_iPfS1_S0_:
	.zero		928


//--------------------- .nv.constant0._Z16rank_individualsPA48_iPA48_fPf --------------------------
	.section	.nv.constant0._Z16rank_individualsPA48_iPA48_fPf,"a",@progbits
	.sectionflags	@""
	.align	4
.nv.constant0._Z16rank_individualsPA48_iPA48_fPf:
	.zero		920


//--------------------- SYMBOLS --------------------------

	.type		.nv.reservedSmem.offset0,@object
	.size		.nv.reservedSmem.offset0,0x4
	.type		.nv.reservedSmem.cap,@object
	.size		.nv.reservedSmem.cap,0x4
	.type		vprintf,@function
	.type		malloc,@function
	.type		free,@function
